def attn_fwd(
    Q,
    K,
    V,
    Out,
    Lse,
    sm_scale,
    stride_qz,
    stride_qh,
    stride_qm,
    stride_qk,
    stride_kz,
    stride_kh,
    stride_kn,
    stride_kk,
    stride_vz,
    stride_vh,
    stride_vn,
    stride_vk,
    stride_oz,
    stride_oh,
    stride_om,
    stride_ok,
    seqlen_q,
    seqlen_k,
    BLOCK_M: tl.constexpr,
    BLOCK_N: tl.constexpr,
    HEAD_DIM: tl.constexpr,
    CAUSAL: tl.constexpr,
):
    start_m = tl.program_id(0)
    off_hz = tl.program_id(1)
    q_off = off_hz * stride_qh
    k_off = off_hz * stride_kh
    v_off = off_hz * stride_vh
    offs_m = start_m * BLOCK_M + tl.arange(0, BLOCK_M)
    offs_d = tl.arange(0, HEAD_DIM)
    offs_n = tl.arange(0, BLOCK_N)
    q_ptrs = Q + q_off + offs_m[:, None] * stride_qm + offs_d[None, :] * stride_qk
    k_ptrs = K + k_off + offs_d[:, None] * stride_kk + offs_n[None, :] * stride_kn
    v_ptrs = V + v_off + offs_n[:, None] * stride_vn + offs_d[None, :] * stride_vk
    m_i = tl.full([BLOCK_M], float("-inf"), dtype=tl.float32)
    l_i = tl.zeros([BLOCK_M], dtype=tl.float32) + 1.0
    acc = tl.zeros([BLOCK_M, HEAD_DIM], dtype=tl.float32)
    q = tl.load(q_ptrs)
    acc, l_i, m_i = _attn_fwd_inner(
        acc,
        l_i,
        m_i,
        q,
        k_ptrs,
        v_ptrs,
        sm_scale,
        stride_kn,
        stride_vn,
        start_m,
        seqlen_k,
        BLOCK_M,
        BLOCK_N,
        HEAD_DIM,
        CAUSAL,
    )
    acc = acc / l_i[:, None]
    lse = m_i + tl.math.log2(l_i) / 1.4426950408889634
    o_ptrs = (
        Out
        + off_hz * stride_oh
        + offs_m[:, None] * stride_om
        + offs_d[None, :] * stride_ok
    )
    tl.store(o_ptrs, acc.to(Out.dtype.element_ty))
    tl.store(Lse + off_hz * seqlen_q + offs_m, lse)

# config = {"BLOCK_M": 32, "BLOCK_N": 128, "HEAD_DIM": 256, "arch": "sm_80", "causal": true, "dtype": "bf16", "num_stages": 3, "num_warps": 4}
# arch = sm_80


// ===== COMPILED SASS (sm_80) =====

	.target	sm_80

	.elftype	@"ET_EXEC"


//--------------------- .note.nv.tkinfo           --------------------------
	.section	.note.nv.tkinfo,"",@"SHT_NOTE"
	.sectionflags	@"SHF_NOTE_NV_TKINFO"
	.tkinfo
        /*0018*/ 	.word	0x00000002
        /*0030*/ 	.string	""
        /*0030*/ 	.string	"ptxas"
        /*0030*/ 	.string	"Cuda compilation tools, release 13.0, V13.0.88"
        /*0030*/ 	.string	"Build cuda_13.0.r13.0/compiler.36424714_0"
        /*0030*/ 	.string	"-v  -suppress-debug-info  -lineinfo  -arch sm_80 "



//--------------------- .note.nv.cuinfo           --------------------------
	.section	.note.nv.cuinfo,"",@"SHT_NOTE"
	.sectionflags	@"SHF_NOTE_NV_CUINFO"
        /*0018*/ 	.short	0x0002
        /*001a*/ 	.short	0x0050
        /*001c*/ 	.short	0x0082
	.zero		2


//--------------------- .nv.info                  --------------------------
	.section	.nv.info,"",@"SHT_CUDA_INFO"
	.align	4


	//----- nvinfo : EIATTR_REGCOUNT
	.align		4
        /*0000*/ 	.byte	0x04, 0x2f
        /*0002*/ 	.short	(.L_2 - .L_1)
	.align		4
.L_1:
        /*0004*/ 	.word	index@(attn_fwd)
        /*0008*/ 	.word	0x00000020


	//----- nvinfo : EIATTR_FRAME_SIZE
	.align		4
.L_2:
        /*000c*/ 	.byte	0x04, 0x11
        /*000e*/ 	.short	(.L_4 - .L_3)
	.align		4
.L_3:
        /*0010*/ 	.word	index@(attn_fwd)
        /*0014*/ 	.word	0x00002a40


	//----- nvinfo : EIATTR_MIN_STACK_SIZE
	.align		4
.L_4:
        /*0018*/ 	.byte	0x04, 0x12
        /*001a*/ 	.short	(.L_6 - .L_5)
	.align		4
.L_5:
        /*001c*/ 	.word	index@(attn_fwd)
        /*0020*/ 	.word	0x00002a40
.L_6:


//--------------------- .nv.info.attn_fwd         --------------------------
	.section	.nv.info.attn_fwd,"",@"SHT_CUDA_INFO"
	.sectionflags	@""
	.align	4


	//----- nvinfo : EIATTR_CUDA_API_VERSION
	.align		4
        /*0000*/ 	.byte	0x04, 0x37
        /*0002*/ 	.short	(.L_8 - .L_7)
.L_7:
        /*0004*/ 	.word	0x00000082


	//----- nvinfo : EIATTR_SW2861232_WAR
	.align		4
.L_8:
        /*0008*/ 	.byte	0x01, 0x35
	.zero		2


	//----- nvinfo : EIATTR_PARAM_CBANK
	.align		4
        /*000c*/ 	.byte	0x04, 0x0a
        /*000e*/ 	.short	(.L_10 - .L_9)
	.align		4
.L_9:
        /*0010*/ 	.word	index@(.nv.constant0.attn_fwd)
        /*0014*/ 	.short	0x0160
        /*0016*/ 	.short	0x0088


	//----- nvinfo : EIATTR_CBANK_PARAM_SIZE
	.align		4
.L_10:
        /*0018*/ 	.byte	0x03, 0x19
        /*001a*/ 	.short	0x0088


	//----- nvinfo : EIATTR_KPARAM_INFO
	.align		4
        /*001c*/ 	.byte	0x04, 0x17
        /*001e*/ 	.short	(.L_12 - .L_11)
.L_11:
        /*0020*/ 	.word	0x00000000
        /*0024*/ 	.short	0x0019
        /*0026*/ 	.short	0x0080
        /*0028*/ 	.byte	0x00, 0xf4, 0x21, 0x00


	//----- nvinfo : EIATTR_KPARAM_INFO
	.align		4
.L_12:
        /*002c*/ 	.byte	0x04, 0x17
        /*002e*/ 	.short	(.L_14 - .L_13)
.L_13:
        /*0030*/ 	.word	0x00000000
        /*0034*/ 	.short	0x0018
        /*0036*/ 	.short	0x0078
        /*0038*/ 	.byte	0x00, 0xf4, 0x21, 0x00


	//----- nvinfo : EIATTR_KPARAM_INFO
	.align		4
.L_14:
        /*003c*/ 	.byte	0x04, 0x17
        /*003e*/ 	.short	(.L_16 - .L_15)
.L_15:
        /*0040*/ 	.word	0x00000000
        /*0044*/ 	.short	0x0017
        /*0046*/ 	.short	0x0070
        /*0048*/ 	.byte	0x00, 0xf0, 0x11, 0x00


	//----- nvinfo : EIATTR_KPARAM_INFO
	.align		4
.L_16:
        /*004c*/ 	.byte	0x04, 0x17
        /*004e*/ 	.short	(.L_18 - .L_17)
.L_17:
        /*0050*/ 	.word	0x00000000
        /*0054*/ 	.short	0x0016
        /*0056*/ 	.short	0x006c
        /*0058*/ 	.byte	0x00, 0xf0, 0x11, 0x00


	//----- nvinfo : EIATTR_KPARAM_INFO
	.align		4
.L_18:
        /*005c*/ 	.byte	0x04, 0x17
        /*005e*/ 	.short	(.L_20 - .L_19)
.L_19:
        /*0060*/ 	.word	0x00000000
        /*0064*/ 	.short	0x0015
        /*0066*/ 	.short	0x0068
        /*0068*/ 	.byte	0x00, 0xf0, 0x11, 0x00


	//----- nvinfo : EIATTR_KPARAM_INFO
	.align		4
.L_20:
        /*006c*/ 	.byte	0x04, 0x17
        /*006e*/ 	.short	(.L_22 - .L_21)
.L_21:
        /*0070*/ 	.word	0x00000000
        /*0074*/ 	.short	0x0014
        /*0076*/ 	.short	0x0064
        /*0078*/ 	.byte	0x00, 0xf0, 0x11, 0x00


	//----- nvinfo : EIATTR_KPARAM_INFO
	.align		4
.L_22:
        /*007c*/ 	.byte	0x04, 0x17
        /*007e*/ 	.short	(.L_24 - .L_23)
.L_23:
        /*0080*/ 	.word	0x00000000
        /*0084*/ 	.short	0x0013
        /*0086*/ 	.short	0x0060
        /*0088*/ 	.byte	0x00, 0xf0, 0x11, 0x00


	//----- nvinfo : EIATTR_KPARAM_INFO
	.align		4
.L_24:
        /*008c*/ 	.byte	0x04, 0x17
        /*008e*/ 	.short	(.L_26 - .L_25)
.L_25:
        /*0090*/ 	.word	0x00000000
        /*0094*/ 	.short	0x0012
        /*0096*/ 	.short	0x005c
        /*0098*/ 	.byte	0x00, 0xf0, 0x11, 0x00


	//----- nvinfo : EIATTR_KPARAM_INFO
	.align		4
.L_26:
        /*009c*/ 	.byte	0x04, 0x17
        /*009e*/ 	.short	(.L_28 - .L_27)
.L_27:
        /*00a0*/ 	.word	0x00000000
        /*00a4*/ 	.short	0x0011
        /*00a6*/ 	.short	0x0058
        /*00a8*/ 	.byte	0x00, 0xf0, 0x11, 0x00


	//----- nvinfo : EIATTR_KPARAM_INFO
	.align		4
.L_28:
        /*00ac*/ 	.byte	0x04, 0x17
        /*00ae*/ 	.short	(.L_30 - .L_29)
.L_29:
        /*00b0*/ 	.word	0x00000000
        /*00b4*/ 	.short	0x0010
        /*00b6*/ 	.short	0x0054
        /*00b8*/ 	.byte	0x00, 0xf0, 0x11, 0x00


	//----- nvinfo : EIATTR_KPARAM_INFO
	.align		4
.L_30:
        /*00bc*/ 	.byte	0x04, 0x17
        /*00be*/ 	.short	(.L_32 - .L_31)
.L_31:
        /*00c0*/ 	.word	0x00000000
        /*00c4*/ 	.short	0x000f
        /*00c6*/ 	.short	0x0050
        /*00c8*/ 	.byte	0x00, 0xf0, 0x11, 0x00


	//----- nvinfo : EIATTR_KPARAM_INFO
	.align		4
.L_32:
        /*00cc*/ 	.byte	0x04, 0x17
        /*00ce*/ 	.short	(.L_34 - .L_33)
.L_33:
        /*00d0*/ 	.word	0x00000000
        /*00d4*/ 	.short	0x000e
        /*00d6*/ 	.short	0x004c
        /*00d8*/ 	.byte	0x00, 0xf0, 0x11, 0x00


	//----- nvinfo : EIATTR_KPARAM_INFO
	.align		4
.L_34:
        /*00dc*/ 	.byte	0x04, 0x17
        /*00de*/ 	.short	(.L_36 - .L_35)
.L_35:
        /*00e0*/ 	.word	0x00000000
        /*00e4*/ 	.short	0x000d
        /*00e6*/ 	.short	0x0048
        /*00e8*/ 	.byte	0x00, 0xf0, 0x11, 0x00


	//----- nvinfo : EIATTR_KPARAM_INFO
	.align		4
.L_36:
        /*00ec*/ 	.byte	0x04, 0x17
        /*00ee*/ 	.short	(.L_38 - .L_37)
.L_37:
        /*00f0*/ 	.word	0x00000000
        /*00f4*/ 	.short	0x000c
        /*00f6*/ 	.short	0x0044
        /*00f8*/ 	.byte	0x00, 0xf0, 0x11, 0x00


	//----- nvinfo : EIATTR_KPARAM_INFO
	.align		4
.L_38:
        /*00fc*/ 	.byte	0x04, 0x17
        /*00fe*/ 	.short	(.L_40 - .L_39)
.L_39:
        /*0100*/ 	.word	0x00000000
        /*0104*/ 	.short	0x000b
        /*0106*/ 	.short	0x0040
        /*0108*/ 	.byte	0x00, 0xf0, 0x11, 0x00


	//----- nvinfo : EIATTR_KPARAM_INFO
	.align		4
.L_40:
        /*010c*/ 	.byte	0x04, 0x17
        /*010e*/ 	.short	(.L_42 - .L_41)
.L_41:
        /*0110*/ 	.word	0x00000000
        /*0114*/ 	.short	0x000a
        /*0116*/ 	.short	0x003c
        /*0118*/ 	.byte	0x00, 0xf0, 0x11, 0x00


	//----- nvinfo : EIATTR_KPARAM_INFO
	.align		4
.L_42:
        /*011c*/ 	.byte	0x04, 0x17
        /*011e*/ 	.short	(.L_44 - .L_43)
.L_43:
        /*0120*/ 	.word	0x00000000
        /*0124*/ 	.short	0x0009
        /*0126*/ 	.short	0x0038
        /*0128*/ 	.byte	0x00, 0xf0, 0x11, 0x00


	//----- nvinfo : EIATTR_KPARAM_INFO
	.align		4
.L_44:
        /*012c*/ 	.byte	0x04, 0x17
        /*012e*/ 	.short	(.L_46 - .L_45)
.L_45:
        /*0130*/ 	.word	0x00000000
        /*0134*/ 	.short	0x0008
        /*0136*/ 	.short	0x0034
        /*0138*/ 	.byte	0x00, 0xf0, 0x11, 0x00


	//----- nvinfo : EIATTR_KPARAM_INFO
	.align		4
.L_46:
        /*013c*/ 	.byte	0x04, 0x17
        /*013e*/ 	.short	(.L_48 - .L_47)
.L_47:
        /*0140*/ 	.word	0x00000000
        /*0144*/ 	.short	0x0007
        /*0146*/ 	.short	0x0030
        /*0148*/ 	.byte	0x00, 0xf0, 0x11, 0x00


	//----- nvinfo : EIATTR_KPARAM_INFO
	.align		4
.L_48:
        /*014c*/ 	.byte	0x04, 0x17
        /*014e*/ 	.short	(.L_50 - .L_49)
.L_49:
        /*0150*/ 	.word	0x00000000
        /*0154*/ 	.short	0x0006
        /*0156*/ 	.short	0x002c
        /*0158*/ 	.byte	0x00, 0xf0, 0x11, 0x00


	//----- nvinfo : EIATTR_KPARAM_INFO
	.align		4
.L_50:
        /*015c*/ 	.byte	0x04, 0x17
        /*015e*/ 	.short	(.L_52 - .L_51)
.L_51:
        /*0160*/ 	.word	0x00000000
        /*0164*/ 	.short	0x0005
        /*0166*/ 	.short	0x0028
        /*0168*/ 	.byte	0x00, 0xf0, 0x11, 0x00


	//----- nvinfo : EIATTR_KPARAM_INFO
	.align		4
.L_52:
        /*016c*/ 	.byte	0x04, 0x17
        /*016e*/ 	.short	(.L_54 - .L_53)
.L_53:
        /*0170*/ 	.word	0x00000000
        /*0174*/ 	.short	0x0004
        /*0176*/ 	.short	0x0020
        /*0178*/ 	.byte	0x00, 0xf4, 0x21, 0x00


	//----- nvinfo : EIATTR_KPARAM_INFO
	.align		4
.L_54:
        /*017c*/ 	.byte	0x04, 0x17
        /*017e*/ 	.short	(.L_56 - .L_55)
.L_55:
        /*0180*/ 	.word	0x00000000
        /*0184*/ 	.short	0x0003
        /*0186*/ 	.short	0x0018
        /*0188*/ 	.byte	0x00, 0xf4, 0x21, 0x00


	//----- nvinfo : EIATTR_KPARAM_INFO
	.align		4
.L_56:
        /*018c*/ 	.byte	0x04, 0x17
        /*018e*/ 	.short	(.L_58 - .L_57)
.L_57:
        /*0190*/ 	.word	0x00000000
        /*0194*/ 	.short	0x0002
        /*0196*/ 	.short	0x0010
        /*0198*/ 	.byte	0x00, 0xf4, 0x21, 0x00


	//----- nvinfo : EIATTR_KPARAM_INFO
	.align		4
.L_58:
        /*019c*/ 	.byte	0x04, 0x17
        /*019e*/ 	.short	(.L_60 - .L_59)
.L_59:
        /*01a0*/ 	.word	0x00000000
        /*01a4*/ 	.short	0x0001
        /*01a6*/ 	.short	0x0008
        /*01a8*/ 	.byte	0x00, 0xf4, 0x21, 0x00


	//----- nvinfo : EIATTR_KPARAM_INFO
	.align		4
.L_60:
        /*01ac*/ 	.byte	0x04, 0x17
        /*01ae*/ 	.short	(.L_62 - .L_61)
.L_61:
        /*01b0*/ 	.word	0x00000000
        /*01b4*/ 	.short	0x0000
        /*01b6*/ 	.short	0x0000
        /*01b8*/ 	.byte	0x00, 0xf4, 0x21, 0x00


	//----- nvinfo : EIATTR_MAXREG_COUNT
	.align		4
.L_62:
        /*01bc*/ 	.byte	0x03, 0x1b
        /*01be*/ 	.short	0x00ff


	//----- nvinfo : EIATTR_NUM_BARRIERS
	.align		4
        /*01c0*/ 	.byte	0x02, 0x4c
        /*01c2*/ 	.byte	0x01
	.zero		1


	//----- nvinfo : EIATTR_ANNOTATIONS
	.align		4
        /*01c4*/ 	.byte	0x04, 0x55
        /*01c6*/ 	.short	(.L_64 - .L_63)


	//   ....[0]....
.L_63:
        /*01c8*/ 	.word	0x00000001
        /*01cc*/ 	.byte	0x50, 0x04, 0x00, 0x00, 0x01, 0x00, 0x00, 0x00, 0x60, 0x04, 0x00, 0x00, 0x01, 0x00, 0x00, 0x00
        /* <DEDUP_REMOVED lines=2839> */
        /*b34c*/ 	.byte	0x10, 0xe9, 0x02, 0x00, 0x01, 0x00, 0x00, 0x00, 0x30, 0xea, 0x02, 0x00


	//----- nvinfo : EIATTR_MERCURY_ISA_VERSION
	.align		4
.L_64:
        /*b358*/ 	.byte	0x03, 0x5f
        /*b35a*/ 	.short	0x0000


	//----- nvinfo : EIATTR_COOP_GROUP_MASK_REGIDS
	.align		4
        /*b35c*/ 	.byte	0x04, 0x29
        /*b35e*/ 	.short	(.L_66 - .L_65)


	//   ....[0]....
.L_65:
        /*b360*/ 	.word	0xffffffff


	//   ....[1]....
        /*b364*/ 	.word	0xffffffff


	//   ....[2]....
        /*b368*/ 	.word	0xffffffff


	//   ....[3]....
        /*b36c*/ 	.word	0xffffffff


	//   ....[4]....
        /*b370*/ 	.word	0xffffffff


	//   ....[5]....
        /*b374*/ 	.word	0xffffffff


	//   ....[6]....
        /*b378*/ 	.word	0xffffffff


	//   ....[7]....
        /*b37c*/ 	.word	0xffffffff


	//   ....[8]....
        /*b380*/ 	.word	0xffffffff


	//   ....[9]....
        /*b384*/ 	.word	0xffffffff


	//   ....[10]....
        /*b388*/ 	.word	0xffffffff


	//   ....[11]....
        /*b38c*/ 	.word	0xffffffff


	//   ....[12]....
        /*b390*/ 	.word	0xffffffff


	//   ....[13]....
        /*b394*/ 	.word	0xffffffff


	//   ....[14]....
        /*b398*/ 	.word	0xffffffff


	//   ....[15]....
        /*b39c*/ 	.word	0xffffffff


	//   ....[16]....
        /*b3a0*/ 	.word	0xffffffff


	//   ....[17]....
        /*b3a4*/ 	.word	0xffffffff


	//   ....[18]....
        /*b3a8*/ 	.word	0xffffffff


	//   ....[19]....
        /*b3ac*/ 	.word	0xffffffff


	//----- nvinfo : EIATTR_COOP_GROUP_INSTR_OFFSETS
	.align		4
.L_66:
        /*b3b0*/ 	.byte	0x04, 0x28
        /*b3b2*/ 	.short	(.L_68 - .L_67)


	//   ....[0]....
.L_67:
        /*b3b4*/ 	.word	0x00019600


	//   ....[1]....
        /*b3b8*/ 	.word	0x00019620


	//   ....[2]....
        /*b3bc*/ 	.word	0x00019700


	//   ....[3]....
        /*b3c0*/ 	.word	0x00019720


	//   ....[4]....
        /*b3c4*/ 	.word	0x00019730


	//   ....[5]....
        /*b3c8*/ 	.word	0x00019760


	//   ....[6]....
        /*b3cc*/ 	.word	0x00019790


	//   ....[7]....
        /*b3d0*/ 	.word	0x00019850


	//   ....[8]....
        /*b3d4*/ 	.word	0x00019930


	//   ....[9]....
        /*b3d8*/ 	.word	0x00019950


	//   ....[10]....
        /*b3dc*/ 	.word	0x0001a5f0


	//   ....[11]....
        /*b3e0*/ 	.word	0x0001a680


	//   ....[12]....
        /*b3e4*/ 	.word	0x0001a690


	//   ....[13]....
        /*b3e8*/ 	.word	0x0001a6a0


	//   ....[14]....
        /*b3ec*/ 	.word	0x0001a700


	//   ....[15]....
        /*b3f0*/ 	.word	0x0001a710


	//   ....[16]....
        /*b3f4*/ 	.word	0x0001a720


	//   ....[17]....
        /*b3f8*/ 	.word	0x0001a730


	//   ....[18]....
        /*b3fc*/ 	.word	0x0001a8b0


	//   ....[19]....
        /*b400*/ 	.word	0x0001a8d0


	//----- nvinfo : EIATTR_EXIT_INSTR_OFFSETS
	.align		4
.L_68:
        /*b404*/ 	.byte	0x04, 0x1c
        /*b406*/ 	.short	(.L_70 - .L_69)


	//   ....[0]....
.L_69:
        /*b408*/ 	.word	0x0002ea20


	//   ....[1]....
        /*b40c*/ 	.word	0x0002eb20


	//----- nvinfo : EIATTR_REQNTID
	.align		4
.L_70:
        /*b410*/ 	.byte	0x04, 0x10
        /*b412*/ 	.short	(.L_72 - .L_71)
.L_71:
        /*b414*/ 	.word	0x00000080
        /*b418*/ 	.word	0x00000001
        /*b41c*/ 	.word	0x00000001
.L_72:


//--------------------- .nv.callgraph             --------------------------
	.section	.nv.callgraph,"",@"SHT_CUDA_CALLGRAPH"
	.align	4
	.sectionentsize	8
	.align		4
        /*0000*/ 	.word	0x00000000
	.align		4
        /*0004*/ 	.word	0xffffffff
	.align		4
        /*0008*/ 	.word	0x00000000
	.align		4
        /*000c*/ 	.word	0xfffffffe
	.align		4
        /*0010*/ 	.word	0x00000000
	.align		4
        /*0014*/ 	.word	0xfffffffd
	.align		4
        /*0018*/ 	.word	0x00000000
	.align		4
        /*001c*/ 	.word	0xfffffffc


//--------------------- .nv.rel.action            --------------------------
	.section	.nv.rel.action,"",@"SHT_CUDA_RELOCINFO"
	.align	8
	.sectionentsize	8
        /*0000*/ 	.byte	0x73, 0x00, 0x00, 0x00, 0x00, 0x00, 0x00, 0x00, 0x00, 0x00, 0x00, 0x11, 0x25, 0x00, 0x05, 0x36


//--------------------- .nv.constant4             --------------------------
	.section	.nv.constant4,"a",@progbits
	.align	8
	.align		8
.nv.constant4:
        /*0000*/ 	.dword	_$_str


//--------------------- .nv.constant0.attn_fwd    --------------------------
	.section	.nv.constant0.attn_fwd,"a",@progbits
	.sectionflags	@""
	.align	4
.nv.constant0.attn_fwd:
	.zero		488


//--------------------- .text.attn_fwd            --------------------------
	.section	.text.attn_fwd,"ax",@progbits
	.sectioninfo	@"SHI_REGISTERS=32"
	.align	128
        .global         attn_fwd
        .type           attn_fwd,@function
        .size           attn_fwd,(.L_x_3 - attn_fwd)
        .other          attn_fwd,@"STO_CUDA_ENTRY STV_DEFAULT"
attn_fwd:
.text.attn_fwd:
[----:B------:R-:W-:Y:S02]  /*0000*/  MOV R1, c[0x0][0x28] ;  /* 0x00000a0000017a02 */ /* 0x000fe40000000f00 */
[----:B------:R-:W0:Y:S01]  /*0010*/  S2R R0, SR_CTAID.X ;  /* 0x0000000000007919 */ /* 0x000e220000002500 */
[----:B------:R-:W-:Y:S01]  /*0020*/  ULDC.64 UR6, c[0x0][0x118] ;  /* 0x0000460000067ab9 */ /* 0x000fe20000000a00 */
[----:B------:R-:W-:Y:S02]  /*0030*/  IADD3 R1, R1, -0x2a40, RZ ;  /* 0xffffd5c001017810 */ /* 0x000fe40007ffe0ff */
[----:B------:R-:W1:Y:S04]  /*0040*/  S2R R3, SR_TID.X ;  /* 0x0000000000037919 */ /* 0x000e680000002100 */
[----:B------:R-:W2:Y:S01]  /*0050*/  S2R R4, SR_CTAID.Y ;  /* 0x0000000000047919 */ /* 0x000ea20000002600 */
[----:B0-----:R-:W-:Y:S02]  /*0060*/  SHF.L.U32 R2, R0, 0x5, RZ ;  /* 0x0000000500027819 */ /* 0x001fe400000006ff */
[----:B-1----:R-:W-:-:S02]  /*0070*/  SHF.R.U32.HI R0, RZ, 0x5, R3 ;  /* 0x00000005ff007819 */ /* 0x002fc40000011603 */
[----:B------:R-:W-:Y:S02]  /*0080*/  LOP3.LUT R3, R2, 0x1f, R3, 0xf8, !PT ;  /* 0x0000001f02037812 */ /* 0x000fe400078ef803 */
[----:B------:R-:W-:Y:S01]  /*0090*/  SGXT.U32 R2, R0, 0x2 ;  /* 0x000000020002781a */ /* 0x000fe20000000000 */
[----:B--2---:R-:W-:Y:S02]  /*00a0*/  IMAD R0, R4, c[0x0][0x190], RZ ;  /* 0x0000640004007a24 */ /* 0x004fe400078e02ff */
[----:B------:R-:W-:Y:S02]  /*00b0*/  IMAD R5, R3, c[0x0][0x194], RZ ;  /* 0x0000650003057a24 */ /* 0x000fe400078e02ff */
[----:B------:R-:W-:Y:S01]  /*00c0*/  IMAD.MOV.U32 R4, RZ, RZ, c[0x0][0x198] ;  /* 0x00006600ff047624 */ /* 0x000fe200078e00ff */
[----:B------:R-:W-:Y:S01]  /*00d0*/  SHF.L.U32 R3, R0, 0x1, RZ ;  /* 0x0000000100037819 */ /* 0x000fe200000006ff */
[----:B------:R-:W-:Y:S01]  /*00e0*/  IMAD R7, R2, c[0x0][0x198], RZ ;  /* 0x0000660002077a24 */ /* 0x000fe200078e02ff */
[----:B------:R-:W-:Y:S01]  /*00f0*/  SHF.L.U32 R6, R5, 0x1, RZ ;  /* 0x0000000105067819 */ /* 0x000fe200000006ff */
[----:B------:R-:W-:-:S03]  /*0100*/  IMAD.HI R2, R0, 0x2, RZ ;  /* 0x0000000200027827 */ /* 0x000fc600078e02ff */
[----:B------:R-:W-:Y:S01]  /*0110*/  IADD3 R3, P0, P1, R6, c[0x0][0x160], R3 ;  /* 0x0000580006037a10 */ /* 0x000fe2000791e003 */
[----:B------:R-:W-:Y:S02]  /*0120*/  IMAD R9, R4, 0x4, R7 ;  /* 0x0000000404097824 */ /* 0x000fe400078e0207 */
[----:B------:R-:W-:-:S03]  /*0130*/  IMAD.HI R5, R5, 0x2, RZ ;  /* 0x0000000205057827 */ /* 0x000fc600078e02ff */
[----:B------:R-:W-:Y:S02]  /*0140*/  LEA R11, R4, R9, 0x2 ;  /* 0x00000009040b7211 */ /* 0x000fe400078e10ff */
[----:B------:R-:W-:Y:S02]  /*0150*/  IADD3.X R2, R5, c[0x0][0x164], R2, P0, P1 ;  /* 0x0000590005027a10 */ /* 0x000fe400007e2402 */
[-C--:B------:R-:W-:Y:S02]  /*0160*/  LEA R6, P0, R7, R3.reuse, 0x1 ;  /* 0x0000000307067211 */ /* 0x080fe400078008ff */
[-C--:B------:R-:W-:Y:S02]  /*0170*/  LEA R16, P1, R11, R3.reuse, 0x1 ;  /* 0x000000030b107211 */ /* 0x080fe400078208ff */
[----:B------:R-:W-:Y:S02]  /*0180*/  LEA.HI.X.SX32 R7, R7, R2, 0x1, P0 ;  /* 0x0000000207077211 */ /* 0x000fe400000f0eff */
[----:B------:R-:W-:-:S02]  /*0190*/  LEA R14, P0, R9, R3, 0x1 ;  /* 0x00000003090e7211 */ /* 0x000fc400078008ff */
[-C--:B------:R-:W-:Y:S01]  /*01a0*/  LEA.HI.X.SX32 R17, R11, R2.reuse, 0x1, P1 ;  /* 0x000000020b117211 */ /* 0x080fe200008f0eff */
[----:B------:R0:W2:Y:S01]  /*01b0*/  LDG.E.U16 R22, [R6.64] ;  /* 0x0000000606167981 */ /* 0x0000a2000c1e1500 */
[C---:B------:R-:W-:Y:S02]  /*01c0*/  LEA R5, R4.reuse, R11, 0x2 ;  /* 0x0000000b04057211 */ /* 0x040fe400078e10ff */
[-C--:B------:R-:W-:Y:S02]  /*01d0*/  LEA.HI.X.SX32 R15, R9, R2.reuse, 0x1, P0 ;  /* 0x00000002090f7211 */ /* 0x080fe400000f0eff */
[C---:B------:R-:W-:Y:S01]  /*01e0*/  LEA R12, P0, R5.reuse, R3, 0x1 ;  /* 0x00000003050c7211 */ /* 0x040fe200078008ff */
[----:B------:R1:W3:Y:S03]  /*01f0*/  LDG.E.U16 R17, [R16.64] ;  /* 0x0000000610117981 */ /* 0x0002e6000c1e1500 */
[----:B------:R-:W-:Y:S01]  /*0200*/  LEA.HI.X.SX32 R13, R5, R2, 0x1, P0 ;  /* 0x00000002050d7211 */ /* 0x000fe200000f0eff */
[----:B------:R4:W5:Y:S04]  /*0210*/  LDG.E.U16 R0, [R14.64] ;  /* 0x000000060e007981 */ /* 0x000968000c1e1500 */
[----:B-1----:R1:W5:Y:S01]  /*0220*/  LDG.E.U16 R16, [R12.64] ;  /* 0x000000060c107981 */ /* 0x002362000c1e1500 */
[----:B------:R-:W-:-:S05]  /*0230*/  IMAD R9, R4, 0x4, R5 ;  /* 0x0000000404097824 */ /* 0x000fca00078e0205 */
[C---:B------:R-:W-:Y:S02]  /*0240*/  LEA R5, R4.reuse, R9, 0x2 ;  /* 0x0000000904057211 */ /* 0x040fe400078e10ff */
[C---:B------:R-:W-:Y:S02]  /*0250*/  LEA R8, P0, R9.reuse, R3, 0x1 ;  /* 0x0000000309087211 */ /* 0x040fe400078008ff */
[C---:B------:R-:W-:Y:S02]  /*0260*/  LEA R11, R4.reuse, R5, 0x2 ;  /* 0x00000005040b7211 */ /* 0x040fe400078e10ff */
[-C--:B------:R-:W-:Y:S02]  /*0270*/  LEA.HI.X.SX32 R9, R9, R2.reuse, 0x1, P0 ;  /* 0x0000000209097211 */ /* 0x080fe400000f0eff */
[-C--:B0-----:R-:W-:Y:S01]  /*0280*/  LEA R6, P0, R5, R3.reuse, 0x1 ;  /* 0x0000000305067211 */ /* 0x081fe200078008ff */
[----:B------:R-:W-:Y:S01]  /*0290*/  IMAD R19, R4, 0x4, R11 ;  /* 0x0000000404137824 */ /* 0x000fe200078e020b */
[----:B------:R-:W-:Y:S01]  /*02a0*/  LEA R10, P1, R11, R3, 0x1 ;  /* 0x000000030b0a7211 */ /* 0x000fe200078208ff */
[----:B------:R0:W5:Y:S01]  /*02b0*/  LDG.E.U16 R21, [R8.64] ;  /* 0x0000000608157981 */ /* 0x000162000c1e1500 */
[----:B------:R-:W-:-:S02]  /*02c0*/  LEA.HI.X.SX32 R7, R5, R2, 0x1, P0 ;  /* 0x0000000205077211 */ /* 0x000fc400000f0eff */
[----:B------:R-:W-:Y:S02]  /*02d0*/  LEA.HI.X.SX32 R11, R11, R2, 0x1, P1 ;  /* 0x000000020b0b7211 */ /* 0x000fe400008f0eff */
[----:B----4-:R-:W-:Y:S01]  /*02e0*/  LEA R15, R4, R19, 0x2 ;  /* 0x00000013040f7211 */ /* 0x010fe200078e10ff */
[----:B------:R4:W5:Y:S01]  /*02f0*/  LDG.E.U16 R20, [R6.64] ;  /* 0x0000000606147981 */ /* 0x000962000c1e1500 */
[----:B0-----:R-:W-:-:S03]  /*0300*/  LEA R8, P0, R19, R3, 0x1 ;  /* 0x0000000313087211 */ /* 0x001fc600078008ff */
[----:B-1----:R0:W5:Y:S01]  /*0310*/  LDG.E.U16 R12, [R10.64] ;  /* 0x000000060a0c7981 */ /* 0x002162000c1e1500 */
[----:B------:R-:W-:Y:S02]  /*0320*/  LEA R5, R4, R15, 0x2 ;  /* 0x0000000f04057211 */ /* 0x000fe400078e10ff */
[----:B------:R-:W-:Y:S02]  /*0330*/  LEA.HI.X.SX32 R9, R19, R2, 0x1, P0 ;  /* 0x0000000213097211 */ /* 0x000fe400000f0eff */
[----:B----4-:R-:W-:-:S03]  /*0340*/  LEA R6, P0, R15, R3, 0x1 ;  /* 0x000000030f067211 */ /* 0x010fc600078008ff */
[----:B------:R1:W4:Y:S01]  /*0350*/  LDG.E.U16 R18, [R8.64] ;  /* 0x0000000608127981 */ /* 0x000322000c1e1500 */
[----:B------:R-:W-:Y:S01]  /*0360*/  LEA.HI.X.SX32 R7, R15, R2, 0x1, P0 ;  /* 0x000000020f077211 */ /* 0x000fe200000f0eff */
[----:B------:R-:W-:-:S04]  /*0370*/  IMAD R15, R4, 0x4, R5 ;  /* 0x00000004040f7824 */ /* 0x000fc800078e0205 */
[----:B------:R0:W4:Y:S01]  /*0380*/  LDG.E.U16 R14, [R6.64] ;  /* 0x00000006060e7981 */ /* 0x000122000c1e1500 */
[-C--:B-1----:R-:W-:Y:S02]  /*0390*/  LEA R8, P0, R5, R3.reuse, 0x1 ;  /* 0x0000000305087211 */ /* 0x082fe400078008ff */
[----:B0-----:R-:W-:Y:S02]  /*03a0*/  LEA R10, P1, R15, R3, 0x1 ;  /* 0x000000030f0a7211 */ /* 0x001fe400078208ff */
[-C--:B------:R-:W-:Y:S02]  /*03b0*/  LEA.HI.X.SX32 R9, R5, R2.reuse, 0x1, P0 ;  /* 0x0000000205097211 */ /* 0x080fe400000f0eff */
[----:B------:R-:W-:Y:S02]  /*03c0*/  LEA R13, R4, R15, 0x2 ;  /* 0x0000000f040d7211 */ /* 0x000fe400078e10ff */
[----:B------:R-:W-:Y:S01]  /*03d0*/  LEA.HI.X.SX32 R11, R15, R2, 0x1, P1 ;  /* 0x000000020f0b7211 */ /* 0x000fe200008f0eff */
[----:B------:R0:W4:Y:S01]  /*03e0*/  LDG.E.U16 R19, [R8.64] ;  /* 0x0000000608137981 */ /* 0x000122000c1e1500 */
[----:B------:R-:W-:-:S02]  /*03f0*/  LEA R6, P0, R13, R3, 0x1 ;  /* 0x000000030d067211 */ /* 0x000fc400078008ff */
[----:B------:R-:W-:Y:S02]  /*0400*/  LEA R5, R4, R13, 0x2 ;  /* 0x0000000d04057211 */ /* 0x000fe400078e10ff */
[----:B------:R-:W-:Y:S02]  /*0410*/  LEA.HI.X.SX32 R7, R13, R2, 0x1, P0 ;  /* 0x000000020d077211 */ /* 0x000fe400000f0eff */
[----:B0-----:R-:W-:-:S04]  /*0420*/  LEA R8, P0, R5, R3, 0x1 ;  /* 0x0000000305087211 */ /* 0x001fc800078008ff */
[----:B------:R-:W-:-:S05]  /*0430*/  LEA.HI.X.SX32 R9, R5, R2, 0x1, P0 ;  /* 0x0000000205097211 */ /* 0x000fca00000f0eff */
[----:B------:R0:W4:Y:S04]  /*0440*/  LDG.E.U16 R15, [R8.64] ;  /* 0x00000006080f7981 */ /* 0x000128000c1e1500 */
[----:B--2---:R-:W-:Y:S04]  /*0450*/  STL [R1+0x90], R22 ;  /* 0x0000901601007387 */ /* 0x004fe80000100800 */
[----:B---3--:R1:W-:Y:S04]  /*0460*/  STL [R1+0x88], R17 ;  /* 0x0000881101007387 */ /* 0x0083e80000100800 */
[----:B-----5:R-:W-:Y:S04]  /*0470*/  STL [R1+0xb0], R0 ;  /* 0x0000b00001007387 */ /* 0x020fe80000100800 */
[----:B-1----:R1:W2:Y:S04]  /*0480*/  LDG.E.U16 R17, [R10.64] ;  /* 0x000000060a117981 */ /* 0x0022a8000c1e1500 */
[----:B------:R3:W-:Y:S04]  /*0490*/  STL [R1+0xac], R16 ;  /* 0x0000ac1001007387 */ /* 0x0007e80000100800 */
[----:B---3--:R3:W5:Y:S01]  /*04a0*/  LDG.E.U16 R16, [R6.64] ;  /* 0x0000000606107981 */ /* 0x008762000c1e1500 */
[----:B------:R-:W-:-:S05]  /*04b0*/  IMAD R0, R4, 0x4, R5 ;  /* 0x0000000404007824 */ /* 0x000fca00078e0205 */
[----:B-1----:R-:W-:Y:S02]  /*04c0*/  LEA R11, R4, R0, 0x2 ;  /* 0x00000000040b7211 */ /* 0x002fe400078e10ff */
[----:B---3--:R-:W-:Y:S02]  /*04d0*/  LEA R6, P0, R0, R3, 0x1 ;  /* 0x0000000300067211 */ /* 0x008fe400078008ff */
[----:B------:R-:W-:Y:S02]  /*04e0*/  LEA R5, R4, R11, 0x2 ;  /* 0x0000000b04057211 */ /* 0x000fe400078e10ff */
[C---:B------:R-:W-:Y:S02]  /*04f0*/  LEA R10, P1, R11.reuse, R3, 0x1 ;  /* 0x000000030b0a7211 */ /* 0x040fe400078208ff */
[-C--:B------:R-:W-:Y:S01]  /*0500*/  LEA.HI.X.SX32 R7, R0, R2.reuse, 0x1, P0 ;  /* 0x0000000200077211 */ /* 0x080fe200000f0eff */
[----:B------:R-:W-:Y:S01]  /*0510*/  IMAD R0, R4, 0x4, R5 ;  /* 0x0000000404007824 */ /* 0x000fe200078e0205 */
[----:B------:R-:W-:-:S02]  /*0520*/  LEA.HI.X.SX32 R11, R11, R2, 0x1, P1 ;  /* 0x000000020b0b7211 */ /* 0x000fc400008f0eff */
[C---:B0-----:R-:W-:Y:S01]  /*0530*/  LEA R8, P0, R5.reuse, R3, 0x1 ;  /* 0x0000000305087211 */ /* 0x041fe200078008ff */
[----:B------:R0:W3:Y:S04]  /*0540*/  LDG.E.U16 R13, [R6.64] ;  /* 0x00000006060d7981 */ /* 0x0000e8000c1e1500 */
[----:B------:R-:W-:Y:S01]  /*0550*/  STL [R1+0x84], R21 ;  /* 0x0000841501007387 */ /* 0x000fe20000100800 */
[----:B------:R-:W-:-:S03]  /*0560*/  LEA.HI.X.SX32 R9, R5, R2, 0x1, P0 ;  /* 0x0000000205097211 */ /* 0x000fc600000f0eff */
[----:B------:R-:W-:Y:S01]  /*0570*/  STL [R1+0xa8], R20 ;  /* 0x0000a81401007387 */ /* 0x000fe20000100800 */
[----:B------:R-:W-:Y:S02]  /*0580*/  LEA R5, R4, R0, 0x2 ;  /* 0x0000000004057211 */ /* 0x000fe400078e10ff */
[C---:B0-----:R-:W-:Y:S01]  /*0590*/  LEA R6, P0, R0.reuse, R3, 0x1 ;  /* 0x0000000300067211 */ /* 0x041fe200078008ff */
[----:B------:R0:W-:Y:S03]  /*05a0*/  STL [R1+0x80], R12 ;  /* 0x0000800c01007387 */ /* 0x0001e60000100800 */
[----:B------:R-:W-:Y:S01]  /*05b0*/  LEA.HI.X.SX32 R7, R0, R2, 0x1, P0 ;  /* 0x0000000200077211 */ /* 0x000fe200000f0eff */
[----:B----4-:R1:W-:Y:S04]  /*05c0*/  STL [R1+0xa4], R18 ;  /* 0x0000a41201007387 */ /* 0x0103e80000100800 */
[----:B0-----:R0:W4:Y:S04]  /*05d0*/  LDG.E.U16 R12, [R10.64] ;  /* 0x000000060a0c7981 */ /* 0x001128000c1e1500 */
[----:B-1----:R1:W4:Y:S01]  /*05e0*/  LDG.E.U16 R18, [R8.64] ;  /* 0x0000000608127981 */ /* 0x002322000c1e1500 */
[----:B0-----:R-:W-:-:S03]  /*05f0*/  LEA R11, R4, R5, 0x2 ;  /* 0x00000005040b7211 */ /* 0x001fc600078e10ff */
[----:B------:R0:W-:Y:S01]  /*0600*/  STL [R1+0x7c], R14 ;  /* 0x00007c0e01007387 */ /* 0x0001e20000100800 */
[-C--:B-1----:R-:W-:Y:S01]  /*0610*/  LEA R8, P0, R5, R3.reuse, 0x1 ;  /* 0x0000000305087211 */ /* 0x082fe200078008ff */
[----:B------:R-:W-:Y:S01]  /*0620*/  IMAD R0, R4, 0x4, R11 ;  /* 0x0000000404007824 */ /* 0x000fe200078e020b */
[----:B------:R-:W-:Y:S02]  /*0630*/  LEA R10, P1, R11, R3, 0x1 ;  /* 0x000000030b0a7211 */ /* 0x000fe400078208ff */
[-C--:B------:R-:W-:Y:S01]  /*0640*/  LEA.HI.X.SX32 R9, R5, R2.reuse, 0x1, P0 ;  /* 0x0000000205097211 */ /* 0x080fe200000f0eff */
[----:B0-----:R0:W4:Y:S01]  /*0650*/  LDG.E.U16 R14, [R6.64] ;  /* 0x00000006060e7981 */ /* 0x001122000c1e1500 */
[----:B------:R-:W-:-:S03]  /*0660*/  LEA.HI.X.SX32 R11, R11, R2, 0x1, P1 ;  /* 0x000000020b0b7211 */ /* 0x000fc600008f0eff */
[----:B------:R1:W-:Y:S01]  /*0670*/  STL [R1+0xa0], R19 ;  /* 0x0000a01301007387 */ /* 0x0003e20000100800 */
[----:B------:R-:W-:Y:S02]  /*0680*/  LEA R5, R4, R0, 0x2 ;  /* 0x0000000004057211 */ /* 0x000fe400078e10ff */
[CC--:B0-----:R-:W-:Y:S01]  /*0690*/  LEA R6, P0, R0.reuse, R3.reuse, 0x1 ;  /* 0x0000000300067211 */ /* 0x0c1fe200078008ff */
[----:B-1----:R0:W4:Y:S03]  /*06a0*/  LDG.E.U16 R19, [R8.64] ;  /* 0x0000000608137981 */ /* 0x002126000c1e1500 */
[----:B------:R-:W-:Y:S02]  /*06b0*/  LEA.HI.X.SX32 R7, R0, R2, 0x1, P0 ;  /* 0x0000000200077211 */ /* 0x000fe400000f0eff */
[----:B0-----:R-:W-:-:S04]  /*06c0*/  LEA R8, P0, R5, R3, 0x1 ;  /* 0x0000000305087211 */ /* 0x001fc800078008ff */
[----:B------:R-:W-:Y:S01]  /*06d0*/  LEA.HI.X.SX32 R9, R5, R2, 0x1, P0 ;  /* 0x0000000205097211 */ /* 0x000fe200000f0eff */
[----:B--2---:R0:W-:Y:S04]  /*06e0*/  STL [R1+0x78], R17 ;  /* 0x0000781101007387 */ /* 0x0041e80000100800 */
[----:B0-----:R0:W2:Y:S04]  /*06f0*/  LDG.E.U16 R17, [R10.64] ;  /* 0x000000060a117981 */ /* 0x0010a8000c1e1500 */
[----:B-----5:R1:W-:Y:S04]  /*0700*/  STL [R1+0x9c], R16 ;  /* 0x00009c1001007387 */ /* 0x0203e80000100800 */
[----:B------:R5:W-:Y:S04]  /*0710*/  STL [R1+0x74], R15 ;  /* 0x0000740f01007387 */ /* 0x000be80000100800 */
[----:B-1----:R1:W2:Y:S04]  /*0720*/  LDG.E.U16 R16, [R6.64] ;  /* 0x0000000606107981 */ /* 0x0022a8000c1e1500 */
[----:B-----5:R5:W2:Y:S01]  /*0730*/  LDG.E.U16 R15, [R8.64] ;  /* 0x00000006080f7981 */ /* 0x020aa2000c1e1500 */
[----:B------:R-:W-:-:S05]  /*0740*/  LEA R0, R4, R5, 0x2 ;  /* 0x0000000504007211 */ /* 0x000fca00078e10ff */
[----:B0-----:R-:W-:Y:S01]  /*0750*/  IMAD R11, R4, 0x4, R0 ;  /* 0x00000004040b7824 */ /* 0x001fe200078e0200 */
[----:B-1----:R-:W-:-:S04]  /*0760*/  LEA R6, P0, R0, R3, 0x1 ;  /* 0x0000000300067211 */ /* 0x002fc800078008ff */
[----:B------:R-:W-:Y:S02]  /*0770*/  LEA R5, R4, R11, 0x2 ;  /* 0x0000000b04057211 */ /* 0x000fe400078e10ff */
[-C--:B------:R-:W-:Y:S02]  /*0780*/  LEA.HI.X.SX32 R7, R0, R2.reuse, 0x1, P0 ;  /* 0x0000000200077211 */ /* 0x080fe400000f0eff */
[-C--:B------:R-:W-:Y:S02]  /*0790*/  LEA R10, P1, R11, R3.reuse, 0x1 ;  /* 0x000000030b0a7211 */ /* 0x080fe400078208ff */
[----:B-----5:R-:W-:Y:S02]  /*07a0*/  LEA R8, P0, R5, R3, 0x1 ;  /* 0x0000000305087211 */ /* 0x020fe400078008ff */
[----:B------:R-:W-:Y:S01]  /*07b0*/  LEA R0, R4, R5, 0x2 ;  /* 0x0000000504007211 */ /* 0x000fe200078e10ff */
[----:B---3--:R0:W-:Y:S01]  /*07c0*/  STL [R1+0x98], R13 ;  /* 0x0000980d01007387 */ /* 0x0081e20000100800 */
[----:B------:R-:W-:-:S02]  /*07d0*/  LEA.HI.X.SX32 R11, R11, R2, 0x1, P1 ;  /* 0x000000020b0b7211 */ /* 0x000fc400008f0eff */
[----:B------:R-:W-:Y:S01]  /*07e0*/  LEA.HI.X.SX32 R9, R5, R2, 0x1, P0 ;  /* 0x0000000205097211 */ /* 0x000fe200000f0eff */
[----:B------:R-:W-:Y:S01]  /*07f0*/  IMAD R5, R4, 0x4, R0 ;  /* 0x0000000404057824 */ /* 0x000fe200078e0200 */
[----:B0-----:R0:W3:Y:S04]  /*0800*/  LDG.E.U16 R13, [R6.64] ;  /* 0x00000006060d7981 */ /* 0x0010e8000c1e1500 */
[----:B----4-:R1:W-:Y:S01]  /*0810*/  STL [R1+0x70], R12 ;  /* 0x0000700c01007387 */ /* 0x0103e20000100800 */
[----:B0-----:R-:W-:-:S03]  /*0820*/  LEA R6, P0, R0, R3, 0x1 ;  /* 0x0000000300067211 */ /* 0x001fc600078008ff */
[----:B------:R0:W-:Y:S04]  /*0830*/  STL [R1+0x94], R18 ;  /* 0x0000941201007387 */ /* 0x0001e80000100800 */
[----:B-1----:R1:W4:Y:S01]  /*0840*/  LDG.E.U16 R12, [R10.64] ;  /* 0x000000060a0c7981 */ /* 0x002322000c1e1500 */
[----:B------:R-:W-:-:S03]  /*0850*/  LEA.HI.X.SX32 R7, R0, R2, 0x1, P0 ;  /* 0x0000000200077211 */ /* 0x000fc600000f0eff */
[----:B0-----:R0:W5:Y:S01]  /*0860*/  LDG.E.U16 R18, [R8.64] ;  /* 0x0000000608127981 */ /* 0x001162000c1e1500 */
[----:B-1----:R-:W-:-:S03]  /*0870*/  LEA R11, R4, R5, 0x2 ;  /* 0x00000005040b7211 */ /* 0x002fc600078e10ff */
[----:B------:R1:W-:Y:S01]  /*0880*/  STL [R1+0x6c], R14 ;  /* 0x00006c0e01007387 */ /* 0x0003e20000100800 */
[C---:B------:R-:W-:Y:S02]  /*0890*/  LEA R0, R4.reuse, R11, 0x2 ;  /* 0x0000000b04007211 */ /* 0x040fe400078e10ff */
[-C--:B0-----:R-:W-:Y:S02]  /*08a0*/  LEA R8, P0, R5, R3.reuse, 0x1 ;  /* 0x0000000305087211 */ /* 0x081fe400078008ff */
[----:B------:R-:W-:Y:S02]  /*08b0*/  LEA R10, P1, R11, R3, 0x1 ;  /* 0x000000030b0a7211 */ /* 0x000fe400078208ff */
[-C--:B------:R-:W-:Y:S01]  /*08c0*/  LEA.HI.X.SX32 R9, R5, R2.reuse, 0x1, P0 ;  /* 0x0000000205097211 */ /* 0x080fe200000f0eff */
[----:B-1----:R0:W5:Y:S01]  /*08d0*/  LDG.E.U16 R14, [R6.64] ;  /* 0x00000006060e7981 */ /* 0x002162000c1e1500 */
[----:B------:R-:W-:Y:S01]  /*08e0*/  IMAD R5, R4, 0x4, R0 ;  /* 0x0000000404057824 */ /* 0x000fe200078e0200 */
[----:B------:R-:W-:-:S02]  /*08f0*/  LEA.HI.X.SX32 R11, R11, R2, 0x1, P1 ;  /* 0x000000020b0b7211 */ /* 0x000fc400008f0eff */
[----:B------:R1:W-:Y:S04]  /*0900*/  STL [R1+0x8c], R19 ;  /* 0x00008c1301007387 */ /* 0x0003e80000100800 */
[----:B------:R2:W5:Y:S01]  /*0910*/  LDG.E.U16 R20, [R10.64] ;  /* 0x000000060a147981 */ /* 0x000562000c1e1500 */
[----:B0-----:R-:W-:-:S03]  /*0920*/  LEA R6, P0, R0, R3, 0x1 ;  /* 0x0000000300067211 */ /* 0x001fc600078008ff */
[----:B-1----:R0:W5:Y:S01]  /*0930*/  LDG.E.U16 R19, [R8.64] ;  /* 0x0000000608137981 */ /* 0x002162000c1e1500 */
[----:B------:R-:W-:Y:S02]  /*0940*/  LEA.HI.X.SX32 R7, R0, R2, 0x1, P0 ;  /* 0x0000000200077211 */ /* 0x000fe400000f0eff */
[----:B------:R-:W-:Y:S02]  /*0950*/  LEA R0, R4, R5, 0x2 ;  /* 0x0000000504007211 */ /* 0x000fe400078e10ff */
[----:B0-----:R-:W-:-:S04]  /*0960*/  LEA R8, P0, R5, R3, 0x1 ;  /* 0x0000000305087211 */ /* 0x001fc800078008ff */
[----:B------:R-:W-:Y:S01]  /*0970*/  LEA.HI.X.SX32 R9, R5, R2, 0x1, P0 ;  /* 0x0000000205097211 */ /* 0x000fe200000f0eff */
[----:B--2---:R0:W-:Y:S04]  /*0980*/  STL [R1+0x68], R17 ;  /* 0x0000681101007387 */ /* 0x0041e80000100800 */
[----:B0-----:R0:W2:Y:S04]  /*0990*/  LDG.E.U16 R17, [R6.64] ;  /* 0x0000000606117981 */ /* 0x0010a8000c1e1500 */
[----:B------:R1:W-:Y:S01]  /*09a0*/  STL [R1+0x64], R16 ;  /* 0x0000641001007387 */ /* 0x0003e20000100800 */
[----:B0-----:R-:W-:-:S03]  /*09b0*/  LEA R6, P0, R0, R3, 0x1 ;  /* 0x0000000300067211 */ /* 0x001fc600078008ff */
[----:B------:R0:W-:Y:S01]  /*09c0*/  STL [R1+0x60], R15 ;  /* 0x0000600f01007387 */ /* 0x0001e20000100800 */
[----:B------:R-:W-:-:S05]  /*09d0*/  LEA.HI.X.SX32 R7, R0, R2, 0x1, P0 ;  /* 0x0000000200077211 */ /* 0x000fca00000f0eff */
[----:B-1----:R1:W2:Y:S04]  /*09e0*/  LDG.E.U16 R16, [R6.64] ;  /* 0x0000000606107981 */ /* 0x0022a8000c1e1500 */
[----:B0-----:R0:W2:Y:S01]  /*09f0*/  LDG.E.U16 R15, [R8.64] ;  /* 0x00000006080f7981 */ /* 0x0010a2000c1e1500 */
[----:B------:R-:W-:-:S05]  /*0a00*/  LEA R11, R4, R0, 0x2 ;  /* 0x00000000040b7211 */ /* 0x000fca00078e10ff */
[----:B------:R-:W-:-:S05]  /*0a10*/  IMAD R5, R4, 0x4, R11 ;  /* 0x0000000404057824 */ /* 0x000fca00078e020b */
[----:B------:R-:W-:Y:S02]  /*0a20*/  LEA R0, R4, R5, 0x2 ;  /* 0x0000000504007211 */ /* 0x000fe400078e10ff */
[-C--:B0-----:R-:W-:Y:S01]  /*0a30*/  LEA R8, P0, R5, R3.reuse, 0x1 ;  /* 0x0000000305087211 */ /* 0x081fe200078008ff */
[----:B---3--:R0:W-:Y:S01]  /*0a40*/  STL [R1+0x5c], R13 ;  /* 0x00005c0d01007387 */ /* 0x0081e20000100800 */
[-C--:B------:R-:W-:Y:S02]  /*0a50*/  LEA R10, P1, R11, R3.reuse, 0x1 ;  /* 0x000000030b0a7211 */ /* 0x080fe400078208ff */
[----:B------:R-:W-:Y:S02]  /*0a60*/  LEA.HI.X.SX32 R9, R5, R2, 0x1, P0 ;  /* 0x0000000205097211 */ /* 0x000fe400000f0eff */
[----:B-1----:R-:W-:Y:S02]  /*0a70*/  LEA R6, P0, R0, R3, 0x1 ;  /* 0x0000000300067211 */ /* 0x002fe400078008ff */
[----:B0-----:R-:W-:Y:S01]  /*0a80*/  LEA R13, R4, R0, 0x2 ;  /* 0x00000000040d7211 */ /* 0x001fe200078e10ff */
[----:B------:R0:W3:Y:S01]  /*0a90*/  LDG.E.U16 R21, [R8.64] ;  /* 0x0000000608157981 */ /* 0x0000e2000c1e1500 */
[----:B------:R-:W-:-:S03]  /*0aa0*/  LEA.HI.X.SX32 R11, R11, R2, 0x1, P1 ;  /* 0x000000020b0b7211 */ /* 0x000fc600008f0eff */
[----:B----4-:R1:W-:Y:S01]  /*0ab0*/  STL [R1+0x58], R12 ;  /* 0x0000580c01007387 */ /* 0x0103e20000100800 */
[----:B------:R-:W-:-:S03]  /*0ac0*/  LEA.HI.X.SX32 R7, R0, R2, 0x1, P0 ;  /* 0x0000000200077211 */ /* 0x000fc600000f0eff */
[----:B------:R4:W3:Y:S01]  /*0ad0*/  LDG.E.U16 R22, [R10.64] ;  /* 0x000000060a167981 */ /* 0x0008e2000c1e1500 */
[C---:B0-----:R-:W-:Y:S01]  /*0ae0*/  LEA R8, P0, R13.reuse, R3, 0x1 ;  /* 0x000000030d087211 */ /* 0x041fe200078008ff */
[C---:B-1----:R-:W-:Y:S02]  /*0af0*/  IMAD R12, R4.reuse, 0x4, R13 ;  /* 0x00000004040c7824 */ /* 0x042fe400078e020d */
[----:B-----5:R0:W-:Y:S01]  /*0b00*/  STL [R1+0x54], R18 ;  /* 0x0000541201007387 */ /* 0x0201e20000100800 */
[----:B------:R-:W-:Y:S02]  /*0b10*/  LEA.HI.X.SX32 R9, R13, R2, 0x1, P0 ;  /* 0x000000020d097211 */ /* 0x000fe400000f0eff */
[----:B------:R-:W-:-:S04]  /*0b20*/  LEA R0, R4, R12, 0x2 ;  /* 0x0000000c04007211 */ /* 0x000fc800078e10ff */
[----:B------:R-:W-:Y:S01]  /*0b30*/  LEA R5, R4, R0, 0x2 ;  /* 0x0000000004057211 */ /* 0x000fe200078e10ff */
[----:B0-----:R0:W5:Y:S04]  /*0b40*/  LDG.E.U16 R18, [R6.64] ;  /* 0x0000000606127981 */ /* 0x001168000c1e1500 */
[----:B------:R1:W-:Y:S01]  /*0b50*/  STL [R1+0x50], R14 ;  /* 0x0000500e01007387 */ /* 0x0003e20000100800 */
[----:B0-----:R-:W-:-:S03]  /*0b60*/  LEA R6, P0, R0, R3, 0x1 ;  /* 0x0000000300067211 */ /* 0x001fc600078008ff */
[----:B------:R0:W-:Y:S01]  /*0b70*/  STL [R1+0x4c], R19 ;  /* 0x00004c1301007387 */ /* 0x0001e20000100800 */
[-C--:B------:R-:W-:Y:S01]  /*0b80*/  LEA.HI.X.SX32 R7, R0, R2.reuse, 0x1, P0 ;  /* 0x0000000200077211 */ /* 0x080fe200000f0eff */
[----:B-1----:R-:W-:Y:S01]  /*0b90*/  IMAD R14, R4, 0x4, R5 ;  /* 0x00000004040e7824 */ /* 0x002fe200078e0205 */
[C---:B----4-:R-:W-:Y:S01]  /*0ba0*/  LEA R10, P1, R12.reuse, R3, 0x1 ;  /* 0x000000030c0a7211 */ /* 0x050fe200078208ff */
[----:B------:R1:W-:Y:S04]  /*0bb0*/  STL [R1+0x48], R20 ;  /* 0x0000481401007387 */ /* 0x0003e80000100800 */
[----:B0-----:R0:W5:Y:S01]  /*0bc0*/  LDG.E.U16 R19, [R8.64] ;  /* 0x0000000608137981 */ /* 0x001162000c1e1500 */
[----:B------:R-:W-:-:S05]  /*0bd0*/  LEA.HI.X.SX32 R11, R12, R2, 0x1, P1 ;  /* 0x000000020c0b7211 */ /* 0x000fca00008f0eff */
[----:B-1----:R1:W5:Y:S01]  /*0be0*/  LDG.E.U16 R20, [R10.64] ;  /* 0x000000060a147981 */ /* 0x002362000c1e1500 */
[----:B0-----:R-:W-:-:S04]  /*0bf0*/  LEA R8, P0, R5, R3, 0x1 ;  /* 0x0000000305087211 */ /* 0x001fc800078008ff */
[----:B------:R-:W-:-:S05]  /*0c00*/  LEA.HI.X.SX32 R9, R5, R2, 0x1, P0 ;  /* 0x0000000205097211 */ /* 0x000fca00000f0eff */
[----:B------:R0:W5:Y:S04]  /*0c10*/  LDG.E.U16 R25, [R8.64] ;  /* 0x0000000608197981 */ /* 0x000168000c1e1500 */
[----:B--2---:R2:W-:Y:S04]  /*0c20*/  STL [R1+0x44], R17 ;  /* 0x0000441101007387 */ /* 0x0045e80000100800 */
[----:B--2---:R2:W4:Y:S02]  /*0c30*/  LDG.E.U16 R17, [R6.64] ;  /* 0x0000000606117981 */ /* 0x004524000c1e1500 */
[----:B--2---:R-:W-:-:S04]  /*0c40*/  LEA R6, P0, R14, R3, 0x1 ;  /* 0x000000030e067211 */ /* 0x004fc800078008ff */
[----:B------:R-:W-:Y:S01]  /*0c50*/  LEA.HI.X.SX32 R7, R14, R2, 0x1, P0 ;  /* 0x000000020e077211 */ /* 0x000fe200000f0eff */
[----:B------:R-:W-:Y:S04]  /*0c60*/  STL [R1+0x40], R15 ;  /* 0x0000400f01007387 */ /* 0x000fe80000100800 */
[----:B------:R2:W-:Y:S04]  /*0c70*/  STL [R1+0x3c], R16 ;  /* 0x00003c1001007387 */ /* 0x0005e80000100800 */
[----:B--2---:R2:W4:Y:S01]  /*0c80*/  LDG.E.U16 R16, [R6.64] ;  /* 0x0000000606107981 */ /* 0x004522000c1e1500 */
[----:B------:R-:W-:-:S04]  /*0c90*/  LEA R12, R4, R14, 0x2 ;  /* 0x0000000e040c7211 */ /* 0x000fc800078e10ff */
[----:B------:R-:W-:-:S05]  /*0ca0*/  LEA R13, R4, R12, 0x2 ;  /* 0x0000000c040d7211 */ /* 0x000fca00078e10ff */
[----:B------:R-:W-:Y:S01]  /*0cb0*/  IMAD R0, R4, 0x4, R13 ;  /* 0x0000000404007824 */ /* 0x000fe200078e020d */
[----:B0-----:R-:W-:-:S04]  /*0cc0*/  LEA R8, P0, R13, R3, 0x1 ;  /* 0x000000030d087211 */ /* 0x001fc800078008ff */
[C---:B------:R-:W-:Y:S02]  /*0cd0*/  LEA R5, R4.reuse, R0, 0x2 ;  /* 0x0000000004057211 */ /* 0x040fe400078e10ff */
[-C--:B------:R-:W-:Y:S02]  /*0ce0*/  LEA.HI.X.SX32 R9, R13, R2.reuse, 0x1, P0 ;  /* 0x000000020d097211 */ /* 0x080fe400000f0eff */
[----:B------:R-:W-:Y:S02]  /*0cf0*/  LEA R15, R4, R5, 0x2 ;  /* 0x00000005040f7211 */ /* 0x000fe400078e10ff */
[-C--:B--2---:R-:W-:Y:S01]  /*0d00*/  LEA R6, P0, R0, R3.reuse, 0x1 ;  /* 0x0000000300067211 */ /* 0x084fe200078008ff */
[----:B------:R0:W2:Y:S01]  /*0d10*/  LDG.E.U16 R23, [R8.64] ;  /* 0x0000000608177981 */ /* 0x0000a2000c1e1500 */
[----:B-1----:R-:W-:Y:S01]  /*0d20*/  LEA R10, P1, R12, R3, 0x1 ;  /* 0x000000030c0a7211 */ /* 0x002fe200078208ff */
[----:B------:R-:W-:Y:S01]  /*0d30*/  IMAD R14, R4, 0x4, R15 ;  /* 0x00000004040e7824 */ /* 0x000fe200078e020f */
[-C--:B------:R-:W-:Y:S01]  /*0d40*/  LEA.HI.X.SX32 R7, R0, R2.reuse, 0x1, P0 ;  /* 0x0000000200077211 */ /* 0x080fe200000f0eff */
[----:B---3--:R1:W-:Y:S01]  /*0d50*/  STL [R1+0x38], R22 ;  /* 0x0000381601007387 */ /* 0x0083e20000100800 */
[----:B------:R-:W-:-:S02]  /*0d60*/  LEA.HI.X.SX32 R11, R12, R2, 0x1, P1 ;  /* 0x000000020c0b7211 */ /* 0x000fc400008f0eff */
[CC--:B0-----:R-:W-:Y:S01]  /*0d70*/  LEA R8, P0, R5.reuse, R3.reuse, 0x1 ;  /* 0x0000000305087211 */ /* 0x0c1fe200078008ff */
[----:B-1----:R0:W3:Y:S03]  /*0d80*/  LDG.E.U16 R22, [R6.64] ;  /* 0x0000000606167981 */ /* 0x0020e6000c1e1500 */
[----:B------:R-:W-:Y:S02]  /*0d90*/  LEA.HI.X.SX32 R9, R5, R2, 0x1, P0 ;  /* 0x0000000205097211 */ /* 0x000fe400000f0eff */
[----:B------:R-:W-:Y:S01]  /*0da0*/  LEA R12, R4, R14, 0x2 ;  /* 0x0000000e040c7211 */ /* 0x000fe200078e10ff */
[----:B------:R1:W-:Y:S04]  /*0db0*/  STL [R1+0x34], R21 ;  /* 0x0000341501007387 */ /* 0x0003e80000100800 */
[----:B------:R4:W2:Y:S01]  /*0dc0*/  LDG.E.U16 R24, [R10.64] ;  /* 0x000000060a187981 */ /* 0x0008a2000c1e1500 */
[----:B0-----:R-:W-:-:S02]  /*0dd0*/  LEA R6, P0, R14, R3, 0x1 ;  /* 0x000000030e067211 */ /* 0x001fc400078008ff */
[----:B------:R-:W-:Y:S01]  /*0de0*/  LEA R13, R4, R12, 0x2 ;  /* 0x0000000c040d7211 */ /* 0x000fe200078e10ff */
[----:B-1----:R0:W3:Y:S01]  /*0df0*/  LDG.E.U16 R21, [R8.64] ;  /* 0x0000000608157981 */ /* 0x0020e2000c1e1500 */
[----:B------:R-:W-:Y:S02]  /*0e00*/  LEA.HI.X.SX32 R7, R14, R2, 0x1, P0 ;  /* 0x000000020e077211 */ /* 0x000fe400000f0eff */
[----:B0-----:R-:W-:-:S04]  /*0e10*/  LEA R8, P0, R12, R3, 0x1 ;  /* 0x000000030c087211 */ /* 0x001fc800078008ff */
[-C--:B------:R-:W-:Y:S02]  /*0e20*/  LEA.HI.X.SX32 R9, R12, R2.reuse, 0x1, P0 ;  /* 0x000000020c097211 */ /* 0x080fe400000f0eff */
[CC--:B------:R-:W-:Y:S01]  /*0e30*/  LEA R12, P0, R13.reuse, R3.reuse, 0x1 ;  /* 0x000000030d0c7211 */ /* 0x0c0fe200078008ff */
[----:B------:R-:W-:Y:S01]  /*0e40*/  IMAD R0, R4, 0x4, R13 ;  /* 0x0000000404007824 */ /* 0x000fe200078e020d */
[----:B-----5:R-:W-:Y:S02]  /*0e50*/  STL [R1+0x30], R18 ;  /* 0x0000301201007387 */ /* 0x020fe40000100800 */
[----:B------:R-:W-:Y:S02]  /*0e60*/  LEA.HI.X.SX32 R13, R13, R2, 0x1, P0 ;  /* 0x000000020d0d7211 */ /* 0x000fe400000f0eff */
[----:B------:R-:W-:Y:S04]  /*0e70*/  STL [R1+0x2c], R19 ;  /* 0x00002c1301007387 */ /* 0x000fe80000100800 */
[----:B------:R-:W-:Y:S04]  /*0e80*/  STL [R1+0x28], R20 ;  /* 0x0000281401007387 */ /* 0x000fe80000100800 */
[----:B------:R-:W5:Y:S04]  /*0e90*/  LDG.E.U16 R29, [R12.64] ;  /* 0x000000060c1d7981 */ /* 0x000f68000c1e1500 */
[----:B----4-:R0:W-:Y:S04]  /*0ea0*/  STL [R1+0x24], R17 ;  /* 0x0000241101007387 */ /* 0x0101e80000100800 */
[----:B------:R-:W-:Y:S01]  /*0eb0*/  STL [R1+0x20], R25 ;  /* 0x0000201901007387 */ /* 0x000fe20000100800 */
[----:B------:R-:W-:-:S03]  /*0ec0*/  LEA R10, P1, R15, R3, 0x1 ;  /* 0x000000030f0a7211 */ /* 0x000fc600078208ff */
[----:B0-----:R0:W4:Y:S04]  /*0ed0*/  LDG.E.U16 R17, [R6.64] ;  /* 0x0000000606117981 */ /* 0x001128000c1e1500 */
[----:B------:R1:W-:Y:S04]  /*0ee0*/  STL [R1+0x1c], R16 ;  /* 0x00001c1001007387 */ /* 0x0003e80000100800 */
[----:B-1----:R-:W3:Y:S04]  /*0ef0*/  LDG.E.U16 R16, [R8.64] ;  /* 0x0000000608107981 */ /* 0x002ee8000c1e1500 */
[----:B--2---:R-:W-:Y:S04]  /*0f00*/  STL [R1+0x18], R24 ;  /* 0x0000181801007387 */ /* 0x004fe80000100800 */
[----:B-----5:R1:W-:Y:S04]  /*0f10*/  STL [R1+0x15ec], R29 ;  /* 0x0015ec1d01007387 */ /* 0x0203e80000100800 */
[----:B---3--:R-:W-:Y:S04]  /*0f20*/  STL [R1], R16 ;  /* 0x0000001001007387 */ /* 0x008fe80000100800 */
[----:B-1----:R-:W2:Y:S04]  /*0f30*/  LDL.LU R29, [R1] ;  /* 0x00000000011d7983 */ /* 0x002ea80000300800 */
[----:B------:R-:W-:Y:S04]  /*0f40*/  STL [R1+0x14], R23 ;  /* 0x0000141701007387 */ /* 0x000fe80000100800 */
[----:B--2---:R1:W-:Y:S04]  /*0f50*/  STL [R1+0x1600], R29 ;  /* 0x0016001d01007387 */ /* 0x0043e80000100800 */
[----:B-1----:R-:W2:Y:S04]  /*0f60*/  LDL.LU R29, [R1+0x68] ;  /* 0x00006800011d7983 */ /* 0x002ea80000300800 */
[----:B--2---:R1:W-:Y:S04]  /*0f70*/  STL [R1+0x1604], R29 ;  /* 0x0016041d01007387 */ /* 0x0043e80000100800 */
[----:B-1----:R-:W2:Y:S04]  /*0f80*/  LDL.LU R29, [R1+0x6c] ;  /* 0x00006c00011d7983 */ /* 0x002ea80000300800 */
[----:B--2---:R1:W-:Y:S04]  /*0f90*/  STL [R1+0x1608], R29 ;  /* 0x0016081d01007387 */ /* 0x0043e80000100800 */
[----:B------:R-:W-:Y:S04]  /*0fa0*/  STL [R1+0x10], R22 ;  /* 0x0000101601007387 */ /* 0x000fe80000100800 */
[----:B-1----:R-:W2:Y:S04]  /*0fb0*/  LDL.LU R29, [R1+0x70] ;  /* 0x00007000011d7983 */ /* 0x002ea80000300800 */
[----:B--2---:R1:W-:Y:S04]  /*0fc0*/  STL [R1+0x160c], R29 ;  /* 0x00160c1d01007387 */ /* 0x0043e80000100800 */
[----:B-1----:R-:W2:Y:S04]  /*0fd0*/  LDL.LU R29, [R1+0x74] ;  /* 0x00007400011d7983 */ /* 0x002ea80000300800 */
[----:B--2---:R1:W-:Y:S04]  /*0fe0*/  STL [R1+0x1610], R29 ;  /* 0x0016101d01007387 */ /* 0x0043e80000100800 */
[----:B-1----:R-:W2:Y:S04]  /*0ff0*/  LDL.LU R29, [R1+0x78] ;  /* 0x00007800011d7983 */ /* 0x002ea80000300800 */
[----:B------:R-:W-:Y:S04]  /*1000*/  STL [R1+0xc], R21 ;  /* 0x00000c1501007387 */ /* 0x000fe80000100800 */
[----:B--2---:R1:W-:Y:S04]  /*1010*/  STL [R1+0x1614], R29 ;  /* 0x0016141d01007387 */ /* 0x0043e80000100800 */
[----:B-1----:R-:W2:Y:S01]  /*1020*/  LDL.LU R29, [R1+0x7c] ;  /* 0x00007c00011d7983 */ /* 0x002ea20000300800 */
[----:B------:R-:W-:-:S05]  /*1030*/  LEA.HI.X.SX32 R11, R15, R2, 0x1, P1 ;  /* 0x000000020f0b7211 */ /* 0x000fca00008f0eff */
[----:B------:R-:W3:Y:S04]  /*1040*/  LDG.E.U16 R20, [R10.64] ;  /* 0x000000060a147981 */ /* 0x000ee8000c1e1500 */
[----:B--2---:R1:W-:Y:S04]  /*1050*/  STL [R1+0x1618], R29 ;  /* 0x0016181d01007387 */ /* 0x0043e80000100800 */
[----:B-1----:R-:W2:Y:S04]  /*1060*/  LDL.LU R29, [R1+0x80] ;  /* 0x00008000011d7983 */ /* 0x002ea80000300800 */
[----:B---3--:R-:W-:Y:S04]  /*1070*/  STL [R1+0x8], R20 ;  /* 0x0000081401007387 */ /* 0x008fe80000100800 */
[----:B--2---:R1:W-:Y:S04]  /*1080*/  STL [R1+0x161c], R29 ;  /* 0x00161c1d01007387 */ /* 0x0043e80000100800 */
[----:B-1----:R-:W2:Y:S01]  /*1090*/  LDL.LU R29, [R1+0x84] ;  /* 0x00008400011d7983 */ /* 0x002ea20000300800 */
[----:B------:R-:W-:-:S04]  /*10a0*/  LEA R18, R4, R0, 0x2 ;  /* 0x0000000004127211 */ /* 0x000fc800078e10ff */
[----:B------:R-:W-:-:S05]  /*10b0*/  LEA R5, R4, R18, 0x2 ;  /* 0x0000001204057211 */ /* 0x000fca00078e10ff */
[----:B------:R-:W-:-:S05]  /*10c0*/  IMAD R19, R4, 0x4, R5 ;  /* 0x0000000404137824 */ /* 0x000fca00078e0205 */
[----:B------:R-:W-:-:S04]  /*10d0*/  LEA R15, R4, R19, 0x2 ;  /* 0x00000013040f7211 */ /* 0x000fc800078e10ff */
[----:B------:R-:W-:-:S05]  /*10e0*/  LEA R10, R4, R15, 0x2 ;  /* 0x0000000f040a7211 */ /* 0x000fca00078e10ff */
[----:B------:R-:W-:Y:S01]  /*10f0*/  IMAD R14, R4, 0x4, R10 ;  /* 0x00000004040e7824 */ /* 0x000fe200078e020a */
[----:B0-----:R-:W-:-:S04]  /*1100*/  LEA R6, P1, R0, R3, 0x1 ;  /* 0x0000000300067211 */ /* 0x001fc800078208ff */
[----:B------:R-:W-:Y:S02]  /*1110*/  LEA R11, R4, R14, 0x2 ;  /* 0x0000000e040b7211 */ /* 0x000fe400078e10ff */
[-C--:B------:R-:W-:Y:S02]  /*1120*/  LEA.HI.X.SX32 R7, R0, R2.reuse, 0x1, P1 ;  /* 0x0000000200077211 */ /* 0x080fe400008f0eff */
[C---:B------:R-:W-:Y:S02]  /*1130*/  LEA R8, P0, R5.reuse, R3, 0x1 ;  /* 0x0000000305087211 */ /* 0x040fe400078008ff */
[----:B------:R-:W-:Y:S01]  /*1140*/  LEA R0, R4, R11, 0x2 ;  /* 0x0000000b04007211 */ /* 0x000fe200078e10ff */
[----:B------:R0:W3:Y:S01]  /*1150*/  LDG.E.U16 R28, [R6.64] ;  /* 0x00000006061c7981 */ /* 0x0000e2000c1e1500 */
[----:B------:R-:W-:-:S03]  /*1160*/  LEA.HI.X.SX32 R9, R5, R2, 0x1, P0 ;  /* 0x0000000205097211 */ /* 0x000fc600000f0eff */
[C---:B------:R-:W-:Y:S01]  /*1170*/  IMAD R5, R4.reuse, 0x4, R0 ;  /* 0x0000000404057824 */ /* 0x040fe200078e0200 */
[C---:B------:R-:W-:Y:S01]  /*1180*/  LEA R12, P0, R15.reuse, R3, 0x1 ;  /* 0x000000030f0c7211 */ /* 0x040fe200078008ff */
[----:B------:R1:W5:Y:S03]  /*1190*/  LDG.E.U16 R27, [R8.64] ;  /* 0x00000006081b7981 */ /* 0x000366000c1e1500 */
[----:B0-----:R-:W-:Y:S02]  /*11a0*/  LEA R7, R4, R5, 0x2 ;  /* 0x0000000504077211 */ /* 0x001fe400078e10ff */
[----:B------:R-:W-:Y:S02]  /*11b0*/  LEA R22, P1, R14, R3, 0x1 ;  /* 0x000000030e167211 */ /* 0x000fe400078208ff */
[----:B------:R-:W-:Y:S01]  /*11c0*/  LEA R6, R4, R7, 0x2 ;  /* 0x0000000704067211 */ /* 0x000fe200078e10ff */
[----:B--2---:R0:W-:Y:S04]  /*11d0*/  STL [R1+0x1620], R29 ;  /* 0x0016201d01007387 */ /* 0x0041e80000100800 */
[----:B----4-:R2:W-:Y:S04]  /*11e0*/  STL [R1+0x4], R17 ;  /* 0x0000041101007387 */ /* 0x0105e80000100800 */
[----:B0-----:R-:W4:Y:S01]  /*11f0*/  LDL.LU R29, [R1+0x88] ;  /* 0x00008800011d7983 */ /* 0x001f220000300800 */
[----:B------:R-:W-:-:S02]  /*1200*/  LEA.HI.X.SX32 R13, R15, R2, 0x1, P0 ;  /* 0x000000020f0d7211 */ /* 0x000fc400000f0eff */
[-C--:B------:R-:W-:Y:S01]  /*1210*/  LEA.HI.X.SX32 R23, R14, R2.reuse, 0x1, P1 ;  /* 0x000000020e177211 */ /* 0x080fe200008f0eff */
[----:B------:R-:W-:Y:S01]  /*1220*/  IMAD R14, R4, 0x4, R6 ;  /* 0x00000004040e7824 */ /* 0x000fe200078e0206 */
[CC--:B-1----:R-:W-:Y:S01]  /*1230*/  LEA R8, P0, R0.reuse, R3.reuse, 0x1 ;  /* 0x0000000300087211 */ /* 0x0c2fe200078008ff */
[----:B------:R0:W3:Y:S03]  /*1240*/  LDG.E.U16 R26, [R12.64] ;  /* 0x000000060c1a7981 */ /* 0x0000e6000c1e1500 */
[----:B------:R-:W-:Y:S01]  /*1250*/  LEA.HI.X.SX32 R9, R0, R2, 0x1, P0 ;  /* 0x0000000200097211 */ /* 0x000fe200000f0eff */
[----:B------:R1:W3:Y:S01]  /*1260*/  LDG.E.U16 R22, [R22.64] ;  /* 0x0000000616167981 */ /* 0x0002e2000c1e1500 */
[C---:B------:R-:W-:Y:S02]  /*1270*/  LEA R0, R4.reuse, R14, 0x2 ;  /* 0x0000000e04007211 */ /* 0x040fe400078e10ff */
[----:B------:R-:W-:Y:S01]  /*1280*/  LEA R20, P0, R7, R3, 0x1 ;  /* 0x0000000307147211 */ /* 0x000fe200078008ff */
[----:B------:R1:W3:Y:S01]  /*1290*/  LDG.E.U16 R8, [R8.64] ;  /* 0x0000000608087981 */ /* 0x0002e2000c1e1500 */
[----:B------:R-:W-:-:S02]  /*12a0*/  LEA R15, R4, R0, 0x2 ;  /* 0x00000000040f7211 */ /* 0x000fc400078e10ff */
[----:B------:R-:W-:-:S03]  /*12b0*/  LEA.HI.X.SX32 R21, R7, R2, 0x1, P0 ;  /* 0x0000000207157211 */ /* 0x000fc600000f0eff */
[----:B------:R-:W-:Y:S01]  /*12c0*/  IMAD R7, R4, 0x4, R15 ;  /* 0x0000000404077824 */ /* 0x000fe200078e020f */
[----:B0-----:R-:W-:Y:S01]  /*12d0*/  LEA R12, P1, R14, R3, 0x1 ;  /* 0x000000030e0c7211 */ /* 0x001fe200078208ff */
[----:B------:R0:W3:Y:S03]  /*12e0*/  LDG.E.U16 R20, [R20.64] ;  /* 0x0000000614147981 */ /* 0x0000e6000c1e1500 */
[----:B-1----:R-:W-:Y:S02]  /*12f0*/  LEA R9, R4, R7, 0x2 ;  /* 0x0000000704097211 */ /* 0x002fe400078e10ff */
[-C--:B------:R-:W-:Y:S02]  /*1300*/  LEA.HI.X.SX32 R13, R14, R2.reuse, 0x1, P1 ;  /* 0x000000020e0d7211 */ /* 0x080fe400008f0eff */
[-C--:B------:R-:W-:Y:S02]  /*1310*/  LEA R14, P0, R15, R3.reuse, 0x1 ;  /* 0x000000030f0e7211 */ /* 0x080fe400078008ff */
[----:B------:R-:W-:Y:S01]  /*1320*/  LEA R16, P1, R9, R3, 0x1 ;  /* 0x0000000309107211 */ /* 0x000fe200078208ff */
[----:B0-----:R0:W3:Y:S01]  /*1330*/  LDG.E.U16 R21, [R12.64] ;  /* 0x000000060c157981 */ /* 0x0010e2000c1e1500 */
[----:B------:R-:W-:-:S02]  /*1340*/  LEA.HI.X.SX32 R15, R15, R2, 0x1, P0 ;  /* 0x000000020f0f7211 */ /* 0x000fc400000f0eff */
[----:B--2---:R-:W-:-:S03]  /*1350*/  LEA.HI.X.SX32 R17, R9, R2, 0x1, P1 ;  /* 0x0000000209117211 */ /* 0x004fc600008f0eff */
[----:B------:R1:W2:Y:S01]  /*1360*/  LDG.E.U16 R23, [R14.64] ;  /* 0x000000060e177981 */ /* 0x0002a2000c1e1500 */
[----:B0-----:R-:W-:-:S03]  /*1370*/  LEA R12, P0, R18, R3, 0x1 ;  /* 0x00000003120c7211 */ /* 0x001fc600078008ff */
[----:B------:R0:W2:Y:S01]  /*1380*/  LDG.E.U16 R24, [R16.64] ;  /* 0x0000000610187981 */ /* 0x0000a2000c1e1500 */
[----:B------:R-:W-:Y:S02]  /*1390*/  LEA.HI.X.SX32 R13, R18, R2, 0x1, P0 ;  /* 0x00000002120d7211 */ /* 0x000fe400000f0eff */
[----:B-1----:R-:W-:-:S03]  /*13a0*/  LEA R14, P1, R19, R3, 0x1 ;  /* 0x00000003130e7211 */ /* 0x002fc600078208ff */
[----:B------:R1:W2:Y:S01]  /*13b0*/  LDG.E.U16 R25, [R12.64] ;  /* 0x000000060c197981 */ /* 0x0002a2000c1e1500 */
[CC--:B0-----:R-:W-:Y:S02]  /*13c0*/  LEA R16, P0, R10.reuse, R3.reuse, 0x1 ;  /* 0x000000030a107211 */ /* 0x0c1fe400078008ff */
[-C--:B------:R-:W-:Y:S02]  /*13d0*/  LEA.HI.X.SX32 R15, R19, R2.reuse, 0x1, P1 ;  /* 0x00000002130f7211 */ /* 0x080fe400008f0eff */
[C---:B------:R-:W-:Y:S02]  /*13e0*/  LEA R18, P1, R11.reuse, R3, 0x1 ;  /* 0x000000030b127211 */ /* 0x040fe400078208ff */
[-C--:B------:R-:W-:Y:S01]  /*13f0*/  LEA.HI.X.SX32 R17, R10, R2.reuse, 0x1, P0 ;  /* 0x000000020a117211 */ /* 0x080fe200000f0eff */
[----:B------:R0:W3:Y:S01]  /*1400*/  LDG.E.U16 R14, [R14.64] ;  /* 0x000000060e0e7981 */ /* 0x0000e2000c1e1500 */
[----:B------:R-:W-:-:S03]  /*1410*/  LEA.HI.X.SX32 R19, R11, R2, 0x1, P1 ;  /* 0x000000020b137211 */ /* 0x000fc600008f0eff */
[----:B------:R0:W3:Y:S04]  /*1420*/  LDG.E.U16 R16, [R16.64] ;  /* 0x0000000610107981 */ /* 0x0000e8000c1e1500 */
[----:B------:R0:W5:Y:S04]  /*1430*/  LDG.E.U16 R18, [R18.64] ;  /* 0x0000000612127981 */ /* 0x000168000c1e1500 */
[----:B----4-:R4:W-:Y:S04]  /*1440*/  STL [R1+0x1624], R29 ;  /* 0x0016241d01007387 */ /* 0x0109e80000100800 */
[----:B----4-:R-:W4:Y:S04]  /*1450*/  LDL.LU R29, [R1+0x90] ;  /* 0x00009000011d7983 */ /* 0x010f280000300800 */
[----:B0-----:R-:W0:Y:S01]  /*1460*/  S2R R17, SR_TID.X ;  /* 0x0000000000117919 */ /* 0x001e220000002100 */
[----:B------:R-:W-:-:S02]  /*1470*/  LEA R10, P0, R5, R3, 0x1 ;  /* 0x00000003050a7211 */ /* 0x000fc400078008ff */
[----:B------:R-:W-:Y:S02]  /*1480*/  LEA R9, R4, R9, 0x2 ;  /* 0x0000000904097211 */ /* 0x000fe400078e10ff */
[-C--:B------:R-:W-:Y:S02]  /*1490*/  LEA.HI.X.SX32 R11, R5, R2.reuse, 0x1, P0 ;  /* 0x00000002050b7211 */ /* 0x080fe400000f0eff */
[-C--:B-1----:R-:W-:Y:S02]  /*14a0*/  LEA R12, P0, R6, R3.reuse, 0x1 ;  /* 0x00000003060c7211 */ /* 0x082fe400078008ff */
[----:B------:R-:W-:Y:S01]  /*14b0*/  LEA R4, P1, R0, R3, 0x1 ;  /* 0x0000000300047211 */ /* 0x000fe200078208ff */
[----:B------:R1:W4:Y:S01]  /*14c0*/  LDG.E.U16 R15, [R10.64] ;  /* 0x000000060a0f7981 */ /* 0x000322000c1e1500 */
[-C--:B------:R-:W-:Y:S02]  /*14d0*/  LEA.HI.X.SX32 R13, R6, R2.reuse, 0x1, P0 ;  /* 0x00000002060d7211 */ /* 0x080fe400000f0eff */
[----:B------:R-:W-:-:S02]  /*14e0*/  LEA.HI.X.SX32 R5, R0, R2, 0x1, P1 ;  /* 0x0000000200057211 */ /* 0x000fc400008f0eff */
[-C--:B------:R-:W-:Y:S01]  /*14f0*/  LEA R6, P0, R7, R3.reuse, 0x1 ;  /* 0x0000000307067211 */ /* 0x080fe200078008ff */
[----:B------:R0:W4:Y:S01]  /*1500*/  LDG.E.U16 R12, [R12.64] ;  /* 0x000000060c0c7981 */ /* 0x000122000c1e1500 */
[----:B-1----:R-:W-:-:S03]  /*1510*/  LEA R10, P1, R9, R3, 0x1 ;  /* 0x00000003090a7211 */ /* 0x002fc600078208ff */
[----:B------:R1:W4:Y:S01]  /*1520*/  LDG.E.U16 R4, [R4.64] ;  /* 0x0000000604047981 */ /* 0x000322000c1e1500 */
[-C--:B------:R-:W-:Y:S02]  /*1530*/  LEA.HI.X.SX32 R7, R7, R2.reuse, 0x1, P0 ;  /* 0x0000000207077211 */ /* 0x080fe400000f0eff */
[----:B------:R-:W-:Y:S02]  /*1540*/  LEA.HI.X.SX32 R11, R9, R2, 0x1, P1 ;  /* 0x00000002090b7211 */ /* 0x000fe400008f0eff */
[----:B0-----:R-:W-:Y:S01]  /*1550*/  LOP3.LUT R2, R17, 0x3f, RZ, 0xc0, !PT ;  /* 0x0000003f11027812 */ /* 0x001fe200078ec0ff */
[----:B------:R0:W4:Y:S01]  /*1560*/  LDG.E.U16 R6, [R6.64] ;  /* 0x0000000606067981 */ /* 0x000122000c1e1500 */
[----:B------:R-:W-:-:S03]  /*1570*/  SHF.R.S32.HI R0, RZ, 0x6, R17 ;  /* 0x00000006ff007819 */ /* 0x000fc60000011411 */
[----:B------:R-:W-:Y:S01]  /*1580*/  IMAD.SHL.U32 R2, R2, 0x2, RZ ;  /* 0x0000000202027824 */ /* 0x000fe200078e00ff */
[----:B--2---:R2:W-:Y:S01]  /*1590*/  STL [R1+0x15f0], R25 ;  /* 0x0015f01901007387 */ /* 0x0045e20000100800 */
[----:B------:R-:W-:-:S03]  /*15a0*/  SGXT R0, R0, 0x1 ;  /* 0x000000010000781a */ /* 0x000fc60000000200 */
[----:B------:R0:W4:Y:S04]  /*15b0*/  LDG.E.U16 R10, [R10.64] ;  /* 0x000000060a0a7981 */ /* 0x000128000c1e1500 */
[----:B--2---:R-:W2:Y:S04]  /*15c0*/  LDL.LU R25, [R1+0x8] ;  /* 0x0000080001197983 */ /* 0x004ea80000300800 */
[----:B---3--:R3:W-:Y:S01]  /*15d0*/  STL [R1+0x15f4], R14 ;  /* 0x0015f40e01007387 */ /* 0x0087e20000100800 */
[----:B------:R-:W-:-:S03]  /*15e0*/  LOP3.LUT R0, R2, 0x90, R0, 0x78, !PT ;  /* 0x0000009002007812 */ /* 0x000fc600078e7800 */
[----:B---3--:R-:W3:Y:S04]  /*15f0*/  LDL.LU R14, [R1+0x10] ;  /* 0x00001000010e7983 */ /* 0x008ee80000300800 */
[----:B------:R0:W-:Y:S04]  /*1600*/  STL [R1+0x15f8], R16 ;  /* 0x0015f81001007387 */ /* 0x0001e80000100800 */
[----:B0-----:R-:W2:Y:S04]  /*1610*/  LDL.LU R16, [R1+0x18] ;  /* 0x0000180001107983 */ /* 0x001ea80000300800 */
[----:B------:R-:W2:Y:S04]  /*1620*/  LDL.LU R19, [R1+0x20] ;  /* 0x0000200001137983 */ /* 0x000ea80000300800 */
[----:B-----5:R0:W-:Y:S04]  /*1630*/  STL [R1+0x15fc], R18 ;  /* 0x0015fc1201007387 */ /* 0x0201e80000100800 */
[----:B0-----:R-:W5:Y:S04]  /*1640*/  LDL.LU R18, [R1+0x28] ;  /* 0x0000280001127983 */ /* 0x001f680000300800 */
[----:B------:R-:W2:Y:S04]  /*1650*/  LDL.LU R3, [R1+0x30] ;  /* 0x0000300001037983 */ /* 0x000ea80000300800 */
[----:B------:R-:W2:Y:S04]  /*1660*/  LDL.LU R13, [R1+0x38] ;  /* 0x00003800010d7983 */ /* 0x000ea80000300800 */
[----:B------:R-:W2:Y:S04]  /*1670*/  LDL.LU R9, [R1+0x40] ;  /* 0x0000400001097983 */ /* 0x000ea80000300800 */
[----:B-1----:R-:W2:Y:S04]  /*1680*/  LDL.LU R5, [R1+0x48] ;  /* 0x0000480001057983 */ /* 0x002ea80000300800 */
[----:B------:R-:W2:Y:S04]  /*1690*/  LDL.LU R7, [R1+0x50] ;  /* 0x0000500001077983 */ /* 0x000ea80000300800 */
[----:B------:R-:W2:Y:S04]  /*16a0*/  LDL.LU R11, [R1+0x58] ;  /* 0x00005800010b7983 */ /* 0x000ea80000300800 */
[----:B------:R-:W2:Y:S04]  /*16b0*/  LDL.LU R2, [R1+0x60] ;  /* 0x0000600001027983 */ /* 0x000ea80000300800 */
[----:B----4-:R0:W-:Y:S04]  /*16c0*/  STS.U16 [R0+0x10000], R29 ;  /* 0x0100001d00007388 */ /* 0x0101e80000000400 */
[----:B0-----:R-:W4:Y:S04]  /*16d0*/  LDL.LU R29, [R1+0x1624] ;  /* 0x00162400011d7983 */ /* 0x001f280000300800 */
        /* <DEDUP_REMOVED lines=18> */
[----:B-----5:R0:W-:Y:S04]  /*1800*/  STS.U16 [R0+0x12200], R18 ;  /* 0x0122001200007388 */ /* 0x0201e80000000400 */
[----:B--2---:R1:W-:Y:S04]  /*1810*/  STS.U16 [R0+0x12600], R16 ;  /* 0x0126001000007388 */ /* 0x0043e80000000400 */
[----:B---3--:R2:W-:Y:S04]  /*1820*/  STS.U16 [R0+0x12800], R14 ;  /* 0x0128000e00007388 */ /* 0x0085e80000000400 */
[----:B0-----:R-:W3:Y:S04]  /*1830*/  LDL.LU R18, [R1+0xb0] ;  /* 0x0000b00001127983 */ /* 0x001ee80000300800 */
[----:B-1----:R-:W5:Y:S04]  /*1840*/  LDL.LU R16, [R1+0xac] ;  /* 0x0000ac0001107983 */ /* 0x002f680000300800 */
[----:B------:R0:W-:Y:S04]  /*1850*/  STS.U16 [R0+0x12a00], R25 ;  /* 0x012a001900007388 */ /* 0x0001e80000000400 */
[----:B--2---:R-:W2:Y:S04]  /*1860*/  LDL.LU R14, [R1+0xa8] ;  /* 0x0000a800010e7983 */ /* 0x004ea80000300800 */
[----:B0-----:R-:W2:Y:S04]  /*1870*/  LDL.LU R25, [R1+0xa4] ;  /* 0x0000a40001197983 */ /* 0x001ea80000300800 */
[----:B----4-:R0:W-:Y:S04]  /*1880*/  STS.U16 [R0+0x12c00], R29 ;  /* 0x012c001d00007388 */ /* 0x0101e80000000400 */
[----:B0-----:R-:W4:Y:S04]  /*1890*/  LDL.LU R29, [R1+0xa0] ;  /* 0x0000a000011d7983 */ /* 0x001f280000300800 */
[----:B------:R0:W-:Y:S04]  /*18a0*/  STS.U16 [R0+0x11600], R11 ;  /* 0x0116000b00007388 */ /* 0x0001e80000000400 */
[----:B------:R1:W-:Y:S04]  /*18b0*/  STS.U16 [R0+0x11800], R7 ;  /* 0x0118000700007388 */ /* 0x0003e80000000400 */
[----:B------:R2:W-:Y:S04]  /*18c0*/  STS.U16 [R0+0x11a00], R5 ;  /* 0x011a000500007388 */ /* 0x0005e80000000400 */
[----:B0-----:R-:W4:Y:S04]  /*18d0*/  LDL.LU R11, [R1+0x34] ;  /* 0x00003400010b7983 */ /* 0x001f280000300800 */
[----:B-1----:R-:W4:Y:S04]  /*18e0*/  LDL.LU R7, [R1+0x2c] ;  /* 0x00002c0001077983 */ /* 0x002f280000300800 */
[----:B------:R0:W-:Y:S04]  /*18f0*/  STS.U16 [R0+0x11c00], R9 ;  /* 0x011c000900007388 */ /* 0x0001e80000000400 */
[----:B--2---:R-:W2:Y:S04]  /*1900*/  LDL.LU R5, [R1+0x24] ;  /* 0x0000240001057983 */ /* 0x004ea80000300800 */
[----:B------:R1:W-:Y:S04]  /*1910*/  STS.U16 [R0+0x11e00], R13 ;  /* 0x011e000d00007388 */ /* 0x0003e80000000400 */
[----:B0-----:R-:W2:Y:S04]  /*1920*/  LDL.LU R9, [R1+0x1c] ;  /* 0x00001c0001097983 */ /* 0x001ea80000300800 */
[----:B------:R0:W-:Y:S04]  /*1930*/  STS.U16 [R0+0x12000], R3 ;  /* 0x0120000300007388 */ /* 0x0001e80000000400 */
[----:B-1----:R-:W2:Y:S04]  /*1940*/  LDL.LU R13, [R1+0x14] ;  /* 0x00001400010d7983 */ /* 0x002ea80000300800 */
        /* <DEDUP_REMOVED lines=12> */
[----:B------:R1:W-:Y:S01]  /*1a10*/  STS.U16 [R0+0x13600], R8 ;  /* 0x0136000800007388 */ /* 0x0003e20000000400 */
[----:B0-----:R-:W-:-:S03]  /*1a20*/  LOP3.LUT R2, R0, 0x20, RZ, 0x3c, !PT ;  /* 0x0000002000027812 */ /* 0x001fc600078e3cff */
[----:B------:R0:W-:Y:S04]  /*1a30*/  STS.U16 [R0+0x13800], R20 ;  /* 0x0138001400007388 */ /* 0x0001e80000000400 */
[----:B------:R3:W-:Y:S04]  /*1a40*/  STS.U16 [R0+0x13a00], R21 ;  /* 0x013a001500007388 */ /* 0x0007e80000000400 */
[----:B-1----:R-:W2:Y:S04]  /*1a50*/  LDL.LU R8, [R1+0x5c] ;  /* 0x00005c0001087983 */ /* 0x002ea80000300800 */
[----:B0-----:R-:W2:Y:S04]  /*1a60*/  LDL.LU R20, [R1+0x64] ;  /* 0x0000640001147983 */ /* 0x001ea80000300800 */
[----:B---3--:R-:W3:Y:S04]  /*1a70*/  LDL.LU R21, [R1+0x8c] ;  /* 0x00008c0001157983 */ /* 0x008ee80000300800 */
[----:B------:R0:W-:Y:S04]  /*1a80*/  STS.U16 [R0+0x13c00], R23 ;  /* 0x013c001700007388 */ /* 0x0001e80000000400 */
[----:B------:R1:W-:Y:S04]  /*1a90*/  STS.U16 [R0+0x13e00], R24 ;  /* 0x013e001800007388 */ /* 0x0003e80000000400 */
[----:B------:R5:W-:Y:S04]  /*1aa0*/  STS.U16 [R2+0x10100], R18 ;  /* 0x0101001202007388 */ /* 0x000be80000000400 */
[----:B0-----:R-:W3:Y:S04]  /*1ab0*/  LDL.LU R23, [R1+0x94] ;  /* 0x0000940001177983 */ /* 0x001ee80000300800 */
[----:B-1----:R-:W3:Y:S04]  /*1ac0*/  LDL.LU R24, [R1+0x9c] ;  /* 0x00009c0001187983 */ /* 0x002ee80000300800 */
[----:B------:R-:W3:Y:S04]  /*1ad0*/  LDL.LU R0, [R1+0x98] ;  /* 0x0000980001007983 */ /* 0x000ee80000300800 */
[----:B-----5:R-:W5:Y:S04]  /*1ae0*/  LDL.LU R18, [R1+0x15fc] ;  /* 0x0015fc0001127983 */ /* 0x020f680000300800 */
[----:B------:R0:W-:Y:S04]  /*1af0*/  STS.U16 [R2+0x10300], R16 ;  /* 0x0103001002007388 */ /* 0x0001e80000000400 */
[----:B------:R1:W-:Y:S04]  /*1b00*/  STS.U16 [R2+0x10500], R14 ;  /* 0x0105000e02007388 */ /* 0x0003e80000000400 */
[----:B------:R1:W-:Y:S04]  /*1b10*/  STS.U16 [R2+0x10700], R25 ;  /* 0x0107001902007388 */ /* 0x0003e80000000400 */
[----:B0-----:R-:W5:Y:S04]  /*1b20*/  LDL.LU R16, [R1+0x15f8] ;  /* 0x0015f80001107983 */ /* 0x001f680000300800 */
[----:B-1----:R-:W5:Y:S04]  /*1b30*/  LDL.LU R14, [R1+0x15f4] ;  /* 0x0015f400010e7983 */ /* 0x002f680000300800 */
[----:B------:R-:W5:Y:S04]  /*1b40*/  LDL.LU R25, [R1+0x15f0] ;  /* 0x0015f00001197983 */ /* 0x000f680000300800 */
[----:B----4-:R0:W-:Y:S04]  /*1b50*/  STS.U16 [R2+0x10900], R29 ;  /* 0x0109001d02007388 */ /* 0x0101e80000000400 */
[----:B0-----:R-:W4:Y:S04]  /*1b60*/  LDL.LU R29, [R1+0x15ec] ;  /* 0x0015ec00011d7983 */ /* 0x001f280000300800 */
[----:B------:R-:W-:Y:S04]  /*1b70*/  STS.U16 [R2+0x13700], R15 ;  /* 0x0137000f02007388 */ /* 0x000fe80000000400 */
[----:B------:R-:W-:Y:S04]  /*1b80*/  STS.U16 [R2+0x11f00], R11 ;  /* 0x011f000b02007388 */ /* 0x000fe80000000400 */
[----:B------:R-:W-:Y:S04]  /*1b90*/  STS.U16 [R2+0x12100], R7 ;  /* 0x0121000702007388 */ /* 0x000fe80000000400 */
[----:B------:R-:W-:Y:S04]  /*1ba0*/  STS.U16 [R2+0x13900], R12 ;  /* 0x0139000c02007388 */ /* 0x000fe80000000400 */
[----:B--2---:R-:W-:Y:S04]  /*1bb0*/  STS.U16 [R2+0x12300], R5 ;  /* 0x0123000502007388 */ /* 0x004fe80000000400 */
[----:B------:R-:W-:Y:S04]  /*1bc0*/  STS.U16 [R2+0x13b00], R4 ;  /* 0x013b000402007388 */ /* 0x000fe80000000400 */
[----:B------:R-:W-:Y:S04]  /*1bd0*/  STS.U16 [R2+0x12500], R9 ;  /* 0x0125000902007388 */ /* 0x000fe80000000400 */
[----:B------:R-:W-:Y:S04]  /*1be0*/  STS.U16 [R2+0x13d00], R6 ;  /* 0x013d000602007388 */ /* 0x000fe80000000400 */
[----:B------:R-:W-:Y:S04]  /*1bf0*/  STS.U16 [R2+0x12700], R13 ;  /* 0x0127000d02007388 */ /* 0x000fe80000000400 */
[----:B------:R-:W-:Y:S04]  /*1c00*/  STS.U16 [R2+0x13f00], R10 ;  /* 0x013f000a02007388 */ /* 0x000fe80000000400 */
[----:B------:R0:W-:Y:S04]  /*1c10*/  STS.U16 [R2+0x12900], R3 ;  /* 0x0129000302007388 */ /* 0x0001e80000000400 */
[----:B------:R-:W-:Y:S04]  /*1c20*/  STS.U16 [R2+0x12b00], R19 ;  /* 0x012b001302007388 */ /* 0x000fe80000000400 */
[----:B------:R-:W-:Y:S01]  /*1c30*/  STS.U16 [R2+0x11d00], R28 ;  /* 0x011d001c02007388 */ /* 0x000fe20000000400 */
[----:B0-----:R-:W-:-:S03]  /*1c40*/  IMAD.MOV.U32 R3, RZ, RZ, -0x800000 ;  /* 0xff800000ff037424 */ /* 0x001fc600078e00ff */
[----:B------:R-:W-:Y:S04]  /*1c50*/  STS.U16 [R2+0x11b00], R27 ;  /* 0x011b001b02007388 */ /* 0x000fe80000000400 */
[----:B------:R-:W-:Y:S04]  /*1c60*/  STS.U16 [R2+0x11900], R26 ;  /* 0x0119001a02007388 */ /* 0x000fe80000000400 */
[----:B------:R-:W-:Y:S04]  /*1c70*/  STS.U16 [R2+0x11700], R22 ;  /* 0x0117001602007388 */ /* 0x000fe80000000400 */
[----:B------:R-:W-:Y:S04]  /*1c80*/  STS.U16 [R2+0x11500], R8 ;  /* 0x0115000802007388 */ /* 0x000fe80000000400 */
[----:B------:R-:W-:Y:S04]  /*1c90*/  STS.U16 [R2+0x11300], R20 ;  /* 0x0113001402007388 */ /* 0x000fe80000000400 */
[----:B---3--:R-:W-:Y:S04]  /*1ca0*/  STS.U16 [R2+0x11100], R21 ;  /* 0x0111001502007388 */ /* 0x008fe80000000400 */
[----:B------:R-:W-:Y:S04]  /*1cb0*/  STS.U16 [R2+0x10f00], R23 ;  /* 0x010f001702007388 */ /* 0x000fe80000000400 */
[----:B------:R-:W-:Y:S04]  /*1cc0*/  STS.U16 [R2+0x10b00], R24 ;  /* 0x010b001802007388 */ /* 0x000fe80000000400 */
[----:B------:R0:W-:Y:S04]  /*1cd0*/  STS.U16 [R2+0x10d00], R0 ;  /* 0x010d000002007388 */ /* 0x0001e80000000400 */
[----:B-----5:R-:W-:Y:S01]  /*1ce0*/  STS.U16 [R2+0x13500], R18 ;  /* 0x0135001202007388 */ /* 0x020fe20000000400 */
[----:B0-----:R-:W-:-:S03]  /*1cf0*/  MOV R0, 0xff800000 ;  /* 0xff80000000007802 */ /* 0x001fc60000000f00 */
[----:B------:R-:W-:Y:S04]  /*1d00*/  STS.U16 [R2+0x13300], R16 ;  /* 0x0133001002007388 */ /* 0x000fe80000000400 */
[----:B------:R-:W-:Y:S04]  /*1d10*/  STS.U16 [R2+0x13100], R14 ;  /* 0x0131000e02007388 */ /* 0x000fe80000000400 */
[----:B------:R-:W-:Y:S04]  /*1d20*/  STS.U16 [R2+0x12f00], R25 ;  /* 0x012f001902007388 */ /* 0x000fe80000000400 */
[----:B------:R-:W0:Y:S02]  /*1d30*/  S2R R19, SR_CTAID.X ;  /* 0x0000000000137919 */ /* 0x000e240000002500 */
[----:B0-----:R-:W-:-:S02]  /*1d40*/  SHF.L.U32 R19, R19, 0x5, RZ ;  /* 0x0000000513137819 */ /* 0x001fc400000006ff */
[C---:B------:R-:W-:Y:S02]  /*1d50*/  LOP3.LUT R10, R17.reuse, 0x1c, RZ, 0xc0, !PT ;  /* 0x0000001c110a7812 */ /* 0x040fe400078ec0ff */
[----:B------:R-:W-:Y:S01]  /*1d60*/  LOP3.LUT R5, R17, 0x7f, RZ, 0xc0, !PT ;  /* 0x0000007f11057812 */ /* 0x000fe200078ec0ff */
[----:B----4-:R0:W-:Y:S02]  /*1d70*/  STS.U16 [R2+0x12d00], R29 ;  /* 0x012d001d02007388 */ /* 0x0101e40000000400 */
[----:B0-----:R-:W-:-:S05]  /*1d80*/  MOV R2, 0x3f800000 ;  /* 0x3f80000000027802 */ /* 0x001fca0000000f00 */
[----:B------:R0:W-:Y:S04]  /*1d90*/  STL [R1+0x5b8], R2 ;  /* 0x0005b80201007387 */ /* 0x0001e80000100800 */
[----:B------:R-:W-:Y:S01]  /*1da0*/  STL [R1+0x2c4], R0 ;  /* 0x0002c40001007387 */ /* 0x000fe20000100800 */
[----:B0-----:R-:W-:-:S03]  /*1db0*/  MOV R2, 0xff800000 ;  /* 0xff80000000027802 */ /* 0x001fc60000000f00 */
[----:B------:R0:W-:Y:S04]  /*1dc0*/  STL [R1+0x2c0], R3 ;  /* 0x0002c00301007387 */ /* 0x0001e80000100800 */
[----:B------:R1:W-:Y:S04]  /*1dd0*/  STL [R1+0x2bc], R2 ;  /* 0x0002bc0201007387 */ /* 0x0003e80000100800 */
[----:B------:R2:W-:Y:S01]  /*1de0*/  STL [R1+0x2b8], R0 ;  /* 0x0002b80001007387 */ /* 0x0005e20000100800 */
[----:B0-----:R-:W-:Y:S01]  /*1df0*/  MOV R3, 0x3f800000 ;  /* 0x3f80000000037802 */ /* 0x001fe20000000f00 */
[----:B-1----:R-:W-:-:S04]  /*1e00*/  IMAD.MOV.U32 R2, RZ, RZ, 0x3f800000 ;  /* 0x3f800000ff027424 */ /* 0x002fc800078e00ff */
[----:B------:R-:W-:Y:S01]  /*1e10*/  STL [R1+0x5bc], R3 ;  /* 0x0005bc0301007387 */ /* 0x000fe20000100800 */
[----:B--2---:R-:W-:-:S03]  /*1e20*/  MOV R0, 0x3f800000 ;  /* 0x3f80000000007802 */ /* 0x004fc60000000f00 */
[----:B------:R-:W-:Y:S04]  /*1e30*/  STL [R1+0x5c0], R2 ;  /* 0x0005c00201007387 */ /* 0x000fe80000100800 */
[----:B------:R-:W-:Y:S04]  /*1e40*/  STL [R1+0x390], RZ ;  /* 0x000390ff01007387 */ /* 0x000fe80000100800 */
[----:B------:R0:W-:Y:S04]  /*1e50*/  STL [R1+0x5c4], R0 ;  /* 0x0005c40001007387 */ /* 0x0001e80000100800 */
[----:B------:R1:W-:Y:S04]  /*1e60*/  STL [R1+0x394], RZ ;  /* 0x000394ff01007387 */ /* 0x0003e80000100800 */
        /* <DEDUP_REMOVED lines=43> */
[----:B------:R1:W-:Y:S01]  /*2120*/  STL [R1+0x444], RZ ;  /* 0x000444ff01007387 */ /* 0x0003e20000100800 */
[----:B0-----:R-:W-:-:S03]  /*2130*/  IADD3 R0, R19, 0x20, RZ ;  /* 0x0000002013007810 */ /* 0x001fc60007ffe0ff */
[----:B------:R1:W-:Y:S04]  /*2140*/  STL [R1+0x448], RZ ;  /* 0x000448ff01007387 */ /* 0x0003e80000100800 */
[----:B------:R1:W-:Y:S04]  /*2150*/  STL [R1+0x44c], RZ ;  /* 0x00044cff01007387 */ /* 0x0003e80000100800 */
[----:B------:R1:W-:Y:S04]  /*2160*/  STL [R1+0x450], RZ ;  /* 0x000450ff01007387 */ /* 0x0003e80000100800 */
[----:B------:R1:W-:Y:S04]  /*2170*/  STL [R1+0x454], RZ ;  /* 0x000454ff01007387 */ /* 0x0003e80000100800 */
[----:B------:R1:W-:Y:S04]  /*2180*/  STL [R1+0x458], RZ ;  /* 0x000458ff01007387 */ /* 0x0003e80000100800 */
[----:B------:R-:W0:Y:S04]  /*2190*/  S2R R19, SR_TID.X ;  /* 0x0000000000137919 */ /* 0x000e280000002100 */
        /* <DEDUP_REMOVED lines=13> */
[----:B------:R-:W-:-:S02]  /*2270*/  ISETP.GE.AND P0, PT, R0, 0x1, PT ;  /* 0x000000010000780c */ /* 0x000fc40003f06270 */
[----:B0-----:R-:W-:-:S04]  /*2280*/  SHF.R.U32.HI R19, RZ, 0x5, R19 ;  /* 0x00000005ff137819 */ /* 0x001fc80000011613 */
[----:B------:R-:W-:-:S05]  /*2290*/  SGXT.U32 R19, R19, 0x2 ;  /* 0x000000021313781a */ /* 0x000fca0000000000 */
[----:B------:R-:W-:Y:S02]  /*22a0*/  IMAD R0, R19, c[0x0][0x1c8], RZ ;  /* 0x0000720013007a24 */ /* 0x000fe400078e02ff */
[----:B------:R-:W-:Y:S05]  /*22b0*/  @!P0 BRA `(.L_x_0) ;  /* 0x000278e000008947 */ /* 0x000fea0003800000 */
[----:B-1----:R-:W0:Y:S01]  /*22c0*/  S2R R19, SR_CTAID.Y ;  /* 0x0000000000137919 */ /* 0x002e220000002600 */
[C---:B------:R-:W-:Y:S02]  /*22d0*/  IMAD R6, R5.reuse, c[0x0][0x1b4], RZ ;  /* 0x00006d0005067a24 */ /* 0x040fe400078e02ff */
[----:B------:R-:W-:Y:S02]  /*22e0*/  IMAD R3, R5, c[0x0][0x1a8], RZ ;  /* 0x00006a0005037a24 */ /* 0x000fe400078e02ff */
[----:B------:R-:W-:Y:S02]  /*22f0*/  IMAD.MOV.U32 R4, RZ, RZ, c[0x0][0x1a8] ;  /* 0x00006a00ff047624 */ /* 0x000fe400078e00ff */
[C---:B------:R-:W-:Y:S02]  /*2300*/  IMAD.SHL.U32 R8, R6.reuse, 0x2, RZ ;  /* 0x0000000206087824 */ /* 0x040fe400078e00ff */
[----:B------:R-:W-:Y:S01]  /*2310*/  IMAD.HI R7, R6, 0x2, RZ ;  /* 0x0000000206077827 */ /* 0x000fe200078e02ff */
[----:B------:R-:W-:-:S03]  /*2320*/  LEA R4, R4, R3, 0x7 ;  /* 0x0000000304047211 */ /* 0x000fc600078e38ff */
[C---:B0-----:R-:W-:Y:S02]  /*2330*/  IMAD R2, R19.reuse, c[0x0][0x1b0], RZ ;  /* 0x00006c0013027a24 */ /* 0x041fe400078e02ff */
[----:B------:R-:W-:-:S03]  /*2340*/  IMAD R0, R19, c[0x0][0x1a0], RZ ;  /* 0x0000680013007a24 */ /* 0x000fc600078e02ff */
[C---:B------:R-:W-:Y:S01]  /*2350*/  SHF.L.U32 R5, R2.reuse, 0x1, RZ ;  /* 0x0000000102057819 */ /* 0x040fe200000006ff */
[----:B------:R-:W-:Y:S01]  /*2360*/  IMAD.HI R2, R2, 0x2, RZ ;  /* 0x0000000202027827 */ /* 0x000fe200078e02ff */
[----:B------:R-:W-:Y:S02]  /*2370*/  LEA R9, P0, R0, c[0x0][0x168], 0x1 ;  /* 0x00005a0000097a11 */ /* 0x000fe400078008ff */
[----:B------:R-:W-:Y:S02]  /*2380*/  IADD3 R26, P2, P3, R8, c[0x0][0x170], R5 ;  /* 0x00005c00081a7a10 */ /* 0x000fe40007b5e005 */
[----:B------:R-:W-:Y:S02]  /*2390*/  LEA.HI.X.SX32 R0, R0, c[0x0][0x16c], 0x1, P0 ;  /* 0x00005b0000007a11 */ /* 0x000fe400000f0eff */
[----:B------:R-:W-:Y:S02]  /*23a0*/  LEA R12, P1, R4, R9, 0x1 ;  /* 0x00000009040c7211 */ /* 0x000fe400078208ff */
[----:B------:R-:W-:-:S02]  /*23b0*/  IADD3.X R27, R7, c[0x0][0x174], R2, P2, P3 ;  /* 0x00005d00071b7a10 */ /* 0x000fc400017e6402 */
[----:B------:R-:W-:Y:S02]  /*23c0*/  SHF.L.U32 R2, R17, 0x3, RZ ;  /* 0x0000000311027819 */ /* 0x000fe400000006ff */
[-C--:B------:R-:W-:Y:S02]  /*23d0*/  LEA.HI.X.SX32 R13, R4, R0.reuse, 0x1, P1 ;  /* 0x00000000040d7211 */ /* 0x080fe400008f0eff */
[----:B------:R-:W-:Y:S02]  /*23e0*/  LEA R14, P0, R3, R9, 0x1 ;  /* 0x00000009030e7211 */ /* 0x000fe400078008ff */
[C---:B------:R-:W-:Y:S02]  /*23f0*/  LOP3.LUT R4, R17.reuse, 0x7, RZ, 0xc0, !PT ;  /* 0x0000000711047812 */ /* 0x040fe400078ec0ff */
[----:B------:R-:W-:Y:S01]  /*2400*/  LOP3.LUT R7, R2, 0x30, RZ, 0xc0, !PT ;  /* 0x0000003002077812 */ /* 0x000fe200078ec0ff */
[----:B------:R-:W-:Y:S01]  /*2410*/  IMAD.SHL.U32 R2, R17, 0x100, RZ ;  /* 0x0000010011027824 */ /* 0x000fe200078e00ff */
[----:B------:R-:W-:-:S02]  /*2420*/  LEA.HI.X.SX32 R15, R3, R0, 0x1, P0 ;  /* 0x00000000030f7211 */ /* 0x000fc400000f0eff */
[C---:B------:R-:W-:Y:S02]  /*2430*/  SHF.L.U32 R11, R4.reuse, 0x4, RZ ;  /* 0x00000004040b7819 */ /* 0x040fe400000006ff */
[C---:B------:R-:W-:Y:S01]  /*2440*/  LOP3.LUT R5, R17.reuse, 0x1f, RZ, 0xc0, !PT ;  /* 0x0000001f11057812 */ /* 0x040fe200078ec0ff */
[----:B------:R-:W-:Y:S01]  /*2450*/  STL.64 [R1+0x2a8], R14 ;  /* 0x0002a80e01007387 */ /* 0x000fe20000100a00 */
[C---:B------:R-:W-:Y:S02]  /*2460*/  SHF.L.U32 R0, R17.reuse, 0x1, RZ ;  /* 0x0000000111007819 */ /* 0x040fe400000006ff */
[----:B------:R-:W-:Y:S01]  /*2470*/  LEA R7, R4, R7, 0x6 ;  /* 0x0000000704077211 */ /* 0x000fe200078e30ff */
[----:B------:R-:W-:Y:S01]  /*2480*/  IMAD R5, R10, 0x10, R5 ;  /* 0x000000100a057824 */ /* 0x000fe200078e0205 */
[----:B------:R-:W-:Y:S01]  /*2490*/  LOP3.LUT R3, R17, 0x60, RZ, 0xc0, !PT ;  /* 0x0000006011037812 */ /* 0x000fe200078ec0ff */
[----:B------:R0:W-:Y:S01]  /*24a0*/  STL.64 [R1+0x2a0], R12 ;  /* 0x0002a00c01007387 */ /* 0x0001e20000100a00 */
[----:B------:R-:W-:-:S02]  /*24b0*/  LOP3.LUT R9, R11, 0xf00, R2, 0xf8, !PT ;  /* 0x00000f000b097812 */ /* 0x000fc400078ef802 */
[----:B------:R-:W-:Y:S01]  /*24c0*/  LOP3.LUT R6, R0, 0x6, RZ, 0xc0, !PT ;  /* 0x0000000600067812 */ /* 0x000fe200078ec0ff */
[----:B------:R-:W-:Y:S01]  /*24d0*/  STL.64 [R1+0x298], R26 ;  /* 0x0002981a01007387 */ /* 0x000fe20000100a00 */
[--C-:B------:R-:W-:Y:S01]  /*24e0*/  LOP3.LUT R2, R11, 0x30, R0.reuse, 0x78, !PT ;  /* 0x000000300b027812 */ /* 0x100fe200078e7800 */
[----:B------:R-:W-:Y:S01]  /*24f0*/  IMAD.MOV.U32 R11, RZ, RZ, -0x800000 ;  /* 0xff800000ff0b7424 */ /* 0x000fe200078e00ff */
[----:B------:R-:W-:Y:S02]  /*2500*/  LOP3.LUT R0, R7, 0x10, R0, 0x78, !PT ;  /* 0x0000001007007812 */ /* 0x000fe400078e7800 */
[----:B------:R-:W-:Y:S02]  /*2510*/  LEA R7, R4, R3, 0x2 ;  /* 0x0000000304077211 */ /* 0x000fe400078e10ff */
[----:B------:R-:W-:Y:S02]  /*2520*/  SHF.R.U32.HI R4, RZ, 0x1, R3 ;  /* 0x00000001ff047819 */ /* 0x000fe40000011603 */
[----:B------:R-:W-:Y:S01]  /*2530*/  SHF.L.U32 R5, R5, 0x2, RZ ;  /* 0x0000000205057819 */ /* 0x000fe200000006ff */
[----:B------:R-:W-:Y:S01]  /*2540*/  IMAD.U32 R8, R7, 0x80, R2 ;  /* 0x0000008007087824 */ /* 0x000fe200078e0002 */
[----:B------:R-:W-:-:S02]  /*2550*/  LEA.HI R6, R3, R6, RZ, 0x1e ;  /* 0x0000000603067211 */ /* 0x000fc400078ff0ff */
[----:B------:R-:W-:Y:S01]  /*2560*/  LEA R6, R7, R2, 0x6 ;  /* 0x0000000207067211 */ /* 0x000fe200078e30ff */
[----:B------:R-:W-:Y:S01]  /*2570*/  IMAD.MOV.U32 R7, RZ, RZ, -0x800000 ;  /* 0xff800000ff077424 */ /* 0x000fe200078e00ff */
[----:B------:R-:W-:Y:S01]  /*2580*/  LOP3.LUT R2, R5, R4, RZ, 0x3c, !PT ;  /* 0x0000000405027212 */ /* 0x000fe200078e3cff */
[----:B------:R1:W-:Y:S01]  /*2590*/  STL [R1+0x2b0], R8 ;  /* 0x0002b00801007387 */ /* 0x0003e20000100800 */
[----:B------:R-:W-:Y:S02]  /*25a0*/  LOP3.LUT R3, R17, 0x10, RZ, 0xc0, !PT ;  /* 0x0000001011037812 */ /* 0x000fe400078ec0ff */
[----:B------:R-:W-:Y:S01]  /*25b0*/  MOV R10, 0xff800000 ;  /* 0xff800000000a7802 */ /* 0x000fe20000000f00 */
[----:B------:R2:W-:Y:S01]  /*25c0*/  STL [R1+0x294], R6 ;  /* 0x0002940601007387 */ /* 0x0005e20000100800 */
[----:B------:R-:W-:Y:S01]  /*25d0*/  LEA R0, R3, R0, 0x5 ;  /* 0x0000000003007211 */ /* 0x000fe200078e28ff */
[----:B------:R-:W-:Y:S01]  /*25e0*/  IMAD.MOV.U32 R3, RZ, RZ, c[0x0][0x1b8] ;  /* 0x00006e00ff037624 */ /* 0x000fe200078e00ff */
[----:B------:R-:W-:Y:S01]  /*25f0*/  LOP3.LUT P0, RZ, R17, 0x3, RZ, 0xc0, !PT ;  /* 0x0000000311ff7812 */ /* 0x000fe2000780c0ff */
[----:B------:R3:W-:Y:S01]  /*2600*/  STL [R1+0x2fc], R2 ;  /* 0x0002fc0201007387 */ /* 0x0007e20000100800 */
[----:B------:R-:W-:Y:S01]  /*2610*/  SHF.R.U32.HI R5, RZ, 0x2, R17 ;  /* 0x00000002ff057819 */ /* 0x000fe20000011611 */
[C---:B0-----:R-:W-:Y:S01]  /*2620*/  IMAD R12, R3.reuse, 0x84, RZ ;  /* 0x00000084030c7824 */ /* 0x041fe200078e02ff */
[----:B-1----:R-:W-:Y:S01]  /*2630*/  MOV R8, c[0x0][0x1a4] ;  /* 0x0000690000087a02 */ /* 0x002fe20000000f00 */
[----:B------:R0:W-:Y:S01]  /*2640*/  STL [R1+0x2b4], R0 ;  /* 0x0002b40001007387 */ /* 0x0001e20000100800 */
[----:B------:R-:W-:Y:S01]  /*2650*/  IMAD R13, R3, 0x86, RZ ;  /* 0x00000086030d7824 */ /* 0x000fe200078e02ff */
[----:B--2---:R-:W-:Y:S01]  /*2660*/  LOP3.LUT R6, R17, 0x7f, RZ, 0xc0, !PT ;  /* 0x0000007f11067812 */ /* 0x004fe200078ec0ff */
[----:B------:R-:W-:Y:S01]  /*2670*/  IMAD R14, R3, 0x22, RZ ;  /* 0x00000022030e7824 */ /* 0x000fe200078e02ff */
[----:B------:R-:W-:Y:S01]  /*2680*/  SGXT.U32 R5, R5, 0x3 ;  /* 0x000000030505781a */ /* 0x000fe20000000000 */
[C---:B------:R-:W-:Y:S01]  /*2690*/  IMAD R15, R3.reuse, 0x44, RZ ;  /* 0x00000044030f7824 */ /* 0x040fe200078e02ff */
[----:B---3--:R-:W-:Y:S01]  /*26a0*/  MOV R2, 0x3f800000 ;  /* 0x3f80000000027802 */ /* 0x008fe20000000f00 */
[C---:B------:R-:W-:Y:S01]  /*26b0*/  IMAD R16, R3.reuse, 0x88, RZ ;  /* 0x0000008803107824 */ /* 0x040fe200078e02ff */
[----:B------:R-:W-:Y:S01]  /*26c0*/  SHF.R.U32.HI R4, RZ, 0x3, R6 ;  /* 0x00000003ff047819 */ /* 0x000fe20000011606 */
[C---:B------:R-:W-:Y:S01]  /*26d0*/  IMAD R17, R3.reuse, 0x8a, RZ ;  /* 0x0000008a03117824 */ /* 0x040fe200078e02ff */
[----:B0-----:R-:W-:Y:S01]  /*26e0*/  MOV R0, RZ ;  /* 0x000000ff00007202 */ /* 0x001fe20000000f00 */
[----:B------:R0:W-:Y:S01]  /*26f0*/  STL [R1+0x5b8], R2 ;  /* 0x0005b80201007387 */ /* 0x0001e20000100800 */
[C---:B------:R-:W-:Y:S01]  /*2700*/  IMAD R18, R3.reuse, 0x46, RZ ;  /* 0x0000004603127824 */ /* 0x040fe200078e02ff */
[----:B------:R-:W-:Y:S01]  /*2710*/  LOP3.LUT R4, R4, 0xc, RZ, 0xc0, !PT ;  /* 0x0000000c04047812 */ /* 0x000fe200078ec0ff */
[C---:B------:R-:W-:Y:S01]  /*2720*/  IMAD R19, R3.reuse, 0x8c, RZ ;  /* 0x0000008c03137824 */ /* 0x040fe200078e02ff */
[----:B------:R-:W-:Y:S01]  /*2730*/  STL [R1+0x580], R7 ;  /* 0x0005800701007387 */ /* 0x000fe20000100800 */
[----:B------:R-:W-:-:S02]  /*2740*/  IMAD R20, R3, 0x8e, RZ ;  /* 0x0000008e03147824 */ /* 0x000fc400078e02ff */
[C---:B------:R-:W-:Y:S01]  /*2750*/  IMAD R21, R3.reuse, 0x12, RZ ;  /* 0x0000001203157824 */ /* 0x040fe200078e02ff */
[----:B------:R1:W-:Y:S01]  /*2760*/  STL [R1+0x584], R11 ;  /* 0x0005840b01007387 */ /* 0x0003e20000100800 */
[C---:B------:R-:W-:Y:S01]  /*2770*/  IMAD R22, R3.reuse, 0x24, RZ ;  /* 0x0000002403167824 */ /* 0x040fe200078e02ff */
[----:B0-----:R-:W-:Y:S01]  /*2780*/  MOV R2, RZ ;  /* 0x000000ff00027202 */ /* 0x001fe20000000f00 */
[C---:B------:R-:W-:Y:S01]  /*2790*/  IMAD R23, R3.reuse, 0x48, RZ ;  /* 0x0000004803177824 */ /* 0x040fe200078e02ff */
[----:B------:R0:W-:Y:S01]  /*27a0*/  STL [R1+0x588], R10 ;  /* 0x0005880a01007387 */ /* 0x0001e20000100800 */
[C---:B------:R-:W-:Y:S02]  /*27b0*/  IMAD R24, R3.reuse, 0x90, RZ ;  /* 0x0000009003187824 */ /* 0x040fe400078e02ff */
[C---:B------:R-:W-:Y:S01]  /*27c0*/  IMAD R25, R3.reuse, 0x92, RZ ;  /* 0x0000009203197824 */ /* 0x040fe200078e02ff */
[----:B------:R2:W-:Y:S01]  /*27d0*/  STL [R1+0x58c], R7 ;  /* 0x00058c0701007387 */ /* 0x0005e20000100800 */
[C---:B------:R-:W-:Y:S01]  /*27e0*/  IMAD R28, R3.reuse, 0x96, RZ ;  /* 0x00000096031c7824 */ /* 0x040fe200078e02ff */
[----:B-1----:R-:W-:Y:S01]  /*27f0*/  MOV R11, 0x3f800000 ;  /* 0x3f800000000b7802 */ /* 0x002fe20000000f00 */
[----:B------:R-:W-:-:S02]  /*2800*/  IMAD R29, R3, 0x26, RZ ;  /* 0x00000026031d7824 */ /* 0x000fc400078e02ff */
[----:B0-----:R-:W-:Y:S02]  /*2810*/  IMAD.MOV.U32 R10, RZ, RZ, 0x3f800000 ;  /* 0x3f800000ff0a7424 */ /* 0x001fe400078e00ff */
[----:B------:R0:W-:Y:S01]  /*2820*/  STL [R1+0x5bc], R11 ;  /* 0x0005bc0b01007387 */ /* 0x0001e20000100800 */
[----:B--2---:R-:W-:-:S03]  /*2830*/  MOV R7, 0x3f800000 ;  /* 0x3f80000000077802 */ /* 0x004fc60000000f00 */
[----:B------:R1:W-:Y:S04]  /*2840*/  STL [R1+0x5c0], R10 ;  /* 0x0005c00a01007387 */ /* 0x0003e80000100800 */
[----:B------:R-:W-:Y:S01]  /*2850*/  STL [R1+0x390], RZ ;  /* 0x000390ff01007387 */ /* 0x000fe20000100800 */
[----:B0-----:R-:W-:-:S03]  /*2860*/  IMAD R11, R3, 0x42, RZ ;  /* 0x00000042030b7824 */ /* 0x001fc600078e02ff */
[----:B------:R-:W-:Y:S01]  /*2870*/  STL [R1+0x5c4], R7 ;  /* 0x0005c40701007387 */ /* 0x000fe20000100800 */
[----:B-1----:R-:W-:-:S03]  /*2880*/  IMAD R10, R3, 0x82, RZ ;  /* 0x00000082030a7824 */ /* 0x002fc600078e02ff */
[----:B------:R-:W-:Y:S04]  /*2890*/  STL [R1+0x394], RZ ;  /* 0x000394ff01007387 */ /* 0x000fe80000100800 */
        /* <DEDUP_REMOVED lines=62> */
[----:B------:R0:W-:Y:S04]  /*2c80*/  STL.64 [R1+0x1628], R12 ;  /* 0x0016280c01007387 */ /* 0x0001e80000100a00 */
[----:B------:R-:W-:Y:S04]  /*2c90*/  STL.64 [R1+0x1618], R14 ;  /* 0x0016180e01007387 */ /* 0x000fe80000100a00 */
[----:B------:R1:W-:Y:S01]  /*2ca0*/  STL.64 [R1+0x1620], R16 ;  /* 0x0016201001007387 */ /* 0x0003e20000100a00 */
[----:B0-----:R-:W-:-:S03]  /*2cb0*/  MOV R12, R26 ;  /* 0x0000001a000c7202 */ /* 0x001fc60000000f00 */
[----:B------:R0:W-:Y:S01]  /*2cc0*/  STL.64 [R1+0x1608], R18 ;  /* 0x0016081201007387 */ /* 0x0001e20000100a00 */
[----:B------:R-:W-:Y:S02]  /*2cd0*/  IMAD.MOV.U32 R13, RZ, RZ, R27 ;  /* 0x000000ffff0d7224 */ /* 0x000fe400078e001b */
[C---:B------:R-:W-:Y:S01]  /*2ce0*/  IMAD R26, R3.reuse, 0x4a, RZ ;  /* 0x0000004a031a7824 */ /* 0x040fe200078e02ff */
[----:B------:R2:W-:Y:S01]  /*2cf0*/  STL.64 [R1+0x1600], R20 ;  /* 0x0016001401007387 */ /* 0x0005e20000100a00 */
[C---:B------:R-:W-:Y:S02]  /*2d00*/  IMAD R27, R3.reuse, 0x94, RZ ;  /* 0x00000094031b7824 */ /* 0x040fe400078e02ff */
[C---:B-1----:R-:W-:Y:S01]  /*2d10*/  IMAD R16, R3.reuse, 0x106, RZ ;  /* 0x0000010603107824 */ /* 0x042fe200078e02ff */
[----:B------:R1:W-:Y:S01]  /*2d20*/  STL.64 [R1+0x15f8], R22 ;  /* 0x0015f81601007387 */ /* 0x0003e20000100a00 */
[C---:B------:R-:W-:Y:S02]  /*2d30*/  IMAD R15, R3.reuse, 0x104, RZ ;  /* 0x00000104030f7824 */ /* 0x040fe400078e02ff */
[C---:B------:R-:W-:Y:S01]  /*2d40*/  IMAD R17, R3.reuse, 0x108, RZ ;  /* 0x0000010803117824 */ /* 0x040fe200078e02ff */
[----:B------:R3:W-:Y:S01]  /*2d50*/  STL.64 [R1+0x1610], R24 ;  /* 0x0016101801007387 */ /* 0x0007e20000100a00 */
[----:B0-----:R-:W-:-:S02]  /*2d60*/  IMAD R18, R3, 0x81, RZ ;  /* 0x0000008103127824 */ /* 0x001fc400078e02ff */
[C---:B------:R-:W-:Y:S01]  /*2d70*/  IMAD R19, R3.reuse, 0x10c, RZ ;  /* 0x0000010c03137824 */ /* 0x040fe200078e02ff */
[----:B--2---:R-:W-:Y:S01]  /*2d80*/  MOV R20, R12 ;  /* 0x0000000c00147202 */ /* 0x004fe20000000f00 */
[----:B------:R-:W-:Y:S01]  /*2d90*/  IMAD.SHL.U32 R12, R6, 0x2, RZ ;  /* 0x00000002060c7824 */ /* 0x000fe200078e00ff */
[----:B------:R-:W-:Y:S01]  /*2da0*/  MOV R21, R13 ;  /* 0x0000000d00157202 */ /* 0x000fe20000000f00 */
[----:B------:R-:W0:Y:S01]  /*2db0*/  S2R R6, SR_CTAID.X ;  /* 0x0000000000067919 */ /* 0x000e220000002500 */
[C---:B-1----:R-:W-:Y:S02]  /*2dc0*/  IMAD R23, R3.reuse, 0x41, RZ ;  /* 0x0000004103177824 */ /* 0x042fe400078e02ff */
[C---:B------:R-:W-:Y:S01]  /*2dd0*/  LOP3.LUT R13, R12.reuse, 0x10, RZ, 0x3c, !PT ;  /* 0x000000100c0d7812 */ /* 0x040fe200078e3cff */
[----:B------:R-:W-:Y:S01]  /*2de0*/  STL.64 [R1+0x15f0], R26 ;  /* 0x0015f01a01007387 */ /* 0x000fe20000100a00 */
[C---:B------:R-:W-:Y:S01]  /*2df0*/  LOP3.LUT R13, R12.reuse, 0x30, RZ, 0x3c, !PT ;  /* 0x000000300c0d7812 */ /* 0x040fe200078e3cff */
[----:B------:R-:W-:Y:S01]  /*2e00*/  IMAD R22, R3, 0x10a, RZ ;  /* 0x0000010a03167824 */ /* 0x000fe200078e02ff */
[----:B------:R-:W-:-:S02]  /*2e10*/  LOP3.LUT R7, R12, 0x20, RZ, 0x3c, !PT ;  /* 0x000000200c077812 */ /* 0x000fc400078e3cff */
[C---:B------:R-:W-:Y:S02]  /*2e20*/  LOP3.LUT R7, R12.reuse, 0x40, RZ, 0x3c, !PT ;  /* 0x000000400c077812 */ /* 0x040fe400078e3cff */
[----:B------:R-:W-:Y:S02]  /*2e30*/  LOP3.LUT R14, R12, 0x50, RZ, 0x3c, !PT ;  /* 0x000000500c0e7812 */ /* 0x000fe400078e3cff */
[----:B---3--:R-:W-:Y:S02]  /*2e40*/  IADD3 R24, P3, R17, R20, RZ ;  /* 0x0000001411187210 */ /* 0x008fe40007f7e0ff */
[----:B0-----:R-:W-:-:S04]  /*2e50*/  SHF.L.U32 R6, R6, 0x5, RZ ;  /* 0x0000000506067819 */ /* 0x001fc800000006ff */
[C---:B------:R-:W-:Y:S02]  /*2e60*/  LOP3.LUT R13, R5.reuse, R6, RZ, 0xfc, !PT ;  /* 0x00000006050d7212 */ /* 0x040fe400078efcff */
[C-C-:B------:R-:W-:Y:S02]  /*2e70*/  LOP3.LUT R13, R6.reuse, 0x18, R5.reuse, 0xfe, !PT ;  /* 0x00000018060d7812 */ /* 0x140fe400078efe05 */
[C-C-:B------:R-:W-:Y:S02]  /*2e80*/  LOP3.LUT R7, R6.reuse, 0x8, R5.reuse, 0xfe, !PT ;  /* 0x0000000806077812 */ /* 0x140fe400078efe05 */
[----:B------:R-:W-:Y:S02]  /*2e90*/  LOP3.LUT R14, R6, 0x10, R5, 0xfe, !PT ;  /* 0x00000010060e7812 */ /* 0x000fe400078efe05 */
[----:B------:R-:W0:Y:S01]  /*2ea0*/  S2R R13, SR_TID.X ;  /* 0x00000000000d7919 */ /* 0x000e220000002100 */
[C---:B------:R-:W-:Y:S02]  /*2eb0*/  LOP3.LUT R6, R5.reuse, 0x10, RZ, 0xfc, !PT ;  /* 0x0000001005067812 */ /* 0x040fe400078efcff */
[----:B------:R-:W-:-:S02]  /*2ec0*/  LOP3.LUT R7, R5, 0x8, RZ, 0xfc, !PT ;  /* 0x0000000805077812 */ /* 0x000fc400078efcff */
[----:B------:R-:W-:Y:S01]  /*2ed0*/  LOP3.LUT R14, R5, 0x18, RZ, 0xfc, !PT ;  /* 0x00000018050e7812 */ /* 0x000fe200078efcff */
[----:B------:R-:W-:Y:S01]  /*2ee0*/  IMAD.SHL.U32 R6, R6, 0x10, RZ ;  /* 0x0000001006067824 */ /* 0x000fe200078e00ff */
[----:B------:R-:W-:Y:S02]  /*2ef0*/  LOP3.LUT R5, R12, 0x60, RZ, 0x3c, !PT ;  /* 0x000000600c057812 */ /* 0x000fe400078e3cff */
[----:B------:R-:W-:Y:S02]  /*2f00*/  SHF.L.U32 R7, R7, 0x4, RZ ;  /* 0x0000000407077819 */ /* 0x000fe400000006ff */
[----:B------:R-:W-:Y:S02]  /*2f10*/  SHF.L.U32 R5, R14, 0x4, RZ ;  /* 0x000000040e057819 */ /* 0x000fe400000006ff */
[C---:B------:R-:W-:Y:S01]  /*2f20*/  IADD3 R6, R4.reuse, R6, RZ ;  /* 0x0000000604067210 */ /* 0x040fe20007ffe0ff */
[C---:B------:R-:W-:Y:S01]  /*2f30*/  IMAD.IADD R7, R4.reuse, 0x1, R7 ;  /* 0x0000000104077824 */ /* 0x040fe200078e0207 */
[----:B------:R-:W-:-:S02]  /*2f40*/  IADD3 R5, R4, R5, RZ ;  /* 0x0000000504057210 */ /* 0x000fc40007ffe0ff */
[----:B------:R-:W-:Y:S02]  /*2f50*/  LOP3.LUT R12, R12, 0x70, RZ, 0x3c, !PT ;  /* 0x000000700c0c7812 */ /* 0x000fe400078e3cff */
[----:B------:R-:W-:Y:S01]  /*2f60*/  STL [R1+0x5d4], R7 ;  /* 0x0005d40701007387 */ /* 0x000fe20000100800 */
[----:B------:R-:W-:-:S03]  /*2f70*/  IADD3 R14, P5, R15, R20, RZ ;  /* 0x000000140f0e7210 */ /* 0x000fc60007fbe0ff */
[----:B------:R1:W-:Y:S01]  /*2f80*/  STL [R1+0x5d0], R6 ;  /* 0x0005d00601007387 */ /* 0x0003e20000100800 */
[----:B0-----:R-:W-:-:S03]  /*2f90*/  LOP3.LUT R13, R13, 0x1c, RZ, 0xc0, !PT ;  /* 0x0000001c0d0d7812 */ /* 0x001fc600078ec0ff */
[----:B------:R-:W-:Y:S01]  /*2fa0*/  STL [R1+0x5cc], R5 ;  /* 0x0005cc0501007387 */ /* 0x000fe20000100800 */
[----:B------:R-:W-:-:S05]  /*2fb0*/  SHF.L.U32 R13, R13, 0x2, RZ ;  /* 0x000000020d0d7819 */ /* 0x000fca00000006ff */
[----:B------:R-:W-:Y:S01]  /*2fc0*/  IMAD.IADD R4, R13, 0x1, R4 ;  /* 0x000000010d047824 */ /* 0x000fe200078e0204 */
[-C--:B------:R-:W-:Y:S01]  /*2fd0*/  IADD3 R4, P4, R16, R20.reuse, RZ ;  /* 0x0000001410047210 */ /* 0x080fe20007f9e0ff */
[----:B------:R-:W-:Y:S01]  /*2fe0*/  IMAD R13, R3, 0x102, RZ ;  /* 0x00000102030d7824 */ /* 0x000fe200078e02ff */
[CC--:B------:R-:W-:Y:S02]  /*2ff0*/  IADD3 R16, P1, R10.reuse, R20.reuse, RZ ;  /* 0x000000140a107210 */ /* 0x0c0fe40007f3e0ff */
[-C--:B------:R-:W-:Y:S02]  /*3000*/  LEA.HI.X.SX32 R15, R10, R21.reuse, 0x1, P5 ;  /* 0x000000150a0f7211 */ /* 0x080fe400028f0eff */
[-C--:B------:R-:W-:Y:S02]  /*3010*/  IADD3 R12, P2, R13, R20.reuse, RZ ;  /* 0x000000140d0c7210 */ /* 0x080fe40007f5e0ff */
[----:B-1----:R-:W-:Y:S02]  /*3020*/  IADD3 R6, P6, R22, R20, RZ ;  /* 0x0000001416067210 */ /* 0x002fe40007fde0ff */
[----:B------:R-:W-:-:S05]  /*3030*/  LEA.HI.X.SX32 R13, R18, R21, 0x1, P2 ;  /* 0x00000015120d7211 */ /* 0x000fca00010f0eff */
[----:B------:R0:W-:Y:S04]  /*3040*/  STL.64 [R1+0x9d0], R12 ;  /* 0x0009d00c01007387 */ /* 0x0001e80000100a00 */
[----:B0-----:R-:W2:Y:S01]  /*3050*/  LDL.LU.64 R12, [R1+0x1628] ;  /* 0x00162800010c7983 */ /* 0x001ea20000300a00 */
[-C--:B------:R-:W-:Y:S01]  /*3060*/  LEA.HI.X.SX32 R17, R23, R21.reuse, 0x1, P1 ;  /* 0x0000001517117211 */ /* 0x080fe200008f0eff */
[C---:B------:R-:W-:Y:S02]  /*3070*/  IMAD R5, R3.reuse, 0x83, RZ ;  /* 0x0000008303057824 */ /* 0x040fe400078e02ff */
[C---:B------:R-:W-:Y:S01]  /*3080*/  IMAD R26, R3.reuse, 0x10e, RZ ;  /* 0x0000010e031a7824 */ /* 0x040fe200078e02ff */
[-C--:B------:R-:W-:Y:S01]  /*3090*/  MOV R10, R20.reuse ;  /* 0x00000014000a7202 */ /* 0x080fe20000000f00 */
[----:B------:R0:W-:Y:S01]  /*30a0*/  STL.64 [R1+0xbc8], R16 ;  /* 0x000bc81001007387 */ /* 0x0001e20000100a00 */
[----:B------:R-:W-:Y:S01]  /*30b0*/  IMAD R22, R3, 0x21, RZ ;  /* 0x0000002103167824 */ /* 0x000fe200078e02ff */
[----:B------:R-:W-:Y:S01]  /*30c0*/  LEA.HI.X.SX32 R5, R5, R21, 0x1, P4 ;  /* 0x0000001505057211 */ /* 0x000fe200020f0eff */
[C---:B------:R-:W-:Y:S01]  /*30d0*/  IMAD R23, R3.reuse, 0x110, RZ ;  /* 0x0000011003177824 */ /* 0x040fe200078e02ff */
[----:B------:R-:W-:Y:S01]  /*30e0*/  STL.64 [R1+0x9c8], R14 ;  /* 0x0009c80e01007387 */ /* 0x000fe20000100a00 */
[----:B------:R-:W-:Y:S01]  /*30f0*/  IMAD R7, R3, 0x85, RZ ;  /* 0x0000008503077824 */ /* 0x000fe200078e02ff */
[----:B------:R-:W-:-:S02]  /*3100*/  IADD3 R18, P2, R19, R20, RZ ;  /* 0x0000001413127210 */ /* 0x000fc40007f5e0ff */
[----:B------:R1:W-:Y:S01]  /*3110*/  STL.64 [R1+0x9c0], R4 ;  /* 0x0009c00401007387 */ /* 0x0003e20000100a00 */
[----:B0-----:R-:W-:-:S04]  /*3120*/  IADD3 R16, P1, R11, R20, RZ ;  /* 0x000000140b107210 */ /* 0x001fc80007f3e0ff */
[----:B------:R-:W-:Y:S02]  /*3130*/  LEA.HI.X.SX32 R17, R22, R21, 0x1, P1 ;  /* 0x0000001516117211 */ /* 0x000fe400008f0eff */
[----:B-1----:R-:W-:-:S03]  /*3140*/  IADD3 R4, P4, R26, R20, RZ ;  /* 0x000000141a047210 */ /* 0x002fc60007f9e0ff */
[----:B------:R0:W-:Y:S04]  /*3150*/  STL.64 [R1+0xcc8], R16 ;  /* 0x000cc81001007387 */ /* 0x0001e80000100a00 */
[----:B0-----:R-:W3:Y:S01]  /*3160*/  LDL.LU.64 R16, [R1+0x1620] ;  /* 0x0016200001107983 */ /* 0x001ee20000300a00 */
[----:B--2---:R-:W-:-:S04]  /*3170*/  IADD3 R14, P5, R12, R20, RZ ;  /* 0x000000140c0e7210 */ /* 0x004fc80007fbe0ff */
[----:B------:R-:W-:-:S05]  /*3180*/  LEA.HI.X.SX32 R15, R11, R21, 0x1, P5 ;  /* 0x000000150b0f7211 */ /* 0x000fca00028f0eff */
[----:B------:R0:W-:Y:S04]  /*3190*/  STL.64 [R1+0xbc0], R14 ;  /* 0x000bc00e01007387 */ /* 0x0001e80000100a00 */
[----:B0-----:R-:W2:Y:S01]  /*31a0*/  LDL.LU.64 R14, [R1+0x1618] ;  /* 0x00161800010e7983 */ /* 0x001ea20000300a00 */
[----:B------:R-:W-:-:S04]  /*31b0*/  MOV R11, R21 ;  /* 0x00000015000b7202 */ /* 0x000fc80000000f00 */
[----:B------:R-:W-:Y:S01]  /*31c0*/  LEA.HI.X.SX32 R25, R12, R11, 0x1, P3 ;  /* 0x0000000b0c197211 */ /* 0x000fe200018f0eff */
[----:B------:R-:W-:Y:S01]  /*31d0*/  IMAD R26, R3, 0x112, RZ ;  /* 0x00000112031a7824 */ /* 0x000fe200078e02ff */
[----:B------:R-:W-:-:S03]  /*31e0*/  IADD3 R22, P1, R23, R20, RZ ;  /* 0x0000001417167210 */ /* 0x000fc60007f3e0ff */
[----:B------:R0:W-:Y:S01]  /*31f0*/  STL.64 [R1+0x9b8], R24 ;  /* 0x0009b81801007387 */ /* 0x0001e20000100a00 */
[-C--:B------:R-:W-:Y:S02]  /*3200*/  IADD3 R20, P5, R13, R10.reuse, RZ ;  /* 0x0000000a0d147210 */ /* 0x080fe40007fbe0ff */
[-C--:B------:R-:W-:Y:S02]  /*3210*/  LEA.HI.X.SX32 R7, R7, R11.reuse, 0x1, P6 ;  /* 0x0000000b07077211 */ /* 0x080fe400030f0eff */
[----:B------:R-:W-:Y:S01]  /*3220*/  IADD3 R26, P3, R26, R10, RZ ;  /* 0x0000000a1a1a7210 */ /* 0x000fe20007f7e0ff */
[C---:B0-----:R-:W-:Y:S02]  /*3230*/  IMAD R25, R3.reuse, 0x43, RZ ;  /* 0x0000004303197824 */ /* 0x041fe400078e02ff */
[----:B------:R0:W-:Y:S01]  /*3240*/  STL.64 [R1+0x9b0], R6 ;  /* 0x0009b00601007387 */ /* 0x0001e20000100a00 */
[----:B------:R-:W-:Y:S02]  /*3250*/  IMAD R24, R3, 0x114, RZ ;  /* 0x0000011403187824 */ /* 0x000fe400078e02ff */
[-C--:B------:R-:W-:Y:S01]  /*3260*/  LEA.HI.X.SX32 R21, R25, R11.reuse, 0x1, P5 ;  /* 0x0000000b19157211 */ /* 0x080fe200028f0eff */
[----:B------:R-:W-:Y:S01]  /*3270*/  STL [R1+0x990], R26 ;  /* 0x0009901a01007387 */ /* 0x000fe20000100800 */
[----:B------:R-:W-:-:S03]  /*3280*/  LEA.HI.X.SX32 R19, R13, R11, 0x1, P2 ;  /* 0x0000000b0d137211 */ /* 0x000fc600010f0eff */
[----:B------:R1:W-:Y:S01]  /*3290*/  STL.64 [R1+0xbb8], R20 ;  /* 0x000bb81401007387 */ /* 0x0003e20000100a00 */
[----:B0-----:R-:W-:-:S03]  /*32a0*/  IADD3 R6, P6, R24, R10, RZ ;  /* 0x0000000a18067210 */ /* 0x001fc60007fde0ff */
[----:B------:R0:W-:Y:S01]  /*32b0*/  STL.64 [R1+0x9a8], R18 ;  /* 0x0009a81201007387 */ /* 0x0001e20000100a00 */
[C---:B-1----:R-:W-:Y:S02]  /*32c0*/  IMAD R21, R3.reuse, 0x87, RZ ;  /* 0x0000008703157824 */ /* 0x042fe400078e02ff */
[----:B------:R-:W-:-:S03]  /*32d0*/  IMAD R20, R3, 0x11, RZ ;  /* 0x0000001103147824 */ /* 0x000fc600078e02ff */
[----:B------:R-:W-:Y:S02]  /*32e0*/  LEA.HI.X.SX32 R5, R21, R11, 0x1, P4 ;  /* 0x0000000b15057211 */ /* 0x000fe400020f0eff */
[----:B---3--:R-:W-:-:S03]  /*32f0*/  IADD3 R12, P4, R16, R10, RZ ;  /* 0x0000000a100c7210 */ /* 0x008fc60007f9e0ff */
[----:B------:R-:W-:Y:S01]  /*3300*/  STL.64 [R1+0x9a0], R4 ;  /* 0x0009a00401007387 */ /* 0x000fe20000100a00 */
[----:B------:R-:W-:Y:S01]  /*3310*/  IMAD R7, R3, 0x45, RZ ;  /* 0x0000004503077824 */ /* 0x000fe200078e02ff */
[-C--:B------:R-:W-:Y:S02]  /*3320*/  LEA.HI.X.SX32 R23, R16, R11.reuse, 0x1, P1 ;  /* 0x0000000b10177211 */ /* 0x080fe400008f0eff */
[-C--:B--2---:R-:W-:Y:S02]  /*3330*/  IADD3 R24, P5, R14, R10.reuse, RZ ;  /* 0x0000000a0e187210 */ /* 0x084fe40007fbe0ff */
[----:B0-----:R-:W-:Y:S02]  /*3340*/  IADD3 R18, P2, R15, R10, RZ ;  /* 0x0000000a0f127210 */ /* 0x001fe40007f5e0ff */
[-C--:B------:R-:W-:Y:S02]  /*3350*/  LEA.HI.X.SX32 R25, R20, R11.reuse, 0x1, P5 ;  /* 0x0000000b14197211 */ /* 0x080fe400028f0eff */
[----:B------:R-:W-:-:S02]  /*3360*/  LEA.HI.X.SX32 R19, R14, R11, 0x1, P2 ;  /* 0x0000000b0e137211 */ /* 0x000fc400010f0eff */
[----:B------:R-:W-:Y:S01]  /*3370*/  LEA.HI.X.SX32 R13, R15, R11, 0x1, P4 ;  /* 0x0000000b0f0d7211 */ /* 0x000fe200020f0eff */
[----:B------:R0:W-:Y:S01]  /*3380*/  STL.64 [R1+0xd48], R24 ;  /* 0x000d481801007387 */ /* 0x0001e20000100a00 */
[----:B------:R-:W-:Y:S02]  /*3390*/  IMAD.MOV.U32 R14, RZ, RZ, R26 ;  /* 0x000000ffff0e7224 */ /* 0x000fe400078e001a */
[----:B------:R-:W-:Y:S01]  /*33a0*/  IMAD R26, R3, 0x89, RZ ;  /* 0x00000089031a7824 */ /* 0x000fe200078e02ff */
[----:B------:R-:W-:Y:S01]  /*33b0*/  MOV R15, R27 ;  /* 0x0000001b000f7202 */ /* 0x000fe20000000f00 */
[----:B0-----:R-:W2:Y:S04]  /*33c0*/  LDL.LU.64 R24, [R1+0x1610] ;  /* 0x0016100001187983 */ /* 0x001ea80000300a00 */
[----:B------:R0:W-:Y:S01]  /*33d0*/  STL.64 [R1+0xcc0], R18 ;  /* 0x000cc01201007387 */ /* 0x0001e20000100a00 */
[----:B------:R-:W-:-:S03]  /*33e0*/  LEA.HI.X.SX32 R15, R26, R11, 0x1, P3 ;  /* 0x0000000b1a0f7211 */ /* 0x000fc600018f0eff */
[----:B0-----:R-:W3:Y:S04]  /*33f0*/  LDL.LU.64 R18, [R1+0x1608] ;  /* 0x0016080001127983 */ /* 0x001ee80000300a00 */
[----:B------:R0:W-:Y:S04]  /*3400*/  STL.64 [R1+0xbb0], R12 ;  /* 0x000bb00c01007387 */ /* 0x0001e80000100a00 */
[----:B------:R1:W-:Y:S01]  /*3410*/  STL.64 [R1+0x998], R22 ;  /* 0x0009981601007387 */ /* 0x0003e20000100a00 */
[----:B0-----:R-:W-:-:S04]  /*3420*/  IADD3 R12, P4, R17, R10, RZ ;  /* 0x0000000a110c7210 */ /* 0x001fc80007f9e0ff */
[-C--:B------:R-:W-:Y:S02]  /*3430*/  LEA.HI.X.SX32 R13, R7, R11.reuse, 0x1, P4 ;  /* 0x0000000b070d7211 */ /* 0x080fe400020f0eff */
[----:B------:R-:W-:-:S03]  /*3440*/  LEA.HI.X.SX32 R7, R17, R11, 0x1, P6 ;  /* 0x0000000b11077211 */ /* 0x000fc600030f0eff */
[----:B------:R3:W-:Y:S04]  /*3450*/  STL.64 [R1+0xba8], R12 ;  /* 0x000ba80c01007387 */ /* 0x0007e80000100a00 */
[----:B------:R-:W-:Y:S04]  /*3460*/  STL [R1+0x994], R15 ;  /* 0x0009940f01007387 */ /* 0x000fe80000100800 */
[----:B------:R-:W4:Y:S01]  /*3470*/  LDL.64 R16, [R1+0x298] ;  /* 0x0002980001107983 */ /* 0x000f220000100a00 */
[C---:B------:R-:W-:Y:S02]  /*3480*/  IMAD R21, R3.reuse, 0x116, RZ ;  /* 0x0000011603157824 */ /* 0x040fe400078e02ff */
[----:B------:R-:W-:-:S03]  /*3490*/  IMAD R5, R3, 0x118, RZ ;  /* 0x0000011803057824 */ /* 0x000fc600078e02ff */
[-C--:B------:R-:W-:Y:S01]  /*34a0*/  IADD3 R20, P5, R21, R10.reuse, RZ ;  /* 0x0000000a15147210 */ /* 0x080fe20007fbe0ff */
[C---:B------:R-:W-:Y:S01]  /*34b0*/  IMAD R21, R3.reuse, 0x8b, RZ ;  /* 0x0000008b03157824 */ /* 0x040fe200078e02ff */
[----:B------:R4:W-:Y:S01]  /*34c0*/  STL.64 [R1+0x988], R6 ;  /* 0x0009880601007387 */ /* 0x0009e20000100a00 */
[----:B------:R-:W-:Y:S01]  /*34d0*/  IMAD R11, R3, 0x23, RZ ;  /* 0x00000023030b7824 */ /* 0x000fe200078e02ff */
[----:B------:R-:W-:Y:S01]  /*34e0*/  IADD3 R4, P2, R5, R10, RZ ;  /* 0x0000000a05047210 */ /* 0x000fe20007f5e0ff */
[----:B-1----:R-:W-:-:S05]  /*34f0*/  IMAD R23, R3, 0x11a, RZ ;  /* 0x0000011a03177824 */ /* 0x002fca00078e02ff */
[-C--:B------:R-:W-:Y:S02]  /*3500*/  IADD3 R22, P1, R23, R10.reuse, RZ ;  /* 0x0000000a17167210 */ /* 0x080fe40007f3e0ff */
[C---:B---3--:R-:W-:Y:S02]  /*3510*/  IADD3 R12, P4, R18.reuse, R10, RZ ;  /* 0x0000000a120c7210 */ /* 0x048fe40007f9e0ff */
[----:B----4-:R-:W-:Y:S02]  /*3520*/  IADD3 R6, P6, R19, R16, RZ ;  /* 0x0000001013067210 */ /* 0x010fe40007fde0ff */
[-C--:B------:R-:W-:Y:S02]  /*3530*/  LEA.HI.X.SX32 R21, R21, R17.reuse, 0x1, P5 ;  /* 0x0000001115157211 */ /* 0x080fe400028f0eff */
[-C--:B------:R-:W-:Y:S02]  /*3540*/  LEA.HI.X.SX32 R13, R11, R17.reuse, 0x1, P4 ;  /* 0x000000110b0d7211 */ /* 0x080fe400020f0eff */
[-C--:B------:R-:W-:Y:S01]  /*3550*/  LEA.HI.X.SX32 R7, R18, R17.reuse, 0x1, P6 ;  /* 0x0000001112077211 */ /* 0x080fe200030f0eff */
[----:B------:R0:W-:Y:S01]  /*3560*/  STL.64 [R1+0x980], R20 ;  /* 0x0009801401007387 */ /* 0x0001e20000100a00 */
[----:B------:R-:W-:-:S03]  /*3570*/  LEA.HI.X.SX32 R5, R19, R17, 0x1, P2 ;  /* 0x0000001113057211 */ /* 0x000fc600010f0eff */
[----:B0-----:R-:W3:Y:S04]  /*3580*/  LDL.LU.64 R20, [R1+0x1600] ;  /* 0x0016000001147983 */ /* 0x001ee80000300a00 */
[----:B------:R-:W-:Y:S04]  /*3590*/  STL.64 [R1+0xcb8], R12 ;  /* 0x000cb80c01007387 */ /* 0x000fe80000100a00 */
[----:B------:R-:W-:Y:S04]  /*35a0*/  STL.64 [R1+0xba0], R6 ;  /* 0x000ba00601007387 */ /* 0x000fe80000100a00 */
[----:B------:R0:W-:Y:S02]  /*35b0*/  STL.64 [R1+0x978], R4 ;  /* 0x0009780401007387 */ /* 0x0001e40000100a00 */
[----:B0-----:R-:W-:-:S05]  /*35c0*/  IMAD R4, R3, 0x8d, RZ ;  /* 0x0000008d03047824 */ /* 0x001fca00078e02ff */
[----:B------:R-:W-:-:S05]  /*35d0*/  LEA.HI.X.SX32 R23, R4, R17, 0x1, P1 ;  /* 0x0000001104177211 */ /* 0x000fca00008f0eff */
[----:B------:R0:W-:Y:S04]  /*35e0*/  STL.64 [R1+0x970], R22 ;  /* 0x0009701601007387 */ /* 0x0001e80000100a00 */
[----:B0-----:R-:W4:Y:S01]  /*35f0*/  LDL.LU.64 R22, [R1+0x15f8] ;  /* 0x0015f80001167983 */ /* 0x001f220000300a00 */
[----:B------:R-:W-:-:S05]  /*3600*/  IMAD R27, R3, 0x11c, RZ ;  /* 0x0000011c031b7824 */ /* 0x000fca00078e02ff */
[----:B------:R-:W-:Y:S01]  /*3610*/  IADD3 R26, P3, R27, R10, RZ ;  /* 0x0000000a1b1a7210 */ /* 0x000fe20007f7e0ff */
[----:B------:R-:W-:-:S05]  /*3620*/  IMAD R10, R3, 0x120, RZ ;  /* 0x00000120030a7824 */ /* 0x000fca00078e02ff */
[----:B------:R-:W-:Y:S01]  /*3630*/  IADD3 R12, P4, R10, R16, RZ ;  /* 0x000000100a0c7210 */ /* 0x000fe20007f9e0ff */
[C---:B------:R-:W-:Y:S02]  /*3640*/  IMAD R10, R3.reuse, 0x47, RZ ;  /* 0x00000047030a7824 */ /* 0x040fe400078e02ff */
[C---:B------:R-:W-:Y:S02]  /*3650*/  IMAD R11, R3.reuse, 0x122, RZ ;  /* 0x00000122030b7824 */ /* 0x040fe400078e02ff */
[----:B------:R-:W-:-:S03]  /*3660*/  IMAD R14, R3, 0x11e, RZ ;  /* 0x0000011e030e7824 */ /* 0x000fc600078e02ff */
[-C--:B------:R-:W-:Y:S01]  /*3670*/  IADD3 R18, P2, R11, R16.reuse, RZ ;  /* 0x000000100b127210 */ /* 0x080fe20007f5e0ff */
[----:B------:R-:W-:Y:S01]  /*3680*/  IMAD R11, R3, 0x8f, RZ ;  /* 0x0000008f030b7824 */ /* 0x000fe200078e02ff */
[----:B------:R-:W-:-:S04]  /*3690*/  IADD3 R14, P5, R14, R16, RZ ;  /* 0x000000100e0e7210 */ /* 0x000fc80007fbe0ff */
[-C--:B------:R-:W-:Y:S02]  /*36a0*/  LEA.HI.X.SX32 R15, R11, R17.reuse, 0x1, P5 ;  /* 0x000000110b0f7211 */ /* 0x080fe400028f0eff */
[C---:B---3--:R-:W-:Y:S02]  /*36b0*/  IADD3 R6, P6, R20.reuse, R16, RZ ;  /* 0x0000001014067210 */ /* 0x048fe40007fde0ff */
[-C--:B------:R-:W-:Y:S02]  /*36c0*/  LEA.HI.X.SX32 R27, R20, R17.reuse, 0x1, P3 ;  /* 0x00000011141b7211 */ /* 0x080fe400018f0eff */
[----:B------:R-:W-:Y:S01]  /*36d0*/  LEA.HI.X.SX32 R7, R10, R17, 0x1, P6 ;  /* 0x000000110a077211 */ /* 0x000fe200030f0eff */
[----:B------:R-:W-:-:S04]  /*36e0*/  IMAD R10, R3, 0x9, RZ ;  /* 0x00000009030a7824 */ /* 0x000fc800078e02ff */
[----:B------:R0:W-:Y:S04]  /*36f0*/  STL.64 [R1+0xb98], R6 ;  /* 0x000b980601007387 */ /* 0x0001e80000100a00 */
[----:B------:R4:W-:Y:S01]  /*3700*/  STL.64 [R1+0x968], R26 ;  /* 0x0009681a01007387 */ /* 0x0009e20000100a00 */
[----:B0-----:R-:W-:-:S04]  /*3710*/  IADD3 R6, P6, R21, R16, RZ ;  /* 0x0000001015067210 */ /* 0x001fc80007fde0ff */
[----:B------:R-:W-:Y:S01]  /*3720*/  LEA.HI.X.SX32 R7, R10, R17, 0x1, P6 ;  /* 0x000000110a077211 */ /* 0x000fe200030f0eff */
[----:B------:R-:W-:Y:S04]  /*3730*/  STL.64 [R1+0x960], R14 ;  /* 0x0009600e01007387 */ /* 0x000fe80000100a00 */
[----:B------:R-:W-:Y:S01]  /*3740*/  STL.64 [R1+0xd88], R6 ;  /* 0x000d880601007387 */ /* 0x000fe20000100a00 */
[----:B----4-:R-:W-:-:S04]  /*3750*/  IADD3 R26, P3, R22, R16, RZ ;  /* 0x00000010161a7210 */ /* 0x010fc80007f7e0ff */
[----:B------:R-:W-:-:S05]  /*3760*/  LEA.HI.X.SX32 R27, R21, R17, 0x1, P3 ;  /* 0x00000011151b7211 */ /* 0x000fca00018f0eff */
[----:B------:R0:W-:Y:S04]  /*3770*/  STL.64 [R1+0xd40], R26 ;  /* 0x000d401a01007387 */ /* 0x0001e80000100a00 */
[----:B0-----:R-:W3:Y:S01]  /*3780*/  LDL.LU.64 R26, [R1+0x15f0] ;  /* 0x0015f000011a7983 */ /* 0x001ee20000300a00 */
[-C--:B--2---:R-:W-:Y:S02]  /*3790*/  IADD3 R6, P6, R24, R16.reuse, RZ ;  /* 0x0000001018067210 */ /* 0x084fe40007fde0ff */
[C---:B------:R-:W-:Y:S02]  /*37a0*/  IADD3 R14, P5, R23.reuse, R16, RZ ;  /* 0x00000010170e7210 */ /* 0x040fe40007fbe0ff */
[-C--:B------:R-:W-:Y:S02]  /*37b0*/  LEA.HI.X.SX32 R7, R23, R17.reuse, 0x1, P6 ;  /* 0x0000001117077211 */ /* 0x080fe400030f0eff */
[-C--:B------:R-:W-:Y:S01]  /*37c0*/  LEA.HI.X.SX32 R15, R22, R17.reuse, 0x1, P5 ;  /* 0x00000011160f7211 */ /* 0x080fe200028f0eff */
[C---:B------:R-:W-:Y:S01]  /*37d0*/  IMAD R5, R3.reuse, 0x124, RZ ;  /* 0x0000012403057824 */ /* 0x040fe200078e02ff */
[----:B------:R-:W-:Y:S01]  /*37e0*/  LEA.HI.X.SX32 R13, R24, R17, 0x1, P4 ;  /* 0x00000011180d7211 */ /* 0x000fe200020f0eff */
[----:B------:R0:W-:Y:S01]  /*37f0*/  STL.64 [R1+0xb90], R6 ;  /* 0x000b900601007387 */ /* 0x0001e20000100a00 */
[----:B------:R-:W-:-:S03]  /*3800*/  IMAD R19, R3, 0x91, RZ ;  /* 0x0000009103137824 */ /* 0x000fc600078e02ff */
[----:B------:R-:W-:Y:S01]  /*3810*/  STL.64 [R1+0xcb0], R14 ;  /* 0x000cb00e01007387 */ /* 0x000fe20000100a00 */
[----:B------:R-:W-:-:S03]  /*3820*/  IADD3 R4, P1, R5, R16, RZ ;  /* 0x0000001005047210 */ /* 0x000fc60007f3e0ff */
[----:B------:R1:W-:Y:S01]  /*3830*/  STL.64 [R1+0x958], R12 ;  /* 0x0009580c01007387 */ /* 0x0003e20000100a00 */
[-C--:B------:R-:W-:Y:S02]  /*3840*/  LEA.HI.X.SX32 R19, R19, R17.reuse, 0x1, P2 ;  /* 0x0000001113137211 */ /* 0x080fe400010f0eff */
[C---:B0-----:R-:W-:Y:S02]  /*3850*/  IADD3 R6, P6, R25.reuse, R16, RZ ;  /* 0x0000001019067210 */ /* 0x041fe40007fde0ff */
[----:B------:R-:W-:Y:S01]  /*3860*/  LEA.HI.X.SX32 R5, R25, R17, 0x1, P1 ;  /* 0x0000001119057211 */ /* 0x000fe200008f0eff */
[C---:B-1----:R-:W-:Y:S01]  /*3870*/  IMAD R12, R3.reuse, 0x49, RZ ;  /* 0x00000049030c7824 */ /* 0x042fe200078e02ff */
[----:B------:R-:W-:Y:S01]  /*3880*/  STL.64 [R1+0x950], R18 ;  /* 0x0009501201007387 */ /* 0x000fe20000100a00 */
[----:B------:R-:W-:-:S03]  /*3890*/  IMAD R11, R3, 0x126, RZ ;  /* 0x00000126030b7824 */ /* 0x000fc600078e02ff */
[----:B------:R-:W-:Y:S01]  /*38a0*/  LEA.HI.X.SX32 R7, R12, R17, 0x1, P6 ;  /* 0x000000110c077211 */ /* 0x000fe200030f0eff */
[C---:B------:R-:W-:Y:S01]  /*38b0*/  IMAD R13, R3.reuse, 0x12c, RZ ;  /* 0x0000012c030d7824 */ /* 0x040fe200078e02ff */
[----:B------:R-:W-:Y:S01]  /*38c0*/  STL.64 [R1+0x948], R4 ;  /* 0x0009480401007387 */ /* 0x000fe20000100a00 */
[----:B------:R-:W-:Y:S01]  /*38d0*/  IMAD R10, R3, 0x128, RZ ;  /* 0x00000128030a7824 */ /* 0x000fe200078e02ff */
[-C--:B------:R-:W-:Y:S02]  /*38e0*/  IADD3 R20, P3, R11, R16.reuse, RZ ;  /* 0x000000100b147210 */ /* 0x080fe40007f7e0ff */
[----:B------:R0:W-:Y:S01]  /*38f0*/  STL.64 [R1+0xb88], R6 ;  /* 0x000b880601007387 */ /* 0x0001e20000100a00 */
[-C--:B------:R-:W-:Y:S01]  /*3900*/  IADD3 R22, P2, R13, R16.reuse, RZ ;  /* 0x000000100d167210 */ /* 0x080fe20007f5e0ff */
[C---:B------:R-:W-:Y:S01]  /*3910*/  IMAD R13, R3.reuse, 0x25, RZ ;  /* 0x00000025030d7824 */ /* 0x040fe200078e02ff */
[----:B------:R-:W-:Y:S01]  /*3920*/  IADD3 R10, P5, R10, R16, RZ ;  /* 0x000000100a0a7210 */ /* 0x000fe20007fbe0ff */
[----:B0-----:R-:W-:-:S05]  /*3930*/  IMAD R6, R3, 0x93, RZ ;  /* 0x0000009303067824 */ /* 0x001fca00078e02ff */
[----:B------:R-:W-:Y:S01]  /*3940*/  LEA.HI.X.SX32 R21, R6, R17, 0x1, P3 ;  /* 0x0000001106157211 */ /* 0x000fe200018f0eff */
[----:B------:R-:W-:-:S04]  /*3950*/  IMAD R14, R3, 0x12a, RZ ;  /* 0x0000012a030e7824 */ /* 0x000fc800078e02ff */
[----:B------:R0:W-:Y:S01]  /*3960*/  STL.64 [R1+0x940], R20 ;  /* 0x0009401401007387 */ /* 0x0001e20000100a00 */
[----:B------:R-:W-:Y:S01]  /*3970*/  IADD3 R14, P4, R14, R16, RZ ;  /* 0x000000100e0e7210 */ /* 0x000fe20007f9e0ff */
[C---:B------:R-:W-:Y:S02]  /*3980*/  IMAD R7, R3.reuse, 0x12e, RZ ;  /* 0x0000012e03077824 */ /* 0x040fe400078e02ff */
[----:B0-----:R-:W-:-:S05]  /*3990*/  IMAD R20, R3, 0x95, RZ ;  /* 0x0000009503147824 */ /* 0x001fca00078e02ff */
[-C--:B------:R-:W-:Y:S02]  /*39a0*/  LEA.HI.X.SX32 R15, R20, R17.reuse, 0x1, P4 ;  /* 0x00000011140f7211 */ /* 0x080fe400020f0eff */
[-C--:B------:R-:W-:Y:S01]  /*39b0*/  IADD3 R6, P3, R7, R16.reuse, RZ ;  /* 0x0000001007067210 */ /* 0x080fe20007f7e0ff */
[C---:B------:R-:W-:Y:S01]  /*39c0*/  IMAD R20, R3.reuse, 0x4c, RZ ;  /* 0x0000004c03147824 */ /* 0x040fe200078e02ff */
[----:B------:R-:W-:Y:S01]  /*39d0*/  LEA.HI.X.SX32 R23, R28, R17, 0x1, P2 ;  /* 0x000000111c177211 */ /* 0x000fe200010f0eff */
[C---:B------:R-:W-:Y:S02]  /*39e0*/  IMAD R21, R3.reuse, 0x13, RZ ;  /* 0x0000001303157824 */ /* 0x040fe400078e02ff */
[C---:B------:R-:W-:Y:S02]  /*39f0*/  IMAD R12, R3.reuse, 0x130, RZ ;  /* 0x00000130030c7824 */ /* 0x040fe400078e02ff */
[C---:B------:R-:W-:Y:S02]  /*3a00*/  IMAD R24, R3.reuse, 0x27, RZ ;  /* 0x0000002703187824 */ /* 0x040fe400078e02ff */
[----:B------:R-:W-:Y:S01]  /*3a10*/  IMAD R25, R3, 0x5, RZ ;  /* 0x0000000503197824 */ /* 0x000fe200078e02ff */
[----:B---3--:R-:W-:-:S02]  /*3a20*/  IADD3 R4, P1, R27, R16, RZ ;  /* 0x000000101b047210 */ /* 0x008fc40007f3e0ff */
[CC--:B------:R-:W-:Y:S02]  /*3a30*/  IADD3 R18, P6, R26.reuse, R16.reuse, RZ ;  /* 0x000000101a127210 */ /* 0x0c0fe40007fde0ff */
[-C--:B------:R-:W-:Y:S02]  /*3a40*/  LEA.HI.X.SX32 R5, R26, R17.reuse, 0x1, P1 ;  /* 0x000000111a057211 */ /* 0x080fe400008f0eff */
[-C--:B------:R-:W-:Y:S02]  /*3a50*/  LEA.HI.X.SX32 R19, R13, R17.reuse, 0x1, P6 ;  /* 0x000000110d137211 */ /* 0x080fe400030f0eff */
[----:B------:R-:W-:Y:S01]  /*3a60*/  LEA.HI.X.SX32 R11, R27, R17, 0x1, P5 ;  /* 0x000000111b0b7211 */ /* 0x000fe200028f0eff */
[----:B------:R0:W-:Y:S04]  /*3a70*/  STL.64 [R1+0xb80], R4 ;  /* 0x000b800401007387 */ /* 0x0001e80000100a00 */
[----:B------:R-:W-:Y:S04]  /*3a80*/  STL.64 [R1+0xca8], R18 ;  /* 0x000ca81201007387 */ /* 0x000fe80000100a00 */
[----:B------:R1:W-:Y:S01]  /*3a90*/  STL.64 [R1+0x938], R10 ;  /* 0x0009380a01007387 */ /* 0x0003e20000100a00 */
[----:B0-----:R-:W-:Y:S01]  /*3aa0*/  IADD3 R4, P1, R28, R16, RZ ;  /* 0x000000101c047210 */ /* 0x001fe20007f3e0ff */
[----:B-1----:R-:W-:-:S02]  /*3ab0*/  IMAD R10, R3, 0x4b, RZ ;  /* 0x0000004b030a7824 */ /* 0x002fc400078e02ff */
[----:B------:R-:W-:Y:S03]  /*3ac0*/  STL.64 [R1+0x930], R14 ;  /* 0x0009300e01007387 */ /* 0x000fe60000100a00 */
[----:B------:R-:W-:-:S05]  /*3ad0*/  LEA.HI.X.SX32 R5, R10, R17, 0x1, P1 ;  /* 0x000000110a057211 */ /* 0x000fca00008f0eff */
[----:B------:R0:W-:Y:S01]  /*3ae0*/  STL.64 [R1+0xb78], R4 ;  /* 0x000b780401007387 */ /* 0x0001e20000100a00 */
[----:B------:R-:W-:Y:S01]  /*3af0*/  IMAD R11, R3, 0x134, RZ ;  /* 0x00000134030b7824 */ /* 0x000fe200078e02ff */
[----:B------:R-:W-:Y:S01]  /*3b00*/  IADD3 R10, P1, R29, R16, RZ ;  /* 0x000000101d0a7210 */ /* 0x000fe20007f3e0ff */
[C---:B0-----:R-:W-:Y:S02]  /*3b10*/  IMAD R4, R3.reuse, 0x97, RZ ;  /* 0x0000009703047824 */ /* 0x041fe400078e02ff */
[----:B------:R-:W-:-:S03]  /*3b20*/  IMAD R5, R3, 0x98, RZ ;  /* 0x0000009803057824 */ /* 0x000fc600078e02ff */
[----:B------:R-:W-:Y:S01]  /*3b30*/  LEA.HI.X.SX32 R7, R4, R17, 0x1, P3 ;  /* 0x0000001104077211 */ /* 0x000fe200018f0eff */
[----:B------:R0:W-:Y:S01]  /*3b40*/  STL.64 [R1+0x928], R22 ;  /* 0x0009281601007387 */ /* 0x0001e20000100a00 */
[----:B------:R-:W-:-:S03]  /*3b50*/  IADD3 R14, P4, R11, R16, RZ ;  /* 0x000000100b0e7210 */ /* 0x000fc60007f9e0ff */
[----:B------:R1:W-:Y:S01]  /*3b60*/  STL.64 [R1+0x920], R6 ;  /* 0x0009200601007387 */ /* 0x0003e20000100a00 */
[-C--:B------:R-:W-:Y:S01]  /*3b70*/  LEA.HI.X.SX32 R11, R21, R17.reuse, 0x1, P1 ;  /* 0x00000011150b7211 */ /* 0x080fe200008f0eff */
[----:B------:R-:W-:Y:S01]  /*3b80*/  IMAD R4, R3, 0x136, RZ ;  /* 0x0000013603047824 */ /* 0x000fe200078e02ff */
[CC--:B0-----:R-:W-:Y:S02]  /*3b90*/  IADD3 R22, P2, R20.reuse, R16.reuse, RZ ;  /* 0x0000001014167210 */ /* 0x0c1fe40007f5e0ff */
[-C--:B-1----:R-:W-:Y:S02]  /*3ba0*/  IADD3 R6, P3, R5, R16.reuse, RZ ;  /* 0x0000001005067210 */ /* 0x082fe40007f7e0ff */
[-C--:B------:R-:W-:Y:S02]  /*3bb0*/  LEA.HI.X.SX32 R23, R29, R17.reuse, 0x1, P2 ;  /* 0x000000111d177211 */ /* 0x080fe400010f0eff */
[-C--:B------:R-:W-:Y:S01]  /*3bc0*/  LEA.HI.X.SX32 R7, R20, R17.reuse, 0x1, P3 ;  /* 0x0000001114077211 */ /* 0x080fe200018f0eff */
[----:B------:R-:W-:Y:S01]  /*3bd0*/  IMAD R18, R3, 0x132, RZ ;  /* 0x0000013203127824 */ /* 0x000fe200078e02ff */
[-C--:B------:R-:W-:Y:S01]  /*3be0*/  IADD3 R12, P6, R12, R16.reuse, RZ ;  /* 0x000000100c0c7210 */ /* 0x080fe20007fde0ff */
[----:B------:R0:W-:Y:S03]  /*3bf0*/  STL.64 [R1+0xd38], R10 ;  /* 0x000d380a01007387 */ /* 0x0001e60000100a00 */
[----:B------:R-:W-:Y:S01]  /*3c00*/  LEA.HI.X.SX32 R13, R5, R17, 0x1, P6 ;  /* 0x00000011050d7211 */ /* 0x000fe200030f0eff */
[----:B------:R-:W-:Y:S01]  /*3c10*/  STL.64 [R1+0xca0], R22 ;  /* 0x000ca01601007387 */ /* 0x000fe20000100a00 */
[----:B------:R-:W-:-:S03]  /*3c20*/  IADD3 R18, P5, R18, R16, RZ ;  /* 0x0000001012127210 */ /* 0x000fc60007fbe0ff */
[----:B------:R1:W-:Y:S01]  /*3c30*/  STL.64 [R1+0xb70], R6 ;  /* 0x000b700601007387 */ /* 0x0003e20000100a00 */
[-C--:B0-----:R-:W-:Y:S01]  /*3c40*/  IADD3 R10, P1, R4, R16.reuse, RZ ;  /* 0x00000010040a7210 */ /* 0x081fe20007f3e0ff */
[C---:B------:R-:W-:Y:S02]  /*3c50*/  IMAD R4, R3.reuse, 0x9a, RZ ;  /* 0x0000009a03047824 */ /* 0x040fe400078e02ff */
[----:B------:R0:W-:Y:S01]  /*3c60*/  STL.64 [R1+0x918], R12 ;  /* 0x0009180c01007387 */ /* 0x0001e20000100a00 */
[C---:B------:R-:W-:Y:S02]  /*3c70*/  IMAD R21, R3.reuse, 0x138, RZ ;  /* 0x0000013803157824 */ /* 0x040fe400078e02ff */
[C---:B-1----:R-:W-:Y:S02]  /*3c80*/  IMAD R7, R3.reuse, 0x13a, RZ ;  /* 0x0000013a03077824 */ /* 0x042fe400078e02ff */
[C---:B------:R-:W-:Y:S01]  /*3c90*/  IMAD R6, R3.reuse, 0x99, RZ ;  /* 0x0000009903067824 */ /* 0x040fe200078e02ff */
[-C--:B------:R-:W-:Y:S01]  /*3ca0*/  IADD3 R20, P3, R4, R16.reuse, RZ ;  /* 0x0000001004147210 */ /* 0x080fe20007f7e0ff */
[----:B------:R-:W-:Y:S01]  /*3cb0*/  IMAD R5, R3, 0x4d, RZ ;  /* 0x0000004d03057824 */ /* 0x000fe200078e02ff */
[----:B0-----:R-:W-:Y:S01]  /*3cc0*/  IADD3 R12, P6, R7, R16, RZ ;  /* 0x00000010070c7210 */ /* 0x001fe20007fde0ff */
[----:B------:R-:W-:Y:S01]  /*3cd0*/  IMAD R7, R3, 0x13c, RZ ;  /* 0x0000013c03077824 */ /* 0x000fe200078e02ff */
[----:B------:R-:W-:-:S02]  /*3ce0*/  LEA.HI.X.SX32 R19, R6, R17, 0x1, P5 ;  /* 0x0000001106137211 */ /* 0x000fc400028f0eff */
[-C--:B------:R-:W-:Y:S01]  /*3cf0*/  IADD3 R22, P2, R21, R16.reuse, RZ ;  /* 0x0000001015167210 */ /* 0x080fe20007f5e0ff */
[----:B------:R-:W-:Y:S01]  /*3d00*/  IMAD R6, R3, 0x4e, RZ ;  /* 0x0000004e03067824 */ /* 0x000fe200078e02ff */
[-C--:B------:R-:W-:Y:S01]  /*3d10*/  LEA.HI.X.SX32 R21, R5, R17.reuse, 0x1, P3 ;  /* 0x0000001105157211 */ /* 0x080fe200018f0eff */
[----:B------:R0:W-:Y:S01]  /*3d20*/  STL.64 [R1+0x910], R18 ;  /* 0x0009101201007387 */ /* 0x0001e20000100a00 */
[-C--:B------:R-:W-:Y:S01]  /*3d30*/  LEA.HI.X.SX32 R15, R4, R17.reuse, 0x1, P4 ;  /* 0x00000011040f7211 */ /* 0x080fe200020f0eff */
[----:B------:R-:W-:Y:S02]  /*3d40*/  IMAD R5, R3, 0x9b, RZ ;  /* 0x0000009b03057824 */ /* 0x000fe400078e02ff */
[----:B------:R1:W-:Y:S01]  /*3d50*/  STL.64 [R1+0xb68], R20 ;  /* 0x000b681401007387 */ /* 0x0003e20000100a00 */
[-C--:B0-----:R-:W-:Y:S01]  /*3d60*/  IADD3 R18, P5, R7, R16.reuse, RZ ;  /* 0x0000001007127210 */ /* 0x081fe20007fbe0ff */
[C---:B------:R-:W-:Y:S02]  /*3d70*/  IMAD R7, R3.reuse, 0x9c, RZ ;  /* 0x0000009c03077824 */ /* 0x040fe400078e02ff */
[----:B------:R0:W-:Y:S01]  /*3d80*/  STL.64 [R1+0x908], R14 ;  /* 0x0009080e01007387 */ /* 0x0001e20000100a00 */
[----:B-1----:R-:W-:Y:S01]  /*3d90*/  IADD3 R20, P3, R6, R16, RZ ;  /* 0x0000001006147210 */ /* 0x002fe20007f7e0ff */
[----:B------:R-:W-:Y:S01]  /*3da0*/  IMAD R4, R3, 0x13e, RZ ;  /* 0x0000013e03047824 */ /* 0x000fe200078e02ff */
[----:B------:R-:W-:-:S02]  /*3db0*/  LEA.HI.X.SX32 R11, R5, R17, 0x1, P1 ;  /* 0x00000011050b7211 */ /* 0x000fc400008f0eff */
[-C--:B------:R-:W-:Y:S02]  /*3dc0*/  LEA.HI.X.SX32 R21, R24, R17.reuse, 0x1, P3 ;  /* 0x0000001118157211 */ /* 0x080fe400018f0eff */
[CC--:B0-----:R-:W-:Y:S01]  /*3dd0*/  IADD3 R14, P4, R7.reuse, R16.reuse, RZ ;  /* 0x00000010070e7210 */ /* 0x0c1fe20007f9e0ff */
[----:B------:R0:W-:Y:S01]  /*3de0*/  STL.64 [R1+0x900], R10 ;  /* 0x0009000a01007387 */ /* 0x0001e20000100a00 */
[-C--:B------:R-:W-:Y:S02]  /*3df0*/  LEA.HI.X.SX32 R23, R7, R17.reuse, 0x1, P2 ;  /* 0x0000001107177211 */ /* 0x080fe400010f0eff */
[----:B------:R-:W-:Y:S01]  /*3e00*/  LEA.HI.X.SX32 R15, R6, R17, 0x1, P4 ;  /* 0x00000011060f7211 */ /* 0x000fe200020f0eff */
[C---:B------:R-:W-:Y:S01]  /*3e10*/  IMAD R6, R3.reuse, 0x142, RZ ;  /* 0x0000014203067824 */ /* 0x040fe200078e02ff */
[----:B------:R1:W-:Y:S01]  /*3e20*/  STL.64 [R1+0xc98], R20 ;  /* 0x000c981401007387 */ /* 0x0003e20000100a00 */
[C---:B------:R-:W-:Y:S02]  /*3e30*/  IMAD R5, R3.reuse, 0x140, RZ ;  /* 0x0000014003057824 */ /* 0x040fe400078e02ff */
[C---:B------:R-:W-:Y:S01]  /*3e40*/  IMAD R7, R3.reuse, 0x9d, RZ ;  /* 0x0000009d03077824 */ /* 0x040fe200078e02ff */
[----:B------:R2:W-:Y:S01]  /*3e50*/  STL.64 [R1+0xb60], R14 ;  /* 0x000b600e01007387 */ /* 0x0005e20000100a00 */
[----:B0-----:R-:W-:Y:S01]  /*3e60*/  IADD3 R10, P1, R4, R16, RZ ;  /* 0x00000010040a7210 */ /* 0x001fe20007f3e0ff */
[----:B------:R-:W-:-:S02]  /*3e70*/  IMAD R4, R3, 0x9e, RZ ;  /* 0x0000009e03047824 */ /* 0x000fc400078e02ff */
[----:B------:R0:W-:Y:S01]  /*3e80*/  STL.64 [R1+0x8f8], R22 ;  /* 0x0008f81601007387 */ /* 0x0001e20000100a00 */
[-C--:B------:R-:W-:Y:S02]  /*3e90*/  LEA.HI.X.SX32 R13, R7, R17.reuse, 0x1, P6 ;  /* 0x00000011070d7211 */ /* 0x080fe400030f0eff */
[-C--:B-1----:R-:W-:Y:S01]  /*3ea0*/  IADD3 R20, P3, R5, R16.reuse, RZ ;  /* 0x0000001005147210 */ /* 0x082fe20007f7e0ff */
[C---:B------:R-:W-:Y:S01]  /*3eb0*/  IMAD R5, R3.reuse, 0x144, RZ ;  /* 0x0000014403057824 */ /* 0x040fe200078e02ff */
[-C--:B--2---:R-:W-:Y:S02]  /*3ec0*/  IADD3 R14, P4, R4, R16.reuse, RZ ;  /* 0x00000010040e7210 */ /* 0x084fe40007f9e0ff */
[----:B0-----:R-:W-:Y:S01]  /*3ed0*/  IADD3 R22, P2, R6, R16, RZ ;  /* 0x0000001006167210 */ /* 0x001fe20007f5e0ff */
[C---:B------:R-:W-:Y:S01]  /*3ee0*/  IMAD R6, R3.reuse, 0x4f, RZ ;  /* 0x0000004f03067824 */ /* 0x040fe200078e02ff */
[----:B------:R0:W-:Y:S01]  /*3ef0*/  STL.64 [R1+0x8f0], R12 ;  /* 0x0008f00c01007387 */ /* 0x0001e20000100a00 */
[----:B------:R-:W-:Y:S01]  /*3f00*/  IMAD R7, R3, 0xa, RZ ;  /* 0x0000000a03077824 */ /* 0x000fe200078e02ff */
[----:B------:R-:W-:-:S02]  /*3f10*/  LEA.HI.X.SX32 R19, R4, R17, 0x1, P5 ;  /* 0x0000001104137211 */ /* 0x000fc400028f0eff */
[-C--:B------:R-:W-:Y:S01]  /*3f20*/  LEA.HI.X.SX32 R15, R6, R17.reuse, 0x1, P4 ;  /* 0x00000011060f7211 */ /* 0x080fe200020f0eff */
[----:B------:R-:W-:Y:S01]  /*3f30*/  IMAD R6, R3, 0x9f, RZ ;  /* 0x0000009f03067824 */ /* 0x000fe200078e02ff */
[-C--:B0-----:R-:W-:Y:S01]  /*3f40*/  IADD3 R12, P6, R5, R16.reuse, RZ ;  /* 0x00000010050c7210 */ /* 0x081fe20007fde0ff */
[C---:B------:R-:W-:Y:S02]  /*3f50*/  IMAD R5, R3.reuse, 0x14, RZ ;  /* 0x0000001403057824 */ /* 0x040fe400078e02ff */
[----:B------:R0:W-:Y:S01]  /*3f60*/  STL.64 [R1+0xb58], R14 ;  /* 0x000b580e01007387 */ /* 0x0001e20000100a00 */
[----:B------:R-:W-:Y:S01]  /*3f70*/  LEA.HI.X.SX32 R11, R6, R17, 0x1, P1 ;  /* 0x00000011060b7211 */ /* 0x000fe200008f0eff */
[C---:B------:R-:W-:Y:S02]  /*3f80*/  IMAD R24, R3.reuse, 0x28, RZ ;  /* 0x0000002803187824 */ /* 0x040fe400078e02ff */
[----:B------:R1:W-:Y:S01]  /*3f90*/  STL.64 [R1+0x8e8], R18 ;  /* 0x0008e81201007387 */ /* 0x0003e20000100a00 */
[----:B------:R-:W-:Y:S01]  /*3fa0*/  IMAD R4, R3, 0xa0, RZ ;  /* 0x000000a003047824 */ /* 0x000fe200078e02ff */
[----:B0-----:R-:W-:-:S02]  /*3fb0*/  IADD3 R14, P4, R7, R16, RZ ;  /* 0x00000010070e7210 */ /* 0x001fc40007f9e0ff */
[----:B-1----:R-:W-:Y:S02]  /*3fc0*/  IADD3 R18, P5, R5, R16, RZ ;  /* 0x0000001005127210 */ /* 0x002fe40007fbe0ff */
[-C--:B------:R-:W-:Y:S01]  /*3fd0*/  LEA.HI.X.SX32 R15, R25, R17.reuse, 0x1, P4 ;  /* 0x00000011190f7211 */ /* 0x080fe200020f0eff */
[----:B------:R0:W-:Y:S01]  /*3fe0*/  STL.64 [R1+0x8e0], R10 ;  /* 0x0008e00a01007387 */ /* 0x0001e20000100a00 */
[----:B------:R-:W-:Y:S01]  /*3ff0*/  LEA.HI.X.SX32 R19, R7, R17, 0x1, P5 ;  /* 0x0000001107137211 */ /* 0x000fe200028f0eff */
[C---:B------:R-:W-:Y:S02]  /*4000*/  IMAD R6, R3.reuse, 0x50, RZ ;  /* 0x0000005003067824 */ /* 0x040fe400078e02ff */
[----:B------:R1:W-:Y:S01]  /*4010*/  STL.64 [R1+0xda8], R14 ;  /* 0x000da80e01007387 */ /* 0x0003e20000100a00 */
[----:B------:R-:W-:-:S03]  /*4020*/  IMAD R7, R3, 0x146, RZ ;  /* 0x0000014603077824 */ /* 0x000fc600078e02ff */
[----:B------:R2:W-:Y:S01]  /*4030*/  STL.64 [R1+0xd80], R18 ;  /* 0x000d801201007387 */ /* 0x0005e20000100a00 */
[----:B0-----:R-:W-:-:S04]  /*4040*/  IADD3 R10, P1, R24, R16, RZ ;  /* 0x00000010180a7210 */ /* 0x001fc80007f3e0ff */
[-C--:B------:R-:W-:Y:S02]  /*4050*/  LEA.HI.X.SX32 R11, R5, R17.reuse, 0x1, P1 ;  /* 0x00000011050b7211 */ /* 0x080fe400008f0eff */
[-C--:B-1----:R-:W-:Y:S02]  /*4060*/  IADD3 R14, P4, R6, R16.reuse, RZ ;  /* 0x00000010060e7210 */ /* 0x082fe40007f9e0ff */
[-C--:B--2---:R-:W-:Y:S01]  /*4070*/  IADD3 R18, P5, R4, R16.reuse, RZ ;  /* 0x0000001004127210 */ /* 0x084fe20007fbe0ff */
[----:B------:R0:W-:Y:S01]  /*4080*/  STL.64 [R1+0xd30], R10 ;  /* 0x000d300a01007387 */ /* 0x0001e20000100a00 */
[-C--:B------:R-:W-:Y:S02]  /*4090*/  LEA.HI.X.SX32 R15, R24, R17.reuse, 0x1, P4 ;  /* 0x00000011180f7211 */ /* 0x080fe400020f0eff */
[-C--:B------:R-:W-:Y:S01]  /*40a0*/  LEA.HI.X.SX32 R19, R6, R17.reuse, 0x1, P5 ;  /* 0x0000001106137211 */ /* 0x080fe200028f0eff */
[C---:B------:R-:W-:Y:S02]  /*40b0*/  IMAD R6, R3.reuse, 0xa1, RZ ;  /* 0x000000a103067824 */ /* 0x040fe400078e02ff */
[----:B------:R-:W-:Y:S01]  /*40c0*/  IMAD R5, R3, 0x148, RZ ;  /* 0x0000014803057824 */ /* 0x000fe200078e02ff */
[----:B------:R1:W-:Y:S01]  /*40d0*/  STL.64 [R1+0xc90], R14 ;  /* 0x000c900e01007387 */ /* 0x0003e20000100a00 */
[----:B0-----:R-:W-:Y:S01]  /*40e0*/  IADD3 R10, P1, R7, R16, RZ ;  /* 0x00000010070a7210 */ /* 0x001fe20007f3e0ff */
[C---:B------:R-:W-:Y:S01]  /*40f0*/  IMAD R7, R3.reuse, 0xa2, RZ ;  /* 0x000000a203077824 */ /* 0x040fe200078e02ff */
[-C--:B------:R-:W-:Y:S01]  /*4100*/  LEA.HI.X.SX32 R23, R6, R17.reuse, 0x1, P2 ;  /* 0x0000001106177211 */ /* 0x080fe200010f0eff */
[----:B------:R0:W-:Y:S01]  /*4110*/  STL.64 [R1+0xb50], R18 ;  /* 0x000b501201007387 */ /* 0x0001e20000100a00 */
[----:B------:R-:W-:Y:S01]  /*4120*/  IMAD R6, R3, 0x51, RZ ;  /* 0x0000005103067824 */ /* 0x000fe200078e02ff */
[----:B------:R-:W-:-:S02]  /*4130*/  LEA.HI.X.SX32 R21, R4, R17, 0x1, P3 ;  /* 0x0000001104157211 */ /* 0x000fc400018f0eff */
[-C--:B-1----:R-:W-:Y:S01]  /*4140*/  IADD3 R14, P4, R5, R16.reuse, RZ ;  /* 0x00000010050e7210 */ /* 0x082fe20007f9e0ff */
[C---:B------:R-:W-:Y:S02]  /*4150*/  IMAD R5, R3.reuse, 0x14a, RZ ;  /* 0x0000014a03057824 */ /* 0x040fe400078e02ff */
[----:B------:R-:W-:Y:S01]  /*4160*/  IMAD R4, R3, 0x14c, RZ ;  /* 0x0000014c03047824 */ /* 0x000fe200078e02ff */
[-C--:B0-----:R-:W-:Y:S01]  /*4170*/  IADD3 R18, P5, R7, R16.reuse, RZ ;  /* 0x0000001007127210 */ /* 0x081fe20007fbe0ff */
[----:B------:R0:W-:Y:S03]  /*4180*/  STL.64 [R1+0x8d8], R20 ;  /* 0x0008d81401007387 */ /* 0x0001e60000100a00 */
[-C--:B------:R-:W-:Y:S01]  /*4190*/  LEA.HI.X.SX32 R19, R6, R17.reuse, 0x1, P5 ;  /* 0x0000001106137211 */ /* 0x080fe200028f0eff */
[C---:B------:R-:W-:Y:S01]  /*41a0*/  IMAD R6, R3.reuse, 0xa3, RZ ;  /* 0x000000a303067824 */ /* 0x040fe200078e02ff */
[----:B------:R-:W-:Y:S01]  /*41b0*/  IADD3 R24, P2, R4, R16, RZ ;  /* 0x0000001004187210 */ /* 0x000fe20007f5e0ff */
[----:B------:R-:W-:Y:S01]  /*41c0*/  IMAD R4, R3, 0xa4, RZ ;  /* 0x000000a403047824 */ /* 0x000fe200078e02ff */
[-C--:B------:R-:W-:Y:S01]  /*41d0*/  LEA.HI.X.SX32 R13, R7, R17.reuse, 0x1, P6 ;  /* 0x00000011070d7211 */ /* 0x080fe200030f0eff */
[----:B------:R1:W-:Y:S01]  /*41e0*/  STL.64 [R1+0x8d0], R22 ;  /* 0x0008d01601007387 */ /* 0x0003e20000100a00 */
[----:B------:R-:W-:-:S02]  /*41f0*/  LEA.HI.X.SX32 R11, R6, R17, 0x1, P1 ;  /* 0x00000011060b7211 */ /* 0x000fc400008f0eff */
[----:B0-----:R-:W-:Y:S01]  /*4200*/  IADD3 R20, P3, R5, R16, RZ ;  /* 0x0000001005147210 */ /* 0x001fe20007f7e0ff */
[C---:B------:R-:W-:Y:S01]  /*4210*/  IMAD R5, R3.reuse, 0x52, RZ ;  /* 0x0000005203057824 */ /* 0x040fe200078e02ff */
[----:B------:R0:W-:Y:S04]  /*4220*/  STL.64 [R1+0xb48], R18 ;  /* 0x000b481201007387 */ /* 0x0001e80000100a00 */
[----:B------:R2:W-:Y:S01]  /*4230*/  STL.64 [R1+0x8c8], R12 ;  /* 0x0008c80c01007387 */ /* 0x0005e20000100a00 */
[----:B-1----:R-:W-:-:S03]  /*4240*/  IMAD R22, R3, 0x29, RZ ;  /* 0x0000002903167824 */ /* 0x002fc600078e02ff */
[----:B------:R1:W-:Y:S01]  /*4250*/  STL.64 [R1+0x8c0], R10 ;  /* 0x0008c00a01007387 */ /* 0x0003e20000100a00 */
[-C--:B0-----:R-:W-:Y:S02]  /*4260*/  IADD3 R18, P5, R5, R16.reuse, RZ ;  /* 0x0000001005127210 */ /* 0x081fe40007fbe0ff */
[-C--:B--2---:R-:W-:Y:S02]  /*4270*/  IADD3 R12, P6, R4, R16.reuse, RZ ;  /* 0x00000010040c7210 */ /* 0x084fe40007fde0ff */
[-C--:B------:R-:W-:Y:S01]  /*4280*/  LEA.HI.X.SX32 R19, R22, R17.reuse, 0x1, P5 ;  /* 0x0000001116137211 */ /* 0x080fe200028f0eff */
[----:B-1----:R-:W-:Y:S01]  /*4290*/  IMAD R11, R3, 0x150, RZ ;  /* 0x00000150030b7824 */ /* 0x002fe200078e02ff */
[----:B------:R-:W-:Y:S01]  /*42a0*/  LEA.HI.X.SX32 R13, R5, R17, 0x1, P6 ;  /* 0x00000011050d7211 */ /* 0x000fe200030f0eff */
[----:B------:R-:W-:Y:S02]  /*42b0*/  IMAD R10, R3, 0xa6, RZ ;  /* 0x000000a6030a7824 */ /* 0x000fe400078e02ff */
[----:B------:R0:W-:Y:S01]  /*42c0*/  STL.64 [R1+0xc88], R18 ;  /* 0x000c881201007387 */ /* 0x0001e20000100a00 */
[----:B------:R-:W-:Y:S01]  /*42d0*/  IADD3 R22, P5, R11, R16, RZ ;  /* 0x000000100b167210 */ /* 0x000fe20007fbe0ff */
[----:B------:R-:W-:-:S02]  /*42e0*/  IMAD R11, R3, 0xa5, RZ ;  /* 0x000000a5030b7824 */ /* 0x000fc400078e02ff */
[----:B------:R1:W-:Y:S01]  /*42f0*/  STL.64 [R1+0xb40], R12 ;  /* 0x000b400c01007387 */ /* 0x0003e20000100a00 */
[-C--:B------:R-:W-:Y:S02]  /*4300*/  LEA.HI.X.SX32 R15, R4, R17.reuse, 0x1, P4 ;  /* 0x00000011040f7211 */ /* 0x080fe400020f0eff */
[----:B------:R-:W-:Y:S01]  /*4310*/  LEA.HI.X.SX32 R21, R11, R17, 0x1, P3 ;  /* 0x000000110b157211 */ /* 0x000fe200018f0eff */
[C---:B0-----:R-:W-:Y:S01]  /*4320*/  IMAD R18, R3.reuse, 0x53, RZ ;  /* 0x0000005303127824 */ /* 0x041fe200078e02ff */
[----:B-1----:R-:W-:Y:S01]  /*4330*/  IADD3 R12, P6, R10, R16, RZ ;  /* 0x000000100a0c7210 */ /* 0x002fe20007fde0ff */
[----:B------:R-:W-:-:S03]  /*4340*/  IMAD R7, R3, 0x14e, RZ ;  /* 0x0000014e03077824 */ /* 0x000fc600078e02ff */
[----:B------:R-:W-:Y:S01]  /*4350*/  LEA.HI.X.SX32 R13, R18, R17, 0x1, P6 ;  /* 0x00000011120d7211 */ /* 0x000fe200030f0eff */
[----:B------:R-:W-:Y:S01]  /*4360*/  STL.64 [R1+0x8b8], R14 ;  /* 0x0008b80e01007387 */ /* 0x000fe20000100a00 */
[----:B------:R-:W-:-:S03]  /*4370*/  IADD3 R6, P1, R7, R16, RZ ;  /* 0x0000001007067210 */ /* 0x000fc60007f3e0ff */
[----:B------:R-:W-:Y:S04]  /*4380*/  STL.64 [R1+0x8b0], R20 ;  /* 0x0008b01401007387 */ /* 0x000fe80000100a00 */
[----:B------:R0:W-:Y:S01]  /*4390*/  STL.64 [R1+0xb38], R12 ;  /* 0x000b380c01007387 */ /* 0x0001e20000100a00 */
[----:B------:R-:W-:Y:S01]  /*43a0*/  LEA.HI.X.SX32 R25, R10, R17, 0x1, P2 ;  /* 0x000000110a197211 */ /* 0x000fe200010f0eff */
[C---:B------:R-:W-:Y:S02]  /*43b0*/  IMAD R11, R3.reuse, 0x2a, RZ ;  /* 0x0000002a030b7824 */ /* 0x040fe400078e02ff */
[C---:B0-----:R-:W-:Y:S02]  /*43c0*/  IMAD R12, R3.reuse, 0xa7, RZ ;  /* 0x000000a7030c7824 */ /* 0x041fe400078e02ff */
[----:B------:R-:W-:-:S03]  /*43d0*/  IMAD R21, R3, 0xa8, RZ ;  /* 0x000000a803157824 */ /* 0x000fc600078e02ff */
[-C--:B------:R-:W-:Y:S01]  /*43e0*/  LEA.HI.X.SX32 R7, R12, R17.reuse, 0x1, P1 ;  /* 0x000000110c077211 */ /* 0x080fe200008f0eff */
[----:B------:R0:W-:Y:S01]  /*43f0*/  STL.64 [R1+0x8a8], R24 ;  /* 0x0008a81801007387 */ /* 0x0001e20000100a00 */
[----:B------:R-:W-:Y:S01]  /*4400*/  IMAD R10, R3, 0x15, RZ ;  /* 0x00000015030a7824 */ /* 0x000fe200078e02ff */
[-C--:B------:R-:W-:Y:S01]  /*4410*/  IADD3 R26, P6, R11, R16.reuse, RZ ;  /* 0x000000100b1a7210 */ /* 0x080fe20007fde0ff */
[C---:B------:R-:W-:Y:S01]  /*4420*/  IMAD R18, R3.reuse, 0x54, RZ ;  /* 0x0000005403127824 */ /* 0x040fe200078e02ff */
[----:B------:R1:W-:Y:S01]  /*4430*/  STL.64 [R1+0x8a0], R6 ;  /* 0x0008a00601007387 */ /* 0x0003e20000100a00 */
[C---:B------:R-:W-:Y:S01]  /*4440*/  IMAD R20, R3.reuse, 0xaa, RZ ;  /* 0x000000aa03147824 */ /* 0x040fe200078e02ff */
[-C--:B------:R-:W-:Y:S01]  /*4450*/  LEA.HI.X.SX32 R27, R10, R17.reuse, 0x1, P6 ;  /* 0x000000110a1b7211 */ /* 0x080fe200030f0eff */
[----:B------:R-:W-:Y:S01]  /*4460*/  IMAD R5, R3, 0x152, RZ ;  /* 0x0000015203057824 */ /* 0x000fe200078e02ff */
[----:B------:R-:W-:Y:S02]  /*4470*/  LEA.HI.X.SX32 R23, R21, R17, 0x1, P5 ;  /* 0x0000001115177211 */ /* 0x000fe400028f0eff */
[----:B0-----:R-:W-:-:S02]  /*4480*/  IADD3 R24, P2, R18, R16, RZ ;  /* 0x0000001012187210 */ /* 0x001fc40007f5e0ff */
[----:B-1----:R-:W-:-:S04]  /*4490*/  IADD3 R6, P1, R21, R16, RZ ;  /* 0x0000001015067210 */ /* 0x002fc80007f3e0ff */
[-C--:B------:R-:W-:Y:S01]  /*44a0*/  LEA.HI.X.SX32 R7, R18, R17.reuse, 0x1, P1 ;  /* 0x0000001112077211 */ /* 0x080fe200008f0eff */
[----:B------:R-:W-:Y:S01]  /*44b0*/  STL.64 [R1+0xd28], R26 ;  /* 0x000d281a01007387 */ /* 0x000fe20000100a00 */
[-C--:B------:R-:W-:Y:S01]  /*44c0*/  LEA.HI.X.SX32 R25, R11, R17.reuse, 0x1, P2 ;  /* 0x000000110b197211 */ /* 0x080fe200010f0eff */
[C---:B------:R-:W-:Y:S01]  /*44d0*/  IMAD R21, R3.reuse, 0x55, RZ ;  /* 0x0000005503157824 */ /* 0x040fe200078e02ff */
[-C--:B------:R-:W-:Y:S01]  /*44e0*/  IADD3 R18, P1, R20, R16.reuse, RZ ;  /* 0x0000001014127210 */ /* 0x080fe20007f3e0ff */
[C---:B------:R-:W-:Y:S01]  /*44f0*/  IMAD R14, R3.reuse, 0x154, RZ ;  /* 0x00000154030e7824 */ /* 0x040fe200078e02ff */
[----:B------:R0:W-:Y:S01]  /*4500*/  STL.64 [R1+0xb30], R6 ;  /* 0x000b300601007387 */ /* 0x0001e20000100a00 */
[----:B------:R-:W-:Y:S01]  /*4510*/  IMAD R12, R3, 0x156, RZ ;  /* 0x00000156030c7824 */ /* 0x000fe200078e02ff */
[-C--:B------:R-:W-:Y:S02]  /*4520*/  IADD3 R4, P4, R5, R16.reuse, RZ ;  /* 0x0000001005047210 */ /* 0x080fe40007f9e0ff */
[----:B------:R-:W-:Y:S01]  /*4530*/  STL.64 [R1+0xc80], R24 ;  /* 0x000c801801007387 */ /* 0x000fe20000100a00 */
[----:B------:R-:W-:Y:S01]  /*4540*/  LEA.HI.X.SX32 R19, R21, R17, 0x1, P1 ;  /* 0x0000001115137211 */ /* 0x000fe200008f0eff */
[C---:B------:R-:W-:Y:S01]  /*4550*/  IMAD R21, R3.reuse, 0xab, RZ ;  /* 0x000000ab03157824 */ /* 0x040fe200078e02ff */
[----:B------:R-:W-:Y:S01]  /*4560*/  IADD3 R14, P3, R14, R16, RZ ;  /* 0x000000100e0e7210 */ /* 0x000fe20007f7e0ff */
[----:B------:R1:W-:Y:S01]  /*4570*/  STL.64 [R1+0x898], R22 ;  /* 0x0008981601007387 */ /* 0x0003e20000100a00 */
[----:B0-----:R-:W-:-:S02]  /*4580*/  IMAD R6, R3, 0x15a, RZ ;  /* 0x0000015a03067824 */ /* 0x001fc400078e02ff */
[----:B------:R-:W-:Y:S01]  /*4590*/  IMAD R7, R3, 0xa9, RZ ;  /* 0x000000a903077824 */ /* 0x000fe200078e02ff */
[----:B------:R-:W-:-:S04]  /*45a0*/  IADD3 R12, P6, R12, R16, RZ ;  /* 0x000000100c0c7210 */ /* 0x000fc80007fde0ff */
[-C--:B------:R-:W-:Y:S02]  /*45b0*/  LEA.HI.X.SX32 R5, R7, R17.reuse, 0x1, P4 ;  /* 0x0000001107057211 */ /* 0x080fe400020f0eff */
[----:B-1----:R-:W-:Y:S01]  /*45c0*/  IADD3 R22, P5, R6, R16, RZ ;  /* 0x0000001006167210 */ /* 0x002fe20007fbe0ff */
[----:B------:R-:W-:Y:S01]  /*45d0*/  IMAD R6, R3, 0x15c, RZ ;  /* 0x0000015c03067824 */ /* 0x000fe200078e02ff */
[-C--:B------:R-:W-:Y:S01]  /*45e0*/  LEA.HI.X.SX32 R15, R20, R17.reuse, 0x1, P3 ;  /* 0x00000011140f7211 */ /* 0x080fe200018f0eff */
[----:B------:R0:W-:Y:S01]  /*45f0*/  STL.64 [R1+0x890], R4 ;  /* 0x0008900401007387 */ /* 0x0001e20000100a00 */
[----:B------:R-:W-:Y:S01]  /*4600*/  LEA.HI.X.SX32 R13, R21, R17, 0x1, P6 ;  /* 0x00000011150d7211 */ /* 0x000fe200030f0eff */
[C---:B------:R-:W-:Y:S02]  /*4610*/  IMAD R7, R3.reuse, 0x56, RZ ;  /* 0x0000005603077824 */ /* 0x040fe400078e02ff */
[----:B------:R1:W-:Y:S01]  /*4620*/  STL.64 [R1+0xb28], R18 ;  /* 0x000b281201007387 */ /* 0x0003e20000100a00 */
[----:B------:R-:W-:-:S03]  /*4630*/  IMAD R10, R3, 0x158, RZ ;  /* 0x00000158030a7824 */ /* 0x000fc600078e02ff */
[----:B------:R2:W-:Y:S01]  /*4640*/  STL.64 [R1+0x888], R14 ;  /* 0x0008880e01007387 */ /* 0x0005e20000100a00 */
[-C--:B0-----:R-:W-:Y:S01]  /*4650*/  IADD3 R4, P4, R6, R16.reuse, RZ ;  /* 0x0000001006047210 */ /* 0x081fe20007f9e0ff */
[C---:B------:R-:W-:Y:S02]  /*4660*/  IMAD R6, R3.reuse, 0xac, RZ ;  /* 0x000000ac03067824 */ /* 0x040fe400078e02ff */
[----:B------:R0:W-:Y:S01]  /*4670*/  STL.64 [R1+0x880], R12 ;  /* 0x0008800c01007387 */ /* 0x0001e20000100a00 */
[----:B------:R-:W-:Y:S01]  /*4680*/  IMAD R20, R3, 0x15e, RZ ;  /* 0x0000015e03147824 */ /* 0x000fe200078e02ff */
[-C--:B-1----:R-:W-:Y:S02]  /*4690*/  IADD3 R18, P1, R7, R16.reuse, RZ ;  /* 0x0000001007127210 */ /* 0x082fe40007f3e0ff */
[-C--:B--2---:R-:W-:Y:S01]  /*46a0*/  IADD3 R14, P3, R6, R16.reuse, RZ ;  /* 0x00000010060e7210 */ /* 0x084fe20007f7e0ff */
[----:B0-----:R-:W-:Y:S01]  /*46b0*/  IMAD R13, R3, 0x2b, RZ ;  /* 0x0000002b030d7824 */ /* 0x001fe200078e02ff */
[----:B------:R-:W-:-:S02]  /*46c0*/  IADD3 R10, P2, R10, R16, RZ ;  /* 0x000000100a0a7210 */ /* 0x000fc40007f5e0ff */
[----:B------:R-:W-:Y:S02]  /*46d0*/  IADD3 R24, P6, R20, R16, RZ ;  /* 0x0000001014187210 */ /* 0x000fe40007fde0ff */
[-C--:B------:R-:W-:Y:S01]  /*46e0*/  LEA.HI.X.SX32 R19, R13, R17.reuse, 0x1, P1 ;  /* 0x000000110d137211 */ /* 0x080fe200008f0eff */
[----:B------:R-:W-:Y:S01]  /*46f0*/  IMAD R20, R3, 0xae, RZ ;  /* 0x000000ae03147824 */ /* 0x000fe200078e02ff */
[-C--:B------:R-:W-:Y:S02]  /*4700*/  LEA.HI.X.SX32 R15, R7, R17.reuse, 0x1, P3 ;  /* 0x00000011070f7211 */ /* 0x080fe400018f0eff */
[----:B------:R-:W-:Y:S01]  /*4710*/  LEA.HI.X.SX32 R11, R6, R17, 0x1, P2 ;  /* 0x00000011060b7211 */ /* 0x000fe200010f0eff */
[----:B------:R0:W-:Y:S01]  /*4720*/  STL.64 [R1+0xc78], R18 ;  /* 0x000c781201007387 */ /* 0x0001e20000100a00 */
[----:B------:R-:W-:-:S03]  /*4730*/  IMAD R6, R3, 0xad, RZ ;  /* 0x000000ad03067824 */ /* 0x000fc600078e02ff */
[----:B------:R1:W-:Y:S02]  /*4740*/  STL.64 [R1+0xb20], R14 ;  /* 0x000b200e01007387 */ /* 0x0003e40000100a00 */
[-C--:B------:R-:W-:Y:S01]  /*4750*/  LEA.HI.X.SX32 R23, R6, R17.reuse, 0x1, P5 ;  /* 0x0000001106177211 */ /* 0x080fe200028f0eff */
[----:B0-----:R-:W-:Y:S01]  /*4760*/  IMAD R19, R3, 0x57, RZ ;  /* 0x0000005703137824 */ /* 0x001fe200078e02ff */
[C---:B-1----:R-:W-:Y:S02]  /*4770*/  IADD3 R14, P3, R20.reuse, R16, RZ ;  /* 0x00000010140e7210 */ /* 0x042fe40007f7e0ff */
[-C--:B------:R-:W-:Y:S02]  /*4780*/  LEA.HI.X.SX32 R5, R20, R17.reuse, 0x1, P4 ;  /* 0x0000001114057211 */ /* 0x080fe400020f0eff */
[----:B------:R-:W-:Y:S01]  /*4790*/  LEA.HI.X.SX32 R15, R19, R17, 0x1, P3 ;  /* 0x00000011130f7211 */ /* 0x000fe200018f0eff */
[----:B------:R-:W-:Y:S01]  /*47a0*/  STL.64 [R1+0x878], R10 ;  /* 0x0008780a01007387 */ /* 0x000fe20000100a00 */
[----:B------:R-:W-:-:S03]  /*47b0*/  IMAD R18, R3, 0x16, RZ ;  /* 0x0000001603127824 */ /* 0x000fc600078e02ff */
[----:B------:R0:W-:Y:S04]  /*47c0*/  STL.64 [R1+0x870], R22 ;  /* 0x0008701601007387 */ /* 0x0001e80000100a00 */
[----:B------:R1:W-:Y:S04]  /*47d0*/  STL.64 [R1+0xb18], R14 ;  /* 0x000b180e01007387 */ /* 0x0003e80000100a00 */
[----:B------:R2:W-:Y:S01]  /*47e0*/  STL.64 [R1+0x868], R4 ;  /* 0x0008680401007387 */ /* 0x0005e20000100a00 */
[C---:B0-----:R-:W-:Y:S02]  /*47f0*/  IMAD R22, R3.reuse, 0xaf, RZ ;  /* 0x000000af03167824 */ /* 0x041fe400078e02ff */
[C---:B------:R-:W-:Y:S01]  /*4800*/  IMAD R19, R3.reuse, 0x2c, RZ ;  /* 0x0000002c03137824 */ /* 0x040fe200078e02ff */
[----:B-1----:R-:W-:Y:S01]  /*4810*/  IADD3 R14, P3, R18, R16, RZ ;  /* 0x00000010120e7210 */ /* 0x002fe20007f7e0ff */
[C---:B--2---:R-:W-:Y:S01]  /*4820*/  IMAD R5, R3.reuse, 0xb, RZ ;  /* 0x0000000b03057824 */ /* 0x044fe200078e02ff */
[----:B------:R-:W-:Y:S01]  /*4830*/  LEA.HI.X.SX32 R25, R22, R17, 0x1, P6 ;  /* 0x0000001116197211 */ /* 0x000fe200030f0eff */
[----:B------:R-:W-:-:S02]  /*4840*/  IMAD R4, R3, 0x58, RZ ;  /* 0x0000005803047824 */ /* 0x000fc400078e02ff */
[----:B------:R-:W-:Y:S01]  /*4850*/  IMAD R23, R3, 0xb0, RZ ;  /* 0x000000b003177824 */ /* 0x000fe200078e02ff */
[-C--:B------:R-:W-:Y:S01]  /*4860*/  LEA.HI.X.SX32 R15, R5, R17.reuse, 0x1, P3 ;  /* 0x00000011050f7211 */ /* 0x080fe200018f0eff */
[----:B------:R-:W-:Y:S01]  /*4870*/  IMAD R12, R3, 0x160, RZ ;  /* 0x00000160030c7824 */ /* 0x000fe200078e02ff */
[-C--:B------:R-:W-:Y:S01]  /*4880*/  IADD3 R20, P4, R19, R16.reuse, RZ ;  /* 0x0000001013147210 */ /* 0x080fe20007f9e0ff */
[C---:B------:R-:W-:Y:S01]  /*4890*/  IMAD R7, R3.reuse, 0x162, RZ ;  /* 0x0000016203077824 */ /* 0x040fe200078e02ff */
[----:B------:R0:W-:Y:S01]  /*48a0*/  STL.64 [R1+0x860], R24 ;  /* 0x0008601801007387 */ /* 0x0001e20000100a00 */
[C---:B------:R-:W-:Y:S01]  /*48b0*/  IMAD R22, R3.reuse, 0xb1, RZ ;  /* 0x000000b103167824 */ /* 0x040fe200078e02ff */
[-C--:B------:R-:W-:Y:S02]  /*48c0*/  IADD3 R12, P1, R12, R16.reuse, RZ ;  /* 0x000000100c0c7210 */ /* 0x080fe40007f3e0ff */
[----:B------:R1:W-:Y:S01]  /*48d0*/  STL.64 [R1+0xd78], R14 ;  /* 0x000d780e01007387 */ /* 0x0003e20000100a00 */
[----:B------:R-:W-:Y:S01]  /*48e0*/  LEA.HI.X.SX32 R21, R18, R17, 0x1, P4 ;  /* 0x0000001112157211 */ /* 0x000fe200020f0eff */
[----:B------:R-:W-:Y:S01]  /*48f0*/  IMAD R5, R3, 0x166, RZ ;  /* 0x0000016603057824 */ /* 0x000fe200078e02ff */
[----:B------:R-:W-:-:S02]  /*4900*/  IADD3 R10, P2, R7, R16, RZ ;  /* 0x00000010070a7210 */ /* 0x000fc40007f5e0ff */
[CC--:B0-----:R-:W-:Y:S02]  /*4910*/  IADD3 R24, P6, R4.reuse, R16.reuse, RZ ;  /* 0x0000001004187210 */ /* 0x0c1fe40007fde0ff */
[----:B-1----:R-:W-:Y:S02]  /*4920*/  IADD3 R14, P3, R23, R16, RZ ;  /* 0x00000010170e7210 */ /* 0x002fe40007f7e0ff */
[-C--:B------:R-:W-:Y:S02]  /*4930*/  LEA.HI.X.SX32 R25, R19, R17.reuse, 0x1, P6 ;  /* 0x0000001113197211 */ /* 0x080fe400030f0eff */
[-C--:B------:R-:W-:Y:S01]  /*4940*/  LEA.HI.X.SX32 R15, R4, R17.reuse, 0x1, P3 ;  /* 0x00000011040f7211 */ /* 0x080fe200018f0eff */
[----:B------:R0:W-:Y:S01]  /*4950*/  STL.64 [R1+0xd20], R20 ;  /* 0x000d201401007387 */ /* 0x0001e20000100a00 */
[-C--:B------:R-:W-:Y:S01]  /*4960*/  LEA.HI.X.SX32 R13, R23, R17.reuse, 0x1, P1 ;  /* 0x00000011170d7211 */ /* 0x080fe200008f0eff */
[C---:B------:R-:W-:Y:S01]  /*4970*/  IMAD R4, R3.reuse, 0x16a, RZ ;  /* 0x0000016a03047824 */ /* 0x040fe200078e02ff */
[----:B------:R-:W-:Y:S01]  /*4980*/  LEA.HI.X.SX32 R11, R22, R17, 0x1, P2 ;  /* 0x00000011160b7211 */ /* 0x000fe200010f0eff */
[----:B------:R-:W-:Y:S01]  /*4990*/  STL.64 [R1+0xc70], R24 ;  /* 0x000c701801007387 */ /* 0x000fe20000100a00 */
[----:B------:R-:W-:-:S03]  /*49a0*/  IMAD R7, R3, 0x164, RZ ;  /* 0x0000016403077824 */ /* 0x000fc600078e02ff */
[----:B------:R1:W-:Y:S01]  /*49b0*/  STL.64 [R1+0xb10], R14 ;  /* 0x000b100e01007387 */ /* 0x0003e20000100a00 */
[-C--:B0-----:R-:W-:Y:S01]  /*49c0*/  IADD3 R20, P4, R5, R16.reuse, RZ ;  /* 0x0000001005147210 */ /* 0x081fe20007f9e0ff */
[----:B------:R-:W-:Y:S02]  /*49d0*/  IMAD R5, R3, 0xb2, RZ ;  /* 0x000000b203057824 */ /* 0x000fe400078e02ff */
[----:B------:R0:W-:Y:S01]  /*49e0*/  STL.64 [R1+0x858], R12 ;  /* 0x0008580c01007387 */ /* 0x0001e20000100a00 */
[----:B------:R-:W-:-:S03]  /*49f0*/  IADD3 R6, P5, R7, R16, RZ ;  /* 0x0000001007067210 */ /* 0x000fc60007fbe0ff */
[----:B------:R2:W-:Y:S01]  /*4a00*/  STL.64 [R1+0x850], R10 ;  /* 0x0008500a01007387 */ /* 0x0005e20000100a00 */
[-C--:B-1----:R-:W-:Y:S02]  /*4a10*/  IADD3 R14, P3, R5, R16.reuse, RZ ;  /* 0x00000010050e7210 */ /* 0x082fe40007f7e0ff */
[-C--:B0-----:R-:W-:Y:S01]  /*4a20*/  IADD3 R12, P1, R4, R16.reuse, RZ ;  /* 0x00000010040c7210 */ /* 0x081fe20007f3e0ff */
[C---:B------:R-:W-:Y:S02]  /*4a30*/  IMAD R4, R3.reuse, 0x16c, RZ ;  /* 0x0000016c03047824 */ /* 0x040fe400078e02ff */
[----:B--2---:R-:W-:Y:S01]  /*4a40*/  IMAD R11, R3, 0x59, RZ ;  /* 0x00000059030b7824 */ /* 0x004fe200078e02ff */
[-C--:B------:R-:W-:Y:S02]  /*4a50*/  LEA.HI.X.SX32 R7, R5, R17.reuse, 0x1, P5 ;  /* 0x0000001105077211 */ /* 0x080fe400028f0eff */
[----:B------:R-:W-:Y:S02]  /*4a60*/  IADD3 R24, P2, R4, R16, RZ ;  /* 0x0000001004187210 */ /* 0x000fe40007f5e0ff */
[----:B------:R-:W-:Y:S01]  /*4a70*/  LEA.HI.X.SX32 R15, R11, R17, 0x1, P3 ;  /* 0x000000110b0f7211 */ /* 0x000fe200018f0eff */
[----:B------:R-:W-:-:S02]  /*4a80*/  IMAD R4, R3, 0xb4, RZ ;  /* 0x000000b403047824 */ /* 0x000fc400078e02ff */
[C---:B------:R-:W-:Y:S02]  /*4a90*/  IMAD R11, R3.reuse, 0xb3, RZ ;  /* 0x000000b3030b7824 */ /* 0x040fe400078e02ff */
[C---:B------:R-:W-:Y:S01]  /*4aa0*/  IMAD R10, R3.reuse, 0x5a, RZ ;  /* 0x0000005a030a7824 */ /* 0x040fe200078e02ff */
[----:B------:R0:W-:Y:S01]  /*4ab0*/  STL.64 [R1+0xb08], R14 ;  /* 0x000b080e01007387 */ /* 0x0001e20000100a00 */
[----:B------:R-:W-:Y:S01]  /*4ac0*/  IMAD R18, R3, 0x168, RZ ;  /* 0x0000016803127824 */ /* 0x000fe200078e02ff */
[----:B------:R-:W-:Y:S01]  /*4ad0*/  LEA.HI.X.SX32 R21, R11, R17, 0x1, P4 ;  /* 0x000000110b157211 */ /* 0x000fe200020f0eff */
[C---:B------:R-:W-:Y:S01]  /*4ae0*/  IMAD R22, R3.reuse, 0x2d, RZ ;  /* 0x0000002d03167824 */ /* 0x040fe200078e02ff */
[----:B------:R1:W-:Y:S01]  /*4af0*/  STL.64 [R1+0x848], R6 ;  /* 0x0008480601007387 */ /* 0x0003e20000100a00 */
[----:B------:R-:W-:Y:S01]  /*4b00*/  IMAD R5, R3, 0x16e, RZ ;  /* 0x0000016e03057824 */ /* 0x000fe200078e02ff */
[-C--:B------:R-:W-:Y:S02]  /*4b10*/  IADD3 R18, P6, R18, R16.reuse, RZ ;  /* 0x0000001012127210 */ /* 0x080fe40007fde0ff */
[----:B------:R2:W-:Y:S01]  /*4b20*/  STL.64 [R1+0x840], R20 ;  /* 0x0008401401007387 */ /* 0x0005e20000100a00 */
[----:B0-----:R-:W-:-:S02]  /*4b30*/  IADD3 R14, P3, R10, R16, RZ ;  /* 0x000000100a0e7210 */ /* 0x001fc40007f7e0ff */
[-C--:B-1----:R-:W-:Y:S02]  /*4b40*/  IADD3 R6, P5, R4, R16.reuse, RZ ;  /* 0x0000001004067210 */ /* 0x082fe40007fbe0ff */
[-C--:B------:R-:W-:Y:S02]  /*4b50*/  LEA.HI.X.SX32 R15, R22, R17.reuse, 0x1, P3 ;  /* 0x00000011160f7211 */ /* 0x080fe400018f0eff */
[-C--:B------:R-:W-:Y:S01]  /*4b60*/  LEA.HI.X.SX32 R7, R10, R17.reuse, 0x1, P5 ;  /* 0x000000110a077211 */ /* 0x080fe200028f0eff */
[----:B------:R-:W-:Y:S01]  /*4b70*/  IMAD R10, R3, 0x172, RZ ;  /* 0x00000172030a7824 */ /* 0x000fe200078e02ff */
[-C--:B--2---:R-:W-:Y:S01]  /*4b80*/  IADD3 R20, P4, R5, R16.reuse, RZ ;  /* 0x0000001005147210 */ /* 0x084fe20007f9e0ff */
[C---:B------:R-:W-:Y:S01]  /*4b90*/  IMAD R5, R3.reuse, 0xb6, RZ ;  /* 0x000000b603057824 */ /* 0x040fe200078e02ff */
[-C--:B------:R-:W-:Y:S01]  /*4ba0*/  LEA.HI.X.SX32 R19, R4, R17.reuse, 0x1, P6 ;  /* 0x0000001104137211 */ /* 0x080fe200030f0eff */
[----:B------:R-:W-:Y:S01]  /*4bb0*/  STL.64 [R1+0xc68], R14 ;  /* 0x000c680e01007387 */ /* 0x000fe20000100a00 */
[C---:B------:R-:W-:Y:S01]  /*4bc0*/  IMAD R4, R3.reuse, 0xb5, RZ ;  /* 0x000000b503047824 */ /* 0x040fe200078e02ff */
[----:B------:R-:W-:Y:S01]  /*4bd0*/  IADD3 R22, P6, R10, R16, RZ ;  /* 0x000000100a167210 */ /* 0x000fe20007fde0ff */
[C---:B------:R-:W-:Y:S01]  /*4be0*/  IMAD R10, R3.reuse, 0x5b, RZ ;  /* 0x0000005b030a7824 */ /* 0x040fe200078e02ff */
[----:B------:R0:W-:Y:S01]  /*4bf0*/  STL.64 [R1+0xb00], R6 ;  /* 0x000b000601007387 */ /* 0x0001e20000100a00 */
[----:B------:R-:W-:Y:S01]  /*4c00*/  IMAD R11, R3, 0x170, RZ ;  /* 0x00000170030b7824 */ /* 0x000fe200078e02ff */
[----:B------:R-:W-:-:S02]  /*4c10*/  LEA.HI.X.SX32 R13, R4, R17, 0x1, P1 ;  /* 0x00000011040d7211 */ /* 0x000fc400008f0eff */
[----:B------:R-:W-:Y:S01]  /*4c20*/  STL.64 [R1+0x838], R18 ;  /* 0x0008381201007387 */ /* 0x000fe20000100a00 */
[----:B0-----:R-:W-:-:S04]  /*4c30*/  IADD3 R6, P5, R5, R16, RZ ;  /* 0x0000001005067210 */ /* 0x001fc80007fbe0ff */
[-C--:B------:R-:W-:Y:S01]  /*4c40*/  LEA.HI.X.SX32 R7, R10, R17.reuse, 0x1, P5 ;  /* 0x000000110a077211 */ /* 0x080fe200028f0eff */
[----:B------:R-:W-:Y:S01]  /*4c50*/  STL.64 [R1+0x830], R12 ;  /* 0x0008300c01007387 */ /* 0x000fe20000100a00 */
[-C--:B------:R-:W-:Y:S01]  /*4c60*/  IADD3 R14, P3, R11, R16.reuse, RZ ;  /* 0x000000100b0e7210 */ /* 0x080fe20007f7e0ff */
[----:B------:R-:W-:Y:S02]  /*4c70*/  IMAD R11, R3, 0x174, RZ ;  /* 0x00000174030b7824 */ /* 0x000fe400078e02ff */
[----:B------:R0:W-:Y:S01]  /*4c80*/  STL.64 [R1+0xaf8], R6 ;  /* 0x000af80601007387 */ /* 0x0001e20000100a00 */
[----:B------:R-:W-:Y:S01]  /*4c90*/  LEA.HI.X.SX32 R25, R5, R17, 0x1, P2 ;  /* 0x0000001105197211 */ /* 0x000fe200010f0eff */
[C---:B------:R-:W-:Y:S02]  /*4ca0*/  IMAD R4, R3.reuse, 0x2e, RZ ;  /* 0x0000002e03047824 */ /* 0x040fe400078e02ff */
[----:B0-----:R-:W-:Y:S01]  /*4cb0*/  IMAD R6, R3, 0xb7, RZ ;  /* 0x000000b703067824 */ /* 0x001fe200078e02ff */
[----:B------:R-:W-:Y:S01]  /*4cc0*/  IADD3 R12, P1, R11, R16, RZ ;  /* 0x000000100b0c7210 */ /* 0x000fe20007f3e0ff */
[----:B------:R-:W-:-:S03]  /*4cd0*/  IMAD R11, R3, 0xb8, RZ ;  /* 0x000000b8030b7824 */ /* 0x000fc600078e02ff */
[-C--:B------:R-:W-:Y:S01]  /*4ce0*/  LEA.HI.X.SX32 R21, R6, R17.reuse, 0x1, P4 ;  /* 0x0000001106157211 */ /* 0x080fe200020f0eff */
[C---:B------:R-:W-:Y:S01]  /*4cf0*/  IMAD R7, R3.reuse, 0x5c, RZ ;  /* 0x0000005c03077824 */ /* 0x040fe200078e02ff */
[----:B------:R0:W-:Y:S01]  /*4d00*/  STL.64 [R1+0x828], R24 ;  /* 0x0008281801007387 */ /* 0x0001e20000100a00 */
[C---:B------:R-:W-:Y:S01]  /*4d10*/  IMAD R5, R3.reuse, 0x17, RZ ;  /* 0x0000001703057824 */ /* 0x040fe200078e02ff */
[-C--:B------:R-:W-:Y:S02]  /*4d20*/  IADD3 R18, P5, R4, R16.reuse, RZ ;  /* 0x0000001004127210 */ /* 0x080fe40007fbe0ff */
[----:B------:R1:W-:Y:S01]  /*4d30*/  STL.64 [R1+0x820], R20 ;  /* 0x0008201401007387 */ /* 0x0003e20000100a00 */
[----:B------:R-:W-:Y:S01]  /*4d40*/  IMAD R6, R3, 0x176, RZ ;  /* 0x0000017603067824 */ /* 0x000fe200078e02ff */
[----:B------:R-:W-:Y:S02]  /*4d50*/  LEA.HI.X.SX32 R19, R5, R17, 0x1, P5 ;  /* 0x0000001105137211 */ /* 0x000fe400028f0eff */
[----:B0-----:R-:W-:-:S02]  /*4d60*/  IADD3 R24, P2, R7, R16, RZ ;  /* 0x0000001007187210 */ /* 0x001fc40007f5e0ff */
[----:B-1----:R-:W-:-:S04]  /*4d70*/  IADD3 R20, P4, R11, R16, RZ ;  /* 0x000000100b147210 */ /* 0x002fc80007f9e0ff */
[-C--:B------:R-:W-:Y:S01]  /*4d80*/  LEA.HI.X.SX32 R21, R7, R17.reuse, 0x1, P4 ;  /* 0x0000001107157211 */ /* 0x080fe200020f0eff */
[----:B------:R-:W-:Y:S01]  /*4d90*/  IMAD R7, R3, 0xb9, RZ ;  /* 0x000000b903077824 */ /* 0x000fe200078e02ff */
[-C--:B------:R-:W-:Y:S01]  /*4da0*/  LEA.HI.X.SX32 R25, R4, R17.reuse, 0x1, P2 ;  /* 0x0000001104197211 */ /* 0x080fe200010f0eff */
[----:B------:R0:W-:Y:S01]  /*4db0*/  STL.64 [R1+0xd18], R18 ;  /* 0x000d181201007387 */ /* 0x0001e20000100a00 */
[-C--:B------:R-:W-:Y:S02]  /*4dc0*/  LEA.HI.X.SX32 R15, R11, R17.reuse, 0x1, P3 ;  /* 0x000000110b0f7211 */ /* 0x080fe400018f0eff */
[----:B------:R-:W-:Y:S01]  /*4dd0*/  LEA.HI.X.SX32 R23, R7, R17, 0x1, P6 ;  /* 0x0000001107177211 */ /* 0x000fe200030f0eff */
[----:B------:R-:W-:Y:S04]  /*4de0*/  STL.64 [R1+0xc60], R24 ;  /* 0x000c601801007387 */ /* 0x000fe80000100a00 */
[----:B------:R1:W-:Y:S01]  /*4df0*/  STL.64 [R1+0xaf0], R20 ;  /* 0x000af01401007387 */ /* 0x0003e20000100a00 */
[----:B0-----:R-:W-:Y:S01]  /*4e00*/  IADD3 R18, P5, R6, R16, RZ ;  /* 0x0000001006127210 */ /* 0x001fe20007fbe0ff */
[----:B------:R-:W-:-:S02]  /*4e10*/  IMAD R6, R3, 0xba, RZ ;  /* 0x000000ba03067824 */ /* 0x000fc400078e02ff */
[----:B------:R-:W-:Y:S04]  /*4e20*/  STL.64 [R1+0x818], R14 ;  /* 0x0008180e01007387 */ /* 0x000fe80000100a00 */
[----:B------:R0:W-:Y:S01]  /*4e30*/  STL.64 [R1+0x810], R22 ;  /* 0x0008101601007387 */ /* 0x0001e20000100a00 */
[----:B-1----:R-:W-:Y:S01]  /*4e40*/  IADD3 R20, P4, R6, R16, RZ ;  /* 0x0000001006147210 */ /* 0x002fe20007f9e0ff */
[----:B0-----:R-:W-:-:S05]  /*4e50*/  IMAD R23, R3, 0x5d, RZ ;  /* 0x0000005d03177824 */ /* 0x001fca00078e02ff */
[----:B------:R-:W-:-:S05]  /*4e60*/  LEA.HI.X.SX32 R21, R23, R17, 0x1, P4 ;  /* 0x0000001117157211 */ /* 0x000fca00020f0eff */
[----:B------:R0:W-:Y:S01]  /*4e70*/  STL.64 [R1+0xae8], R20 ;  /* 0x000ae81401007387 */ /* 0x0001e20000100a00 */
[-C--:B------:R-:W-:Y:S01]  /*4e80*/  LEA.HI.X.SX32 R13, R6, R17.reuse, 0x1, P1 ;  /* 0x00000011060d7211 */ /* 0x080fe200008f0eff */
[C---:B------:R-:W-:Y:S02]  /*4e90*/  IMAD R7, R3.reuse, 0x5e, RZ ;  /* 0x0000005e03077824 */ /* 0x040fe400078e02ff */
[C---:B------:R-:W-:Y:S02]  /*4ea0*/  IMAD R22, R3.reuse, 0xbc, RZ ;  /* 0x000000bc03167824 */ /* 0x040fe400078e02ff */
[C---:B0-----:R-:W-:Y:S01]  /*4eb0*/  IMAD R20, R3.reuse, 0xbb, RZ ;  /* 0x000000bb03147824 */ /* 0x041fe200078e02ff */
[----:B------:R0:W-:Y:S04]  /*4ec0*/  STL.64 [R1+0x808], R12 ;  /* 0x0008080c01007387 */ /* 0x0001e80000100a00 */
[----:B------:R-:W-:Y:S01]  /*4ed0*/  LEA.HI.X.SX32 R19, R20, R17, 0x1, P5 ;  /* 0x0000001114137211 */ /* 0x000fe200028f0eff */
[----:B------:R-:W-:Y:S01]  /*4ee0*/  IMAD R5, R3, 0x178, RZ ;  /* 0x0000017803057824 */ /* 0x000fe200078e02ff */
[----:B------:R-:W-:-:S03]  /*4ef0*/  IADD3 R24, P4, R7, R16, RZ ;  /* 0x0000001007187210 */ /* 0x000fc60007f9e0ff */
[----:B------:R1:W-:Y:S01]  /*4f00*/  STL.64 [R1+0x800], R18 ;  /* 0x0008001201007387 */ /* 0x0003e20000100a00 */
[-C--:B------:R-:W-:Y:S02]  /*4f10*/  IADD3 R4, P2, R5, R16.reuse, RZ ;  /* 0x0000001005047210 */ /* 0x080fe40007f5e0ff */
[C---:B0-----:R-:W-:Y:S01]  /*4f20*/  IADD3 R12, P1, R22.reuse, R16, RZ ;  /* 0x00000010160c7210 */ /* 0x041fe20007f3e0ff */
[C---:B------:R-:W-:Y:S02]  /*4f30*/  IMAD R6, R3.reuse, 0x17e, RZ ;  /* 0x0000017e03067824 */ /* 0x040fe400078e02ff */
[C---:B------:R-:W-:Y:S02]  /*4f40*/  IMAD R10, R3.reuse, 0x17a, RZ ;  /* 0x0000017a030a7824 */ /* 0x040fe400078e02ff */
[----:B-1----:R-:W-:Y:S01]  /*4f50*/  IMAD R19, R3, 0x2f, RZ ;  /* 0x0000002f03137824 */ /* 0x002fe200078e02ff */
[-C--:B------:R-:W-:Y:S01]  /*4f60*/  LEA.HI.X.SX32 R13, R7, R17.reuse, 0x1, P1 ;  /* 0x00000011070d7211 */ /* 0x080fe200008f0eff */
[----:B------:R-:W-:Y:S01]  /*4f70*/  IMAD R7, R3, 0x182, RZ ;  /* 0x0000018203077824 */ /* 0x000fe200078e02ff */
[----:B------:R-:W-:-:S02]  /*4f80*/  LEA.HI.X.SX32 R5, R22, R17, 0x1, P2 ;  /* 0x0000001116057211 */ /* 0x000fc400010f0eff */
[----:B------:R-:W-:Y:S02]  /*4f90*/  LEA.HI.X.SX32 R25, R19, R17, 0x1, P4 ;  /* 0x0000001113197211 */ /* 0x000fe400020f0eff */
[-C--:B------:R-:W-:Y:S01]  /*4fa0*/  IADD3 R20, P5, R6, R16.reuse, RZ ;  /* 0x0000001006147210 */ /* 0x080fe20007fbe0ff */
[C---:B------:R-:W-:Y:S01]  /*4fb0*/  IMAD R6, R3.reuse, 0xbe, RZ ;  /* 0x000000be03067824 */ /* 0x040fe200078e02ff */
[-C--:B------:R-:W-:Y:S01]  /*4fc0*/  IADD3 R14, P3, R10, R16.reuse, RZ ;  /* 0x000000100a0e7210 */ /* 0x080fe20007f7e0ff */
[----:B------:R-:W-:Y:S01]  /*4fd0*/  STL.64 [R1+0xc58], R24 ;  /* 0x000c581801007387 */ /* 0x000fe20000100a00 */
[----:B------:R-:W-:Y:S01]  /*4fe0*/  IMAD R10, R3, 0x17c, RZ ;  /* 0x0000017c030a7824 */ /* 0x000fe200078e02ff */
[----:B------:R-:W-:Y:S02]  /*4ff0*/  IADD3 R22, P2, R7, R16, RZ ;  /* 0x0000001007167210 */ /* 0x000fe40007f5e0ff */
[----:B------:R0:W-:Y:S01]  /*5000*/  STL.64 [R1+0xae0], R12 ;  /* 0x000ae00c01007387 */ /* 0x0001e20000100a00 */
[----:B------:R-:W-:-:S03]  /*5010*/  IMAD R7, R3, 0x5f, RZ ;  /* 0x0000005f03077824 */ /* 0x000fc600078e02ff */
[----:B------:R1:W-:Y:S01]  /*5020*/  STL.64 [R1+0x7f8], R4 ;  /* 0x0007f80401007387 */ /* 0x0003e20000100a00 */
[-C--:B------:R-:W-:Y:S02]  /*5030*/  IADD3 R10, P6, R10, R16.reuse, RZ ;  /* 0x000000100a0a7210 */ /* 0x080fe40007fde0ff */
[----:B0-----:R-:W-:Y:S01]  /*5040*/  IADD3 R12, P1, R6, R16, RZ ;  /* 0x00000010060c7210 */ /* 0x001fe20007f3e0ff */
[----:B-1----:R-:W-:-:S03]  /*5050*/  IMAD R4, R3, 0xbd, RZ ;  /* 0x000000bd03047824 */ /* 0x002fc600078e02ff */
[-C--:B------:R-:W-:Y:S02]  /*5060*/  LEA.HI.X.SX32 R13, R7, R17.reuse, 0x1, P1 ;  /* 0x00000011070d7211 */ /* 0x080fe400008f0eff */
[-C--:B------:R-:W-:Y:S02]  /*5070*/  LEA.HI.X.SX32 R11, R6, R17.reuse, 0x1, P6 ;  /* 0x00000011060b7211 */ /* 0x080fe400030f0eff */
[----:B------:R-:W-:-:S05]  /*5080*/  LEA.HI.X.SX32 R15, R4, R17, 0x1, P3 ;  /* 0x00000011040f7211 */ /* 0x000fca00018f0eff */
[----:B------:R-:W-:Y:S04]  /*5090*/  STL.64 [R1+0x7f0], R14 ;  /* 0x0007f00e01007387 */ /* 0x000fe80000100a00 */
[----:B------:R-:W-:Y:S01]  /*50a0*/  STL.64 [R1+0xad8], R12 ;  /* 0x000ad80c01007387 */ /* 0x000fe20000100a00 */
[----:B------:R-:W-:-:S03]  /*50b0*/  IMAD R25, R3, 0x6, RZ ;  /* 0x0000000603197824 */ /* 0x000fc600078e02ff */
[----:B------:R0:W-:Y:S01]  /*50c0*/  STL.64 [R1+0x7e8], R10 ;  /* 0x0007e80a01007387 */ /* 0x0001e20000100a00 */
[C---:B------:R-:W-:Y:S02]  /*50d0*/  IMAD R7, R3.reuse, 0xc, RZ ;  /* 0x0000000c03077824 */ /* 0x040fe400078e02ff */
[C---:B------:R-:W-:Y:S02]  /*50e0*/  IMAD R6, R3.reuse, 0x3, RZ ;  /* 0x0000000303067824 */ /* 0x040fe400078e02ff */
[----:B0-----:R-:W-:Y:S01]  /*50f0*/  IMAD R11, R3, 0xbf, RZ ;  /* 0x000000bf030b7824 */ /* 0x001fe200078e02ff */
[----:B------:R-:W-:Y:S01]  /*5100*/  IADD3 R12, P1, R25, R16, RZ ;  /* 0x00000010190c7210 */ /* 0x000fe20007f3e0ff */
[----:B------:R-:W-:-:S03]  /*5110*/  IMAD R10, R3, 0x18, RZ ;  /* 0x00000018030a7824 */ /* 0x000fc600078e02ff */
[-C--:B------:R-:W-:Y:S02]  /*5120*/  LEA.HI.X.SX32 R21, R11, R17.reuse, 0x1, P5 ;  /* 0x000000110b157211 */ /* 0x080fe400028f0eff */
[-C--:B------:R-:W-:Y:S01]  /*5130*/  IADD3 R14, P6, R7, R16.reuse, RZ ;  /* 0x00000010070e7210 */ /* 0x080fe20007fde0ff */
[----:B------:R-:W-:Y:S01]  /*5140*/  IMAD R24, R3, 0x30, RZ ;  /* 0x0000003003187824 */ /* 0x000fe200078e02ff */
[-C--:B------:R-:W-:Y:S01]  /*5150*/  LEA.HI.X.SX32 R13, R6, R17.reuse, 0x1, P1 ;  /* 0x00000011060d7211 */ /* 0x080fe200008f0eff */
[----:B------:R0:W-:Y:S01]  /*5160*/  STL.64 [R1+0x7e0], R20 ;  /* 0x0007e01401007387 */ /* 0x0001e20000100a00 */
[----:B------:R-:W-:Y:S01]  /*5170*/  LEA.HI.X.SX32 R15, R25, R17, 0x1, P6 ;  /* 0x00000011190f7211 */ /* 0x000fe200030f0eff */
[C---:B------:R-:W-:Y:S02]  /*5180*/  IMAD R6, R3.reuse, 0x60, RZ ;  /* 0x0000006003067824 */ /* 0x040fe400078e02ff */
[----:B------:R1:W-:Y:S01]  /*5190*/  STL.64 [R1+0xdb8], R12 ;  /* 0x000db80c01007387 */ /* 0x0003e20000100a00 */
[----:B------:R-:W-:Y:S01]  /*51a0*/  IMAD R11, R3, 0xc0, RZ ;  /* 0x000000c0030b7824 */ /* 0x000fe200078e02ff */
[----:B0-----:R-:W-:-:S04]  /*51b0*/  IADD3 R20, P5, R10, R16, RZ ;  /* 0x000000100a147210 */ /* 0x001fc80007fbe0ff */
[-C--:B------:R-:W-:Y:S02]  /*51c0*/  LEA.HI.X.SX32 R21, R7, R17.reuse, 0x1, P5 ;  /* 0x0000001107157211 */ /* 0x080fe400028f0eff */
[-C--:B-1----:R-:W-:Y:S01]  /*51d0*/  IADD3 R12, P1, R24, R16.reuse, RZ ;  /* 0x00000010180c7210 */ /* 0x082fe20007f3e0ff */
[----:B------:R0:W-:Y:S01]  /*51e0*/  STL.64 [R1+0xda0], R14 ;  /* 0x000da00e01007387 */ /* 0x0001e20000100a00 */
[C---:B------:R-:W-:Y:S02]  /*51f0*/  IMAD R18, R3.reuse, 0x180, RZ ;  /* 0x0000018003127824 */ /* 0x040fe400078e02ff */
[----:B------:R-:W-:Y:S01]  /*5200*/  LEA.HI.X.SX32 R13, R10, R17, 0x1, P1 ;  /* 0x000000110a0d7211 */ /* 0x000fe200008f0eff */
[----:B------:R1:W-:Y:S01]  /*5210*/  STL.64 [R1+0xd70], R20 ;  /* 0x000d701401007387 */ /* 0x0003e20000100a00 */
[C---:B------:R-:W-:Y:S01]  /*5220*/  IMAD R7, R3.reuse, 0x186, RZ ;  /* 0x0000018603077824 */ /* 0x040fe200078e02ff */
[-C--:B------:R-:W-:Y:S01]  /*5230*/  IADD3 R18, P4, R18, R16.reuse, RZ ;  /* 0x0000001012127210 */ /* 0x080fe20007f9e0ff */
[----:B------:R-:W-:Y:S01]  /*5240*/  IMAD R10, R3, 0x188, RZ ;  /* 0x00000188030a7824 */ /* 0x000fe200078e02ff */
[----:B0-----:R-:W-:-:S02]  /*5250*/  IADD3 R14, P6, R6, R16, RZ ;  /* 0x00000010060e7210 */ /* 0x001fc40007fde0ff */
[-C--:B-1----:R-:W-:Y:S01]  /*5260*/  IADD3 R20, P5, R11, R16.reuse, RZ ;  /* 0x000000100b147210 */ /* 0x082fe20007fbe0ff */
[----:B------:R0:W-:Y:S01]  /*5270*/  STL.64 [R1+0xd10], R12 ;  /* 0x000d100c01007387 */ /* 0x0001e20000100a00 */
[-C--:B------:R-:W-:Y:S02]  /*5280*/  LEA.HI.X.SX32 R15, R24, R17.reuse, 0x1, P6 ;  /* 0x00000011180f7211 */ /* 0x080fe400030f0eff */
[-C--:B------:R-:W-:Y:S01]  /*5290*/  LEA.HI.X.SX32 R21, R6, R17.reuse, 0x1, P5 ;  /* 0x0000001106157211 */ /* 0x080fe200028f0eff */
[C---:B------:R-:W-:Y:S02]  /*52a0*/  IMAD R6, R3.reuse, 0xc1, RZ ;  /* 0x000000c103067824 */ /* 0x040fe400078e02ff */
[----:B------:R-:W-:Y:S01]  /*52b0*/  IMAD R5, R3, 0x184, RZ ;  /* 0x0000018403057824 */ /* 0x000fe200078e02ff */
[----:B------:R1:W-:Y:S01]  /*52c0*/  STL.64 [R1+0xc50], R14 ;  /* 0x000c500e01007387 */ /* 0x0003e20000100a00 */
[-C--:B------:R-:W-:Y:S02]  /*52d0*/  LEA.HI.X.SX32 R19, R11, R17.reuse, 0x1, P4 ;  /* 0x000000110b137211 */ /* 0x080fe400020f0eff */
[-C--:B0-----:R-:W-:Y:S01]  /*52e0*/  IADD3 R12, P1, R7, R16.reuse, RZ ;  /* 0x00000010070c7210 */ /* 0x081fe20007f3e0ff */
[C---:B------:R-:W-:Y:S01]  /*52f0*/  IMAD R7, R3.reuse, 0xc2, RZ ;  /* 0x000000c203077824 */ /* 0x040fe200078e02ff */
[----:B------:R-:W-:Y:S01]  /*5300*/  LEA.HI.X.SX32 R23, R6, R17, 0x1, P2 ;  /* 0x0000001106177211 */ /* 0x000fe200010f0eff */
[----:B------:R0:W-:Y:S01]  /*5310*/  STL.64 [R1+0xad0], R20 ;  /* 0x000ad01401007387 */ /* 0x0001e20000100a00 */
[C---:B------:R-:W-:Y:S01]  /*5320*/  IMAD R6, R3.reuse, 0x61, RZ ;  /* 0x0000006103067824 */ /* 0x040fe200078e02ff */
[-C--:B-1----:R-:W-:Y:S01]  /*5330*/  IADD3 R14, P6, R10, R16.reuse, RZ ;  /* 0x000000100a0e7210 */ /* 0x082fe20007fde0ff */
[----:B------:R-:W-:Y:S01]  /*5340*/  IMAD R10, R3, 0x18a, RZ ;  /* 0x0000018a030a7824 */ /* 0x000fe200078e02ff */
[-C--:B------:R-:W-:Y:S01]  /*5350*/  IADD3 R4, P3, R5, R16.reuse, RZ ;  /* 0x0000001005047210 */ /* 0x080fe20007f7e0ff */
[----:B------:R-:W-:Y:S01]  /*5360*/  IMAD R11, R3, 0x18c, RZ ;  /* 0x0000018c030b7824 */ /* 0x000fe200078e02ff */
[----:B------:R1:W-:Y:S01]  /*5370*/  STL.64 [R1+0x7d8], R18 ;  /* 0x0007d81201007387 */ /* 0x0003e20000100a00 */
[----:B0-----:R-:W-:-:S03]  /*5380*/  IADD3 R20, P5, R7, R16, RZ ;  /* 0x0000001007147210 */ /* 0x001fc60007fbe0ff */
[-C--:B------:R-:W-:Y:S02]  /*5390*/  IADD3 R24, P2, R11, R16.reuse, RZ ;  /* 0x000000100b187210 */ /* 0x080fe40007f5e0ff */
[-C--:B------:R-:W-:Y:S01]  /*53a0*/  LEA.HI.X.SX32 R21, R6, R17.reuse, 0x1, P5 ;  /* 0x0000001106157211 */ /* 0x080fe200028f0eff */
[----:B------:R-:W-:Y:S01]  /*53b0*/  IMAD R11, R3, 0xc4, RZ ;  /* 0x000000c4030b7824 */ /* 0x000fe200078e02ff */
[----:B------:R-:W-:Y:S02]  /*53c0*/  LEA.HI.X.SX32 R5, R7, R17, 0x1, P3 ;  /* 0x0000001107057211 */ /* 0x000fe400018f0eff */
[----:B-1----:R-:W-:Y:S01]  /*53d0*/  IADD3 R18, P4, R10, R16, RZ ;  /* 0x000000100a127210 */ /* 0x002fe20007f9e0ff */
[C---:B------:R-:W-:Y:S01]  /*53e0*/  IMAD R10, R3.reuse, 0x62, RZ ;  /* 0x00000062030a7824 */ /* 0x040fe200078e02ff */
[----:B------:R0:W-:Y:S01]  /*53f0*/  STL.64 [R1+0x7d0], R22 ;  /* 0x0007d01601007387 */ /* 0x0001e20000100a00 */
[----:B------:R-:W-:-:S03]  /*5400*/  IMAD R6, R3, 0xc3, RZ ;  /* 0x000000c303067824 */ /* 0x000fc600078e02ff */
[----:B------:R1:W-:Y:S02]  /*5410*/  STL.64 [R1+0xac8], R20 ;  /* 0x000ac81401007387 */ /* 0x0003e40000100a00 */
[-C--:B------:R-:W-:Y:S02]  /*5420*/  LEA.HI.X.SX32 R13, R6, R17.reuse, 0x1, P1 ;  /* 0x00000011060d7211 */ /* 0x080fe400008f0eff */
[----:B------:R2:W-:Y:S01]  /*5430*/  STL.64 [R1+0x7c8], R4 ;  /* 0x0007c80401007387 */ /* 0x0005e20000100a00 */
[----:B0-----:R-:W-:Y:S01]  /*5440*/  IMAD R22, R3, 0x31, RZ ;  /* 0x0000003103167824 */ /* 0x001fe200078e02ff */
[-C--:B-1----:R-:W-:Y:S02]  /*5450*/  IADD3 R20, P5, R10, R16.reuse, RZ ;  /* 0x000000100a147210 */ /* 0x082fe40007fbe0ff */
[----:B--2---:R-:W-:Y:S02]  /*5460*/  IADD3 R4, P3, R11, R16, RZ ;  /* 0x000000100b047210 */ /* 0x004fe40007f7e0ff */
[----:B------:R-:W-:-:S02]  /*5470*/  LEA.HI.X.SX32 R21, R22, R17, 0x1, P5 ;  /* 0x0000001116157211 */ /* 0x000fc400028f0eff */
[-C--:B------:R-:W-:Y:S01]  /*5480*/  LEA.HI.X.SX32 R5, R10, R17.reuse, 0x1, P3 ;  /* 0x000000110a057211 */ /* 0x080fe200018f0eff */
[----:B------:R0:W-:Y:S01]  /*5490*/  STL.64 [R1+0x7c0], R12 ;  /* 0x0007c00c01007387 */ /* 0x0001e20000100a00 */
[----:B------:R-:W-:Y:S01]  /*54a0*/  LEA.HI.X.SX32 R15, R11, R17, 0x1, P6 ;  /* 0x000000110b0f7211 */ /* 0x000fe200030f0eff */
[C---:B------:R-:W-:Y:S02]  /*54b0*/  IMAD R11, R3.reuse, 0xc5, RZ ;  /* 0x000000c5030b7824 */ /* 0x040fe400078e02ff */
[----:B------:R-:W-:Y:S04]  /*54c0*/  STL.64 [R1+0xc48], R20 ;  /* 0x000c481401007387 */ /* 0x000fe80000100a00 */
[----:B------:R1:W-:Y:S01]  /*54d0*/  STL.64 [R1+0xac0], R4 ;  /* 0x000ac00401007387 */ /* 0x0003e20000100a00 */
[----:B0-----:R-:W-:-:S03]  /*54e0*/  IMAD R12, R3, 0xc6, RZ ;  /* 0x000000c6030c7824 */ /* 0x001fc600078e02ff */
[----:B------:R0:W-:Y:S01]  /*54f0*/  STL.64 [R1+0x7b8], R14 ;  /* 0x0007b80e01007387 */ /* 0x0001e20000100a00 */
[----:B------:R-:W-:Y:S02]  /*5500*/  LEA.HI.X.SX32 R19, R11, R17, 0x1, P4 ;  /* 0x000000110b137211 */ /* 0x000fe400020f0eff */
[----:B-1----:R-:W-:Y:S01]  /*5510*/  IADD3 R4, P3, R12, R16, RZ ;  /* 0x000000100c047210 */ /* 0x002fe20007f7e0ff */
[C---:B0-----:R-:W-:Y:S02]  /*5520*/  IMAD R14, R3.reuse, 0x63, RZ ;  /* 0x00000063030e7824 */ /* 0x041fe400078e02ff */
[----:B------:R-:W-:-:S03]  /*5530*/  IMAD R7, R3, 0x18e, RZ ;  /* 0x0000018e03077824 */ /* 0x000fc600078e02ff */
[-C--:B------:R-:W-:Y:S01]  /*5540*/  LEA.HI.X.SX32 R5, R14, R17.reuse, 0x1, P3 ;  /* 0x000000110e057211 */ /* 0x080fe200018f0eff */
[----:B------:R-:W-:Y:S01]  /*5550*/  STL.64 [R1+0x7b0], R18 ;  /* 0x0007b01201007387 */ /* 0x000fe20000100a00 */
[----:B------:R-:W-:Y:S01]  /*5560*/  IMAD R13, R3, 0x190, RZ ;  /* 0x00000190030d7824 */ /* 0x000fe200078e02ff */
[-C--:B------:R-:W-:Y:S02]  /*5570*/  IADD3 R6, P1, R7, R16.reuse, RZ ;  /* 0x0000001007067210 */ /* 0x080fe40007f3e0ff */
[----:B------:R0:W-:Y:S01]  /*5580*/  STL.64 [R1+0xab8], R4 ;  /* 0x000ab80401007387 */ /* 0x0001e20000100a00 */
[----:B------:R-:W-:Y:S02]  /*5590*/  LEA.HI.X.SX32 R25, R12, R17, 0x1, P2 ;  /* 0x000000110c197211 */ /* 0x000fe400010f0eff */
[----:B------:R-:W-:Y:S01]  /*55a0*/  IADD3 R22, P5, R13, R16, RZ ;  /* 0x000000100d167210 */ /* 0x000fe20007fbe0ff */
[C---:B------:R-:W-:Y:S02]  /*55b0*/  IMAD R13, R3.reuse, 0x32, RZ ;  /* 0x00000032030d7824 */ /* 0x040fe400078e02ff */
[----:B0-----:R-:W-:-:S02]  /*55c0*/  IMAD R4, R3, 0xc7, RZ ;  /* 0x000000c703047824 */ /* 0x001fc400078e02ff */
[----:B------:R-:W-:-:S03]  /*55d0*/  IMAD R5, R3, 0xc8, RZ ;  /* 0x000000c803057824 */ /* 0x000fc600078e02ff */
[-C--:B------:R-:W-:Y:S01]  /*55e0*/  LEA.HI.X.SX32 R7, R4, R17.reuse, 0x1, P1 ;  /* 0x0000001104077211 */ /* 0x080fe200008f0eff */
[----:B------:R-:W-:Y:S01]  /*55f0*/  STL.64 [R1+0x7a8], R24 ;  /* 0x0007a81801007387 */ /* 0x000fe20000100a00 */
[----:B------:R-:W-:Y:S01]  /*5600*/  IMAD R12, R3, 0x19, RZ ;  /* 0x00000019030c7824 */ /* 0x000fe200078e02ff */
[-C--:B------:R-:W-:Y:S01]  /*5610*/  IADD3 R14, P3, R13, R16.reuse, RZ ;  /* 0x000000100d0e7210 */ /* 0x080fe20007f7e0ff */
[C---:B------:R-:W-:Y:S01]  /*5620*/  IMAD R18, R3.reuse, 0x64, RZ ;  /* 0x0000006403127824 */ /* 0x040fe200078e02ff */
[----:B------:R0:W-:Y:S02]  /*5630*/  STL.64 [R1+0x7a0], R6 ;  /* 0x0007a00601007387 */ /* 0x0001e40000100a00 */
[----:B------:R-:W-:Y:S01]  /*5640*/  LEA.HI.X.SX32 R15, R12, R17, 0x1, P3 ;  /* 0x000000110c0f7211 */ /* 0x000fe200018f0eff */
[----:B------:R-:W-:Y:S01]  /*5650*/  IMAD R10, R3, 0x192, RZ ;  /* 0x00000192030a7824 */ /* 0x000fe200078e02ff */
[----:B0-----:R-:W-:-:S04]  /*5660*/  IADD3 R6, P1, R5, R16, RZ ;  /* 0x0000001005067210 */ /* 0x001fc80007f3e0ff */
[CC--:B------:R-:W-:Y:S01]  /*5670*/  LEA.HI.X.SX32 R7, R18.reuse, R17.reuse, 0x1, P1 ;  /* 0x0000001112077211 */ /* 0x0c0fe200008f0eff */
[----:B------:R-:W-:Y:S01]  /*5680*/  STL.64 [R1+0xd08], R14 ;  /* 0x000d080e01007387 */ /* 0x000fe20000100a00 */
[-C--:B------:R-:W-:Y:S01]  /*5690*/  IADD3 R24, P2, R18, R16.reuse, RZ ;  /* 0x0000001012187210 */ /* 0x080fe20007f5e0ff */
[----:B------:R-:W-:Y:S02]  /*56a0*/  IMAD R4, R3, 0x196, RZ ;  /* 0x0000019603047824 */ /* 0x000fe400078e02ff */
[----:B------:R0:W-:Y:S01]  /*56b0*/  STL.64 [R1+0xab0], R6 ;  /* 0x000ab00601007387 */ /* 0x0001e20000100a00 */
[-C--:B------:R-:W-:Y:S02]  /*56c0*/  IADD3 R20, P6, R10, R16.reuse, RZ ;  /* 0x000000100a147210 */ /* 0x080fe40007fde0ff */
[-C--:B------:R-:W-:Y:S02]  /*56d0*/  LEA.HI.X.SX32 R25, R13, R17.reuse, 0x1, P2 ;  /* 0x000000110d197211 */ /* 0x080fe400010f0eff */
[----:B------:R-:W-:Y:S01]  /*56e0*/  LEA.HI.X.SX32 R23, R5, R17, 0x1, P5 ;  /* 0x0000001105177211 */ /* 0x000fe200028f0eff */
[C---:B0-----:R-:W-:Y:S01]  /*56f0*/  IMAD R6, R3.reuse, 0xc9, RZ ;  /* 0x000000c903067824 */ /* 0x041fe200078e02ff */
[----:B------:R-:W-:Y:S01]  /*5700*/  IADD3 R14, P3, R4, R16, RZ ;  /* 0x00000010040e7210 */ /* 0x000fe20007f7e0ff */
[----:B------:R-:W-:-:S03]  /*5710*/  IMAD R4, R3, 0xca, RZ ;  /* 0x000000ca03047824 */ /* 0x000fc600078e02ff */
[----:B------:R-:W-:Y:S01]  /*5720*/  LEA.HI.X.SX32 R21, R6, R17, 0x1, P6 ;  /* 0x0000001106157211 */ /* 0x000fe200030f0eff */
[----:B------:R-:W-:Y:S01]  /*5730*/  STL.64 [R1+0xc40], R24 ;  /* 0x000c401801007387 */ /* 0x000fe20000100a00 */
[----:B------:R-:W-:-:S03]  /*5740*/  IADD3 R18, P1, R4, R16, RZ ;  /* 0x0000001004127210 */ /* 0x000fc60007f3e0ff */
[----:B------:R-:W-:Y:S04]  /*5750*/  STL.64 [R1+0x798], R22 ;  /* 0x0007981601007387 */ /* 0x000fe80000100a00 */
[----:B------:R0:W-:Y:S01]  /*5760*/  STL.64 [R1+0x790], R20 ;  /* 0x0007901401007387 */ /* 0x0001e20000100a00 */
[C---:B------:R-:W-:Y:S02]  /*5770*/  IMAD R10, R3.reuse, 0x194, RZ ;  /* 0x00000194030a7824 */ /* 0x040fe400078e02ff */
[----:B0-----:R-:W-:-:S05]  /*5780*/  IMAD R21, R3, 0x65, RZ ;  /* 0x0000006503157824 */ /* 0x001fca00078e02ff */
[----:B------:R-:W-:Y:S02]  /*5790*/  LEA.HI.X.SX32 R19, R21, R17, 0x1, P1 ;  /* 0x0000001115137211 */ /* 0x000fe400008f0eff */
[----:B------:R-:W-:-:S03]  /*57a0*/  IADD3 R10, P4, R10, R16, RZ ;  /* 0x000000100a0a7210 */ /* 0x000fc60007f9e0ff */
[----:B------:R0:W-:Y:S01]  /*57b0*/  STL.64 [R1+0xaa8], R18 ;  /* 0x000aa81201007387 */ /* 0x0001e20000100a00 */
[-C--:B------:R-:W-:Y:S01]  /*57c0*/  LEA.HI.X.SX32 R11, R4, R17.reuse, 0x1, P4 ;  /* 0x00000011040b7211 */ /* 0x080fe200020f0eff */
[C---:B------:R-:W-:Y:S02]  /*57d0*/  IMAD R5, R3.reuse, 0xcc, RZ ;  /* 0x000000cc03057824 */ /* 0x040fe400078e02ff */
[C---:B------:R-:W-:Y:S02]  /*57e0*/  IMAD R20, R3.reuse, 0x66, RZ ;  /* 0x0000006603147824 */ /* 0x040fe400078e02ff */
[C---:B0-----:R-:W-:Y:S01]  /*57f0*/  IMAD R18, R3.reuse, 0xcb, RZ ;  /* 0x000000cb03127824 */ /* 0x041fe200078e02ff */
[----:B------:R0:W-:Y:S04]  /*5800*/  STL.64 [R1+0x788], R10 ;  /* 0x0007880a01007387 */ /* 0x0001e80000100a00 */
[----:B------:R-:W-:Y:S01]  /*5810*/  LEA.HI.X.SX32 R15, R18, R17, 0x1, P3 ;  /* 0x00000011120f7211 */ /* 0x000fe200018f0eff */
[C---:B------:R-:W-:Y:S01]  /*5820*/  IMAD R12, R3.reuse, 0x198, RZ ;  /* 0x00000198030c7824 */ /* 0x040fe200078e02ff */
[----:B------:R-:W-:Y:S01]  /*5830*/  IADD3 R22, P1, R20, R16, RZ ;  /* 0x0000001014167210 */ /* 0x000fe20007f3e0ff */
[----:B------:R-:W-:-:S02]  /*5840*/  IMAD R4, R3, 0x19e, RZ ;  /* 0x0000019e03047824 */ /* 0x000fc400078e02ff */
[----:B------:R1:W-:Y:S01]  /*5850*/  STL.64 [R1+0x780], R14 ;  /* 0x0007800e01007387 */ /* 0x0003e20000100a00 */
[----:B------:R-:W-:Y:S01]  /*5860*/  IMAD R7, R3, 0x19a, RZ ;  /* 0x0000019a03077824 */ /* 0x000fe200078e02ff */
[-C--:B0-----:R-:W-:Y:S02]  /*5870*/  IADD3 R10, P4, R5, R16.reuse, RZ ;  /* 0x00000010050a7210 */ /* 0x081fe40007f9e0ff */
[-C--:B------:R-:W-:Y:S02]  /*5880*/  IADD3 R12, P2, R12, R16.reuse, RZ ;  /* 0x000000100c0c7210 */ /* 0x080fe40007f5e0ff */
[----:B------:R-:W-:Y:S01]  /*5890*/  LEA.HI.X.SX32 R11, R20, R17, 0x1, P4 ;  /* 0x00000011140b7211 */ /* 0x000fe200020f0eff */
[C---:B-1----:R-:W-:Y:S01]  /*58a0*/  IMAD R15, R3.reuse, 0x33, RZ ;  /* 0x00000033030f7824 */ /* 0x042fe200078e02ff */
[-C--:B------:R-:W-:Y:S01]  /*58b0*/  IADD3 R18, P3, R4, R16.reuse, RZ ;  /* 0x0000001004127210 */ /* 0x080fe20007f7e0ff */
[----:B------:R-:W-:Y:S01]  /*58c0*/  IMAD R4, R3, 0xce, RZ ;  /* 0x000000ce03047824 */ /* 0x000fe200078e02ff */
[----:B------:R-:W-:-:S02]  /*58d0*/  IADD3 R24, P5, R7, R16, RZ ;  /* 0x0000001007187210 */ /* 0x000fc40007fbe0ff */
[-C--:B------:R-:W-:Y:S01]  /*58e0*/  LEA.HI.X.SX32 R23, R15, R17.reuse, 0x1, P1 ;  /* 0x000000110f177211 */ /* 0x080fe200008f0eff */
[----:B------:R-:W-:Y:S01]  /*58f0*/  IMAD R7, R3, 0x19c, RZ ;  /* 0x0000019c03077824 */ /* 0x000fe200078e02ff */
[----:B------:R-:W-:Y:S01]  /*5900*/  STL.64 [R1+0xaa0], R10 ;  /* 0x000aa00a01007387 */ /* 0x000fe20000100a00 */
[-C--:B------:R-:W-:Y:S01]  /*5910*/  LEA.HI.X.SX32 R13, R5, R17.reuse, 0x1, P2 ;  /* 0x00000011050d7211 */ /* 0x080fe200010f0eff */
[----:B------:R-:W-:Y:S02]  /*5920*/  IMAD R5, R3, 0xcd, RZ ;  /* 0x000000cd03057824 */ /* 0x000fe400078e02ff */
[----:B------:R0:W-:Y:S01]  /*5930*/  STL.64 [R1+0xc38], R22 ;  /* 0x000c381601007387 */ /* 0x0001e20000100a00 */
[CC--:B------:R-:W-:Y:S02]  /*5940*/  IADD3 R20, P4, R4.reuse, R16.reuse, RZ ;  /* 0x0000001004147210 */ /* 0x0c0fe40007f9e0ff */
[----:B------:R-:W-:Y:S02]  /*5950*/  IADD3 R6, P6, R7, R16, RZ ;  /* 0x0000001007067210 */ /* 0x000fe40007fde0ff */
[-C--:B------:R-:W-:Y:S01]  /*5960*/  LEA.HI.X.SX32 R25, R5, R17.reuse, 0x1, P5 ;  /* 0x0000001105197211 */ /* 0x080fe200028f0eff */
[C---:B0-----:R-:W-:Y:S01]  /*5970*/  IMAD R22, R3.reuse, 0x67, RZ ;  /* 0x0000006703167824 */ /* 0x041fe200078e02ff */
[-C--:B------:R-:W-:Y:S01]  /*5980*/  LEA.HI.X.SX32 R7, R4, R17.reuse, 0x1, P6 ;  /* 0x0000001104077211 */ /* 0x080fe200030f0eff */
[----:B------:R-:W-:Y:S03]  /*5990*/  STL.64 [R1+0x778], R12 ;  /* 0x0007780c01007387 */ /* 0x000fe60000100a00 */
[----:B------:R-:W-:Y:S01]  /*59a0*/  LEA.HI.X.SX32 R21, R22, R17, 0x1, P4 ;  /* 0x0000001116157211 */ /* 0x000fe200020f0eff */
[C---:B------:R-:W-:Y:S01]  /*59b0*/  IMAD R5, R3.reuse, 0x1a, RZ ;  /* 0x0000001a03057824 */ /* 0x040fe200078e02ff */
[----:B------:R0:W-:Y:S04]  /*59c0*/  STL.64 [R1+0x770], R24 ;  /* 0x0007701801007387 */ /* 0x0001e80000100a00 */
[----:B------:R1:W-:Y:S04]  /*59d0*/  STL.64 [R1+0xa98], R20 ;  /* 0x000a981401007387 */ /* 0x0003e80000100a00 */
[----:B------:R2:W-:Y:S01]  /*59e0*/  STL.64 [R1+0x768], R6 ;  /* 0x0007680601007387 */ /* 0x0005e20000100a00 */
[----:B0-----:R-:W-:-:S02]  /*59f0*/  IMAD R25, R3, 0xcf, RZ ;  /* 0x000000cf03197824 */ /* 0x001fc400078e02ff */
[----:B------:R-:W-:Y:S01]  /*5a00*/  IMAD R24, R3, 0x34, RZ ;  /* 0x0000003403187824 */ /* 0x000fe200078e02ff */
[-C--:B-1----:R-:W-:Y:S01]  /*5a10*/  IADD3 R20, P4, R5, R16.reuse, RZ ;  /* 0x0000001005147210 */ /* 0x082fe20007f9e0ff */
[----:B--2---:R-:W-:Y:S01]  /*5a20*/  IMAD R7, R3, 0xd, RZ ;  /* 0x0000000d03077824 */ /* 0x004fe200078e02ff */
[-C--:B------:R-:W-:Y:S01]  /*5a30*/  LEA.HI.X.SX32 R19, R25, R17.reuse, 0x1, P3 ;  /* 0x0000001119137211 */ /* 0x080fe200018f0eff */
[----:B------:R-:W-:Y:S01]  /*5a40*/  IMAD R4, R3, 0xd0, RZ ;  /* 0x000000d003047824 */ /* 0x000fe200078e02ff */
[----:B------:R-:W-:Y:S02]  /*5a50*/  IADD3 R22, P6, R24, R16, RZ ;  /* 0x0000001018167210 */ /* 0x000fe40007fde0ff */
[-C--:B------:R-:W-:Y:S01]  /*5a60*/  LEA.HI.X.SX32 R21, R7, R17.reuse, 0x1, P4 ;  /* 0x0000001107157211 */ /* 0x080fe200020f0eff */
[----:B------:R-:W-:Y:S01]  /*5a70*/  IMAD R6, R3, 0x68, RZ ;  /* 0x0000006803067824 */ /* 0x000fe200078e02ff */
[----:B------:R0:W-:Y:S01]  /*5a80*/  STL.64 [R1+0x760], R18 ;  /* 0x0007601201007387 */ /* 0x0001e20000100a00 */
[----:B------:R-:W-:Y:S01]  /*5a90*/  LEA.HI.X.SX32 R23, R5, R17, 0x1, P6 ;  /* 0x0000001105177211 */ /* 0x000fe200030f0eff */
[----:B------:R-:W-:-:S02]  /*5aa0*/  IMAD R10, R3, 0x1a2, RZ ;  /* 0x000001a2030a7824 */ /* 0x000fc400078e02ff */
[----:B------:R1:W-:Y:S01]  /*5ab0*/  STL.64 [R1+0xd68], R20 ;  /* 0x000d681401007387 */ /* 0x0003e20000100a00 */
[C---:B------:R-:W-:Y:S02]  /*5ac0*/  IMAD R7, R3.reuse, 0x1a6, RZ ;  /* 0x000001a603077824 */ /* 0x040fe400078e02ff */
[-C--:B------:R-:W-:Y:S01]  /*5ad0*/  IADD3 R12, P2, R10, R16.reuse, RZ ;  /* 0x000000100a0c7210 */ /* 0x080fe20007f5e0ff */
[----:B------:R2:W-:Y:S01]  /*5ae0*/  STL.64 [R1+0xd00], R22 ;  /* 0x000d001601007387 */ /* 0x0005e20000100a00 */
[-C--:B0-----:R-:W-:Y:S02]  /*5af0*/  IADD3 R18, P3, R6, R16.reuse, RZ ;  /* 0x0000001006127210 */ /* 0x081fe40007f7e0ff */
[-C--:B-1----:R-:W-:Y:S02]  /*5b00*/  IADD3 R20, P4, R4, R16.reuse, RZ ;  /* 0x0000001004147210 */ /* 0x082fe40007f9e0ff */
[-C--:B------:R-:W-:Y:S02]  /*5b10*/  LEA.HI.X.SX32 R19, R24, R17.reuse, 0x1, P3 ;  /* 0x0000001118137211 */ /* 0x080fe400018f0eff */
[----:B------:R-:W-:Y:S01]  /*5b20*/  LEA.HI.X.SX32 R21, R6, R17, 0x1, P4 ;  /* 0x0000001106157211 */ /* 0x000fe200020f0eff */
[----:B------:R-:W-:Y:S01]  /*5b30*/  IMAD R6, R3, 0xd1, RZ ;  /* 0x000000d103067824 */ /* 0x000fe200078e02ff */
[----:B--2---:R-:W-:Y:S01]  /*5b40*/  IADD3 R22, P6, R7, R16, RZ ;  /* 0x0000001007167210 */ /* 0x004fe20007fde0ff */
[----:B------:R-:W-:-:S02]  /*5b50*/  IMAD R7, R3, 0xd2, RZ ;  /* 0x000000d203077824 */ /* 0x000fc400078e02ff */
[C---:B------:R-:W-:Y:S01]  /*5b60*/  IMAD R14, R3.reuse, 0x1a0, RZ ;  /* 0x000001a0030e7824 */ /* 0x040fe200078e02ff */
[----:B------:R-:W-:Y:S01]  /*5b70*/  STL.64 [R1+0xc30], R18 ;  /* 0x000c301201007387 */ /* 0x000fe20000100a00 */
[----:B------:R-:W-:Y:S01]  /*5b80*/  LEA.HI.X.SX32 R13, R6, R17, 0x1, P2 ;  /* 0x00000011060d7211 */ /* 0x000fe200010f0eff */
[C---:B------:R-:W-:Y:S02]  /*5b90*/  IMAD R6, R3.reuse, 0x69, RZ ;  /* 0x0000006903067824 */ /* 0x040fe400078e02ff */
[----:B------:R0:W-:Y:S01]  /*5ba0*/  STL.64 [R1+0xa90], R20 ;  /* 0x000a901401007387 */ /* 0x0001e20000100a00 */
[C---:B------:R-:W-:Y:S01]  /*5bb0*/  IMAD R10, R3.reuse, 0x1a4, RZ ;  /* 0x000001a4030a7824 */ /* 0x040fe200078e02ff */
[----:B------:R-:W-:Y:S01]  /*5bc0*/  IADD3 R14, P1, R14, R16, RZ ;  /* 0x000000100e0e7210 */ /* 0x000fe20007f3e0ff */
[----:B------:R-:W-:-:S03]  /*5bd0*/  IMAD R5, R3, 0x1a8, RZ ;  /* 0x000001a803057824 */ /* 0x000fc600078e02ff */
[-C--:B------:R-:W-:Y:S02]  /*5be0*/  IADD3 R10, P5, R10, R16.reuse, RZ ;  /* 0x000000100a0a7210 */ /* 0x080fe40007fbe0ff */
[-C--:B0-----:R-:W-:Y:S02]  /*5bf0*/  IADD3 R20, P4, R7, R16.reuse, RZ ;  /* 0x0000001007147210 */ /* 0x081fe40007f9e0ff */
[-C--:B------:R-:W-:Y:S02]  /*5c00*/  LEA.HI.X.SX32 R15, R4, R17.reuse, 0x1, P1 ;  /* 0x00000011040f7211 */ /* 0x080fe400008f0eff */
[-C--:B------:R-:W-:Y:S01]  /*5c10*/  LEA.HI.X.SX32 R21, R6, R17.reuse, 0x1, P4 ;  /* 0x0000001106157211 */ /* 0x080fe200020f0eff */
[----:B------:R-:W-:Y:S01]  /*5c20*/  IMAD R6, R3, 0xd3, RZ ;  /* 0x000000d303067824 */ /* 0x000fe200078e02ff */
[----:B------:R-:W-:Y:S01]  /*5c30*/  LEA.HI.X.SX32 R11, R7, R17, 0x1, P5 ;  /* 0x00000011070b7211 */ /* 0x000fe200028f0eff */
[----:B------:R-:W-:Y:S01]  /*5c40*/  STL.64 [R1+0x758], R14 ;  /* 0x0007580e01007387 */ /* 0x000fe20000100a00 */
[----:B------:R-:W-:-:S02]  /*5c50*/  IADD3 R18, P3, R5, R16, RZ ;  /* 0x0000001005127210 */ /* 0x000fc40007f7e0ff */
[----:B------:R-:W-:Y:S01]  /*5c60*/  LEA.HI.X.SX32 R23, R6, R17, 0x1, P6 ;  /* 0x0000001106177211 */ /* 0x000fe200030f0eff */
[----:B------:R0:W-:Y:S01]  /*5c70*/  STL.64 [R1+0x750], R12 ;  /* 0x0007500c01007387 */ /* 0x0001e20000100a00 */
[C---:B------:R-:W-:Y:S02]  /*5c80*/  IMAD R5, R3.reuse, 0x1aa, RZ ;  /* 0x000001aa03057824 */ /* 0x040fe400078e02ff */
[C---:B------:R-:W-:Y:S01]  /*5c90*/  IMAD R4, R3.reuse, 0xd4, RZ ;  /* 0x000000d403047824 */ /* 0x040fe200078e02ff */
[----:B------:R1:W-:Y:S04]  /*5ca0*/  STL.64 [R1+0xa88], R20 ;  /* 0x000a881401007387 */ /* 0x0003e80000100a00 */
[----:B------:R2:W-:Y:S01]  /*5cb0*/  STL.64 [R1+0x748], R10 ;  /* 0x0007480a01007387 */ /* 0x0005e20000100a00 */
[----:B0-----:R-:W-:-:S03]  /*5cc0*/  IMAD R12, R3, 0x6a, RZ ;  /* 0x0000006a030c7824 */ /* 0x001fc600078e02ff */
[----:B------:R0:W-:Y:S01]  /*5cd0*/  STL.64 [R1+0x740], R22 ;  /* 0x0007401601007387 */ /* 0x0001e20000100a00 */
[-C--:B------:R-:W-:Y:S01]  /*5ce0*/  IADD3 R14, P1, R5, R16.reuse, RZ ;  /* 0x00000010050e7210 */ /* 0x080fe20007f3e0ff */
[C---:B------:R-:W-:Y:S01]  /*5cf0*/  IMAD R5, R3.reuse, 0x1ac, RZ ;  /* 0x000001ac03057824 */ /* 0x040fe200078e02ff */
[-C--:B-1----:R-:W-:Y:S02]  /*5d00*/  IADD3 R20, P4, R12, R16.reuse, RZ ;  /* 0x000000100c147210 */ /* 0x082fe40007f9e0ff */
[----:B--2---:R-:W-:Y:S01]  /*5d10*/  IADD3 R10, P5, R4, R16, RZ ;  /* 0x00000010040a7210 */ /* 0x004fe20007fbe0ff */
[----:B0-----:R-:W-:-:S03]  /*5d20*/  IMAD R22, R3, 0x35, RZ ;  /* 0x0000003503167824 */ /* 0x001fc600078e02ff */
[-C--:B------:R-:W-:Y:S01]  /*5d30*/  LEA.HI.X.SX32 R11, R12, R17.reuse, 0x1, P5 ;  /* 0x000000110c0b7211 */ /* 0x080fe200028f0eff */
[----:B------:R-:W-:Y:S01]  /*5d40*/  IMAD R12, R3, 0x1b2, RZ ;  /* 0x000001b2030c7824 */ /* 0x000fe200078e02ff */
[----:B------:R-:W-:Y:S02]  /*5d50*/  IADD3 R24, P2, R5, R16, RZ ;  /* 0x0000001005187210 */ /* 0x000fe40007f5e0ff */
[-C--:B------:R-:W-:Y:S01]  /*5d60*/  LEA.HI.X.SX32 R21, R22, R17.reuse, 0x1, P4 ;  /* 0x0000001116157211 */ /* 0x080fe200020f0eff */
[C---:B------:R-:W-:Y:S01]  /*5d70*/  IMAD R5, R3.reuse, 0xd6, RZ ;  /* 0x000000d603057824 */ /* 0x040fe200078e02ff */
[-C--:B------:R-:W-:Y:S01]  /*5d80*/  LEA.HI.X.SX32 R19, R4, R17.reuse, 0x1, P3 ;  /* 0x0000001104137211 */ /* 0x080fe200018f0eff */
[----:B------:R-:W-:Y:S02]  /*5d90*/  IMAD R4, R3, 0xd5, RZ ;  /* 0x000000d503047824 */ /* 0x000fe400078e02ff */
[----:B------:R0:W-:Y:S04]  /*5da0*/  STL.64 [R1+0xc28], R20 ;  /* 0x000c281401007387 */ /* 0x0001e80000100a00 */
[----:B------:R1:W-:Y:S01]  /*5db0*/  STL.64 [R1+0xa80], R10 ;  /* 0x000a800a01007387 */ /* 0x0003e20000100a00 */
[----:B------:R-:W-:-:S02]  /*5dc0*/  LEA.HI.X.SX32 R15, R4, R17, 0x1, P1 ;  /* 0x00000011040f7211 */ /* 0x000fc400008f0eff */
[-C--:B0-----:R-:W-:Y:S01]  /*5dd0*/  IADD3 R20, P3, R12, R16.reuse, RZ ;  /* 0x000000100c147210 */ /* 0x081fe20007f7e0ff */
[----:B------:R-:W-:Y:S01]  /*5de0*/  IMAD R12, R3, 0x6b, RZ ;  /* 0x0000006b030c7824 */ /* 0x000fe200078e02ff */
[----:B-1----:R-:W-:Y:S01]  /*5df0*/  IADD3 R10, P5, R5, R16, RZ ;  /* 0x00000010050a7210 */ /* 0x002fe20007fbe0ff */
[----:B------:R-:W-:-:S03]  /*5e00*/  IMAD R7, R3, 0x1ae, RZ ;  /* 0x000001ae03077824 */ /* 0x000fc600078e02ff */
[----:B------:R-:W-:Y:S01]  /*5e10*/  LEA.HI.X.SX32 R11, R12, R17, 0x1, P5 ;  /* 0x000000110c0b7211 */ /* 0x000fe200028f0eff */
[----:B------:R-:W-:Y:S01]  /*5e20*/  STL.64 [R1+0x738], R18 ;  /* 0x0007381201007387 */ /* 0x000fe20000100a00 */
[----:B------:R-:W-:-:S03]  /*5e30*/  IADD3 R6, P6, R7, R16, RZ ;  /* 0x0000001007067210 */ /* 0x000fc60007fde0ff */
[----:B------:R-:W-:Y:S01]  /*5e40*/  STL.64 [R1+0x730], R14 ;  /* 0x0007300e01007387 */ /* 0x000fe20000100a00 */
[----:B------:R-:W-:-:S03]  /*5e50*/  IMAD R13, R3, 0x1b0, RZ ;  /* 0x000001b0030d7824 */ /* 0x000fc600078e02ff */
[----:B------:R0:W-:Y:S01]  /*5e60*/  STL.64 [R1+0xa78], R10 ;  /* 0x000a780a01007387 */ /* 0x0001e20000100a00 */
[----:B------:R-:W-:Y:S01]  /*5e70*/  LEA.HI.X.SX32 R25, R5, R17, 0x1, P2 ;  /* 0x0000001105197211 */ /* 0x000fe200010f0eff */
[----:B------:R-:W-:Y:S01]  /*5e80*/  IMAD R4, R3, 0x36, RZ ;  /* 0x0000003603047824 */ /* 0x000fe200078e02ff */
[----:B------:R-:W-:Y:S01]  /*5e90*/  IADD3 R22, P4, R13, R16, RZ ;  /* 0x000000100d167210 */ /* 0x000fe20007f9e0ff */
[C---:B------:R-:W-:Y:S02]  /*5ea0*/  IMAD R13, R3.reuse, 0x1b4, RZ ;  /* 0x000001b4030d7824 */ /* 0x040fe400078e02ff */
[C---:B0-----:R-:W-:Y:S02]  /*5eb0*/  IMAD R11, R3.reuse, 0xd7, RZ ;  /* 0x000000d7030b7824 */ /* 0x041fe400078e02ff */
[----:B------:R-:W-:-:S03]  /*5ec0*/  IMAD R10, R3, 0xd8, RZ ;  /* 0x000000d8030a7824 */ /* 0x000fc600078e02ff */
[-C--:B------:R-:W-:Y:S01]  /*5ed0*/  LEA.HI.X.SX32 R7, R11, R17.reuse, 0x1, P6 ;  /* 0x000000110b077211 */ /* 0x080fe200030f0eff */
[----:B------:R-:W-:Y:S01]  /*5ee0*/  STL.64 [R1+0x728], R24 ;  /* 0x0007281801007387 */ /* 0x000fe20000100a00 */
[C---:B------:R-:W-:Y:S01]  /*5ef0*/  IMAD R5, R3.reuse, 0x1b, RZ ;  /* 0x0000001b03057824 */ /* 0x040fe200078e02ff */
[-C--:B------:R-:W-:Y:S01]  /*5f00*/  IADD3 R12, P5, R4, R16.reuse, RZ ;  /* 0x00000010040c7210 */ /* 0x080fe20007fbe0ff */
[----:B------:R-:W-:Y:S01]  /*5f10*/  IMAD R18, R3, 0x6c, RZ ;  /* 0x0000006c03127824 */ /* 0x000fe200078e02ff */
[----:B------:R0:W-:Y:S01]  /*5f20*/  STL.64 [R1+0x720], R6 ;  /* 0x0007200601007387 */ /* 0x0001e20000100a00 */
[-C--:B------:R-:W-:Y:S02]  /*5f30*/  IADD3 R14, P1, R13, R16.reuse, RZ ;  /* 0x000000100d0e7210 */ /* 0x080fe40007f3e0ff */
[----:B------:R-:W-:Y:S01]  /*5f40*/  LEA.HI.X.SX32 R13, R5, R17, 0x1, P5 ;  /* 0x00000011050d7211 */ /* 0x000fe200028f0eff */
[----:B------:R-:W-:Y:S01]  /*5f50*/  IMAD R11, R3, 0x1b6, RZ ;  /* 0x000001b6030b7824 */ /* 0x000fe200078e02ff */
[----:B0-----:R-:W-:-:S02]  /*5f60*/  IADD3 R6, P6, R10, R16, RZ ;  /* 0x000000100a067210 */ /* 0x001fc40007fde0ff */
[C---:B------:R-:W-:Y:S02]  /*5f70*/  IADD3 R24, P2, R18.reuse, R16, RZ ;  /* 0x0000001012187210 */ /* 0x040fe40007f5e0ff */
[-C--:B------:R-:W-:Y:S01]  /*5f80*/  LEA.HI.X.SX32 R7, R18, R17.reuse, 0x1, P6 ;  /* 0x0000001112077211 */ /* 0x080fe200030f0eff */
[----:B------:R0:W-:Y:S01]  /*5f90*/  STL.64 [R1+0xcf8], R12 ;  /* 0x000cf80c01007387 */ /* 0x0001e20000100a00 */
[----:B------:R-:W-:-:S03]  /*5fa0*/  LEA.HI.X.SX32 R25, R4, R17, 0x1, P2 ;  /* 0x0000001104197211 */ /* 0x000fc600010f0eff */
[----:B------:R1:W-:Y:S01]  /*5fb0*/  STL.64 [R1+0xa70], R6 ;  /* 0x000a700601007387 */ /* 0x0003e20000100a00 */
[----:B------:R-:W-:Y:S01]  /*5fc0*/  LEA.HI.X.SX32 R23, R10, R17, 0x1, P4 ;  /* 0x000000110a177211 */ /* 0x000fe200020f0eff */
[----:B------:R-:W-:Y:S02]  /*5fd0*/  IMAD R10, R3, 0x6d, RZ ;  /* 0x0000006d030a7824 */ /* 0x000fe400078e02ff */
[----:B------:R2:W-:Y:S01]  /*5fe0*/  STL.64 [R1+0xc20], R24 ;  /* 0x000c201801007387 */ /* 0x0005e20000100a00 */
[-C--:B0-----:R-:W-:Y:S01]  /*5ff0*/  IADD3 R12, P5, R11, R16.reuse, RZ ;  /* 0x000000100b0c7210 */ /* 0x081fe20007fbe0ff */
[C---:B------:R-:W-:Y:S02]  /*6000*/  IMAD R11, R3.reuse, 0xda, RZ ;  /* 0x000000da030b7824 */ /* 0x040fe400078e02ff */
[C---:B-1----:R-:W-:Y:S02]  /*6010*/  IMAD R6, R3.reuse, 0x1ba, RZ ;  /* 0x000001ba03067824 */ /* 0x042fe400078e02ff */
[----:B------:R-:W-:Y:S01]  /*6020*/  IMAD R7, R3, 0xd9, RZ ;  /* 0x000000d903077824 */ /* 0x000fe200078e02ff */
[----:B------:R-:W-:-:S02]  /*6030*/  IADD3 R18, P6, R11, R16, RZ ;  /* 0x000000100b127210 */ /* 0x000fc40007fde0ff */
[-C--:B--2---:R-:W-:Y:S01]  /*6040*/  IADD3 R24, P4, R6, R16.reuse, RZ ;  /* 0x0000001006187210 */ /* 0x084fe20007f9e0ff */
[----:B------:R-:W-:Y:S01]  /*6050*/  IMAD R6, R3, 0x1bc, RZ ;  /* 0x000001bc03067824 */ /* 0x000fe200078e02ff */
[-C--:B------:R-:W-:Y:S01]  /*6060*/  LEA.HI.X.SX32 R21, R7, R17.reuse, 0x1, P3 ;  /* 0x0000001107157211 */ /* 0x080fe200018f0eff */
[----:B------:R0:W-:Y:S01]  /*6070*/  STL.64 [R1+0x718], R22 ;  /* 0x0007181601007387 */ /* 0x0001e20000100a00 */
[-C--:B------:R-:W-:Y:S01]  /*6080*/  LEA.HI.X.SX32 R19, R10, R17.reuse, 0x1, P6 ;  /* 0x000000110a137211 */ /* 0x080fe200030f0eff */
[----:B------:R-:W-:Y:S01]  /*6090*/  IMAD R7, R3, 0x6e, RZ ;  /* 0x0000006e03077824 */ /* 0x000fe200078e02ff */
[-C--:B------:R-:W-:Y:S01]  /*60a0*/  LEA.HI.X.SX32 R15, R11, R17.reuse, 0x1, P1 ;  /* 0x000000110b0f7211 */ /* 0x080fe200008f0eff */
[C---:B------:R-:W-:Y:S01]  /*60b0*/  IMAD R10, R3.reuse, 0xdb, RZ ;  /* 0x000000db030a7824 */ /* 0x040fe200078e02ff */
[----:B------:R1:W-:Y:S01]  /*60c0*/  STL.64 [R1+0x710], R20 ;  /* 0x0007101401007387 */ /* 0x0003e20000100a00 */
[C---:B------:R-:W-:Y:S01]  /*60d0*/  IMAD R5, R3.reuse, 0x1b8, RZ ;  /* 0x000001b803057824 */ /* 0x040fe200078e02ff */
[----:B0-----:R-:W-:Y:S01]  /*60e0*/  IADD3 R22, P3, R6, R16, RZ ;  /* 0x0000001006167210 */ /* 0x001fe20007f7e0ff */
[C---:B------:R-:W-:Y:S01]  /*60f0*/  IMAD R6, R3.reuse, 0xdc, RZ ;  /* 0x000000dc03067824 */ /* 0x040fe200078e02ff */
[----:B------:R0:W-:Y:S01]  /*6100*/  STL.64 [R1+0xa68], R18 ;  /* 0x000a681201007387 */ /* 0x0001e20000100a00 */
[----:B------:R-:W-:Y:S01]  /*6110*/  LEA.HI.X.SX32 R13, R10, R17, 0x1, P5 ;  /* 0x000000110a0d7211 */ /* 0x000fe200028f0eff */
[----:B-1----:R-:W-:-:S02]  /*6120*/  IMAD R20, R3, 0x37, RZ ;  /* 0x0000003703147824 */ /* 0x002fc400078e02ff */
[----:B------:R1:W-:Y:S01]  /*6130*/  STL.64 [R1+0x708], R14 ;  /* 0x0007080e01007387 */ /* 0x0003e20000100a00 */
[-C--:B------:R-:W-:Y:S01]  /*6140*/  IADD3 R4, P2, R5, R16.reuse, RZ ;  /* 0x0000001005047210 */ /* 0x080fe20007f5e0ff */
[----:B------:R-:W-:Y:S01]  /*6150*/  IMAD R11, R3, 0x1be, RZ ;  /* 0x000001be030b7824 */ /* 0x000fe200078e02ff */
[CC--:B0-----:R-:W-:Y:S02]  /*6160*/  IADD3 R18, P6, R7.reuse, R16.reuse, RZ ;  /* 0x0000001007127210 */ /* 0x0c1fe40007fde0ff */
[----:B-1----:R-:W-:Y:S02]  /*6170*/  IADD3 R14, P1, R6, R16, RZ ;  /* 0x00000010060e7210 */ /* 0x002fe40007f3e0ff */
[-C--:B------:R-:W-:Y:S01]  /*6180*/  LEA.HI.X.SX32 R19, R20, R17.reuse, 0x1, P6 ;  /* 0x0000001114137211 */ /* 0x080fe200030f0eff */
[----:B------:R0:W-:Y:S01]  /*6190*/  STL.64 [R1+0x700], R12 ;  /* 0x0007000c01007387 */ /* 0x0001e20000100a00 */
[-C--:B------:R-:W-:Y:S02]  /*61a0*/  LEA.HI.X.SX32 R15, R7, R17.reuse, 0x1, P1 ;  /* 0x00000011070f7211 */ /* 0x080fe400008f0eff */
[----:B------:R-:W-:Y:S01]  /*61b0*/  LEA.HI.X.SX32 R5, R6, R17, 0x1, P2 ;  /* 0x0000001106057211 */ /* 0x000fe200010f0eff */
[----:B------:R-:W-:Y:S01]  /*61c0*/  STL.64 [R1+0xc18], R18 ;  /* 0x000c181201007387 */ /* 0x000fe20000100a00 */
[----:B------:R-:W-:-:S03]  /*61d0*/  IMAD R6, R3, 0xdd, RZ ;  /* 0x000000dd03067824 */ /* 0x000fc600078e02ff */
[----:B------:R1:W-:Y:S01]  /*61e0*/  STL.64 [R1+0xa60], R14 ;  /* 0x000a600e01007387 */ /* 0x0003e20000100a00 */
[-C--:B0-----:R-:W-:Y:S01]  /*61f0*/  IADD3 R12, P5, R11, R16.reuse, RZ ;  /* 0x000000100b0c7210 */ /* 0x081fe20007fbe0ff */
[C---:B------:R-:W-:Y:S02]  /*6200*/  IMAD R11, R3.reuse, 0xde, RZ ;  /* 0x000000de030b7824 */ /* 0x040fe400078e02ff */
[----:B------:R0:W-:Y:S01]  /*6210*/  STL.64 [R1+0x6f8], R4 ;  /* 0x0006f80401007387 */ /* 0x0001e20000100a00 */
[----:B------:R-:W-:Y:S01]  /*6220*/  IMAD R10, R3, 0x1c0, RZ ;  /* 0x000001c0030a7824 */ /* 0x000fe200078e02ff */
[-C--:B------:R-:W-:Y:S02]  /*6230*/  LEA.HI.X.SX32 R25, R6, R17.reuse, 0x1, P4 ;  /* 0x0000001106197211 */ /* 0x080fe400020f0eff */
[-C--:B-1----:R-:W-:Y:S01]  /*6240*/  IADD3 R14, P1, R11, R16.reuse, RZ ;  /* 0x000000100b0e7210 */ /* 0x082fe20007f3e0ff */
[C---:B0-----:R-:W-:Y:S01]  /*6250*/  IMAD R4, R3.reuse, 0x6f, RZ ;  /* 0x0000006f03047824 */ /* 0x041fe200078e02ff */
[----:B------:R-:W-:Y:S01]  /*6260*/  IADD3 R18, P6, R10, R16, RZ ;  /* 0x000000100a127210 */ /* 0x000fe20007fde0ff */
[----:B------:R-:W-:Y:S01]  /*6270*/  IMAD R5, R3, 0xe, RZ ;  /* 0x0000000e03057824 */ /* 0x000fe200078e02ff */
[----:B------:R-:W-:-:S02]  /*6280*/  LEA.HI.X.SX32 R23, R11, R17, 0x1, P3 ;  /* 0x000000110b177211 */ /* 0x000fc400018f0eff */
[----:B------:R-:W-:Y:S01]  /*6290*/  LEA.HI.X.SX32 R15, R4, R17, 0x1, P1 ;  /* 0x00000011040f7211 */ /* 0x000fe200008f0eff */
[C---:B------:R-:W-:Y:S01]  /*62a0*/  IMAD R10, R3.reuse, 0x1c, RZ ;  /* 0x0000001c030a7824 */ /* 0x040fe200078e02ff */
[----:B------:R0:W-:Y:S01]  /*62b0*/  STL.64 [R1+0x6f0], R24 ;  /* 0x0006f01801007387 */ /* 0x0001e20000100a00 */
[----:B------:R-:W-:-:S03]  /*62c0*/  IMAD R4, R3, 0xdf, RZ ;  /* 0x000000df03047824 */ /* 0x000fc600078e02ff */
[----:B------:R1:W-:Y:S04]  /*62d0*/  STL.64 [R1+0xa58], R14 ;  /* 0x000a580e01007387 */ /* 0x0003e80000100a00 */
[----:B------:R2:W-:Y:S01]  /*62e0*/  STL.64 [R1+0x6e8], R22 ;  /* 0x0006e81601007387 */ /* 0x0005e20000100a00 */
[----:B0-----:R-:W-:Y:S01]  /*62f0*/  IMAD R25, R3, 0x7, RZ ;  /* 0x0000000703197824 */ /* 0x001fe200078e02ff */
[----:B------:R-:W-:Y:S02]  /*6300*/  LEA.HI.X.SX32 R13, R4, R17, 0x1, P5 ;  /* 0x00000011040d7211 */ /* 0x000fe400028f0eff */
[-C--:B-1----:R-:W-:Y:S02]  /*6310*/  IADD3 R14, P1, R5, R16.reuse, RZ ;  /* 0x00000010050e7210 */ /* 0x082fe40007f3e0ff */
[----:B--2---:R-:W-:-:S02]  /*6320*/  IADD3 R22, P3, R10, R16, RZ ;  /* 0x000000100a167210 */ /* 0x004fc40007f7e0ff */
[-C--:B------:R-:W-:Y:S01]  /*6330*/  LEA.HI.X.SX32 R15, R25, R17.reuse, 0x1, P1 ;  /* 0x00000011190f7211 */ /* 0x080fe200008f0eff */
[----:B------:R-:W-:Y:S01]  /*6340*/  IMAD R11, R3, 0xe0, RZ ;  /* 0x000000e0030b7824 */ /* 0x000fe200078e02ff */
[----:B------:R-:W-:Y:S01]  /*6350*/  LEA.HI.X.SX32 R23, R5, R17, 0x1, P3 ;  /* 0x0000001105177211 */ /* 0x000fe200018f0eff */
[C---:B------:R-:W-:Y:S01]  /*6360*/  IMAD R24, R3.reuse, 0x38, RZ ;  /* 0x0000003803187824 */ /* 0x040fe200078e02ff */
[----:B------:R0:W-:Y:S01]  /*6370*/  STL.64 [R1+0x6e0], R12 ;  /* 0x0006e00c01007387 */ /* 0x0001e20000100a00 */
[----:B------:R-:W-:-:S03]  /*6380*/  IMAD R4, R3, 0x70, RZ ;  /* 0x0000007003047824 */ /* 0x000fc600078e02ff */
[----:B------:R1:W-:Y:S01]  /*6390*/  STL.64 [R1+0xd98], R14 ;  /* 0x000d980e01007387 */ /* 0x0003e20000100a00 */
[----:B------:R-:W-:-:S03]  /*63a0*/  IMAD R7, R3, 0x1c2, RZ ;  /* 0x000001c203077824 */ /* 0x000fc600078e02ff */
[----:B------:R2:W-:Y:S01]  /*63b0*/  STL.64 [R1+0xd60], R22 ;  /* 0x000d601601007387 */ /* 0x0005e20000100a00 */
[-C--:B0-----:R-:W-:Y:S01]  /*63c0*/  IADD3 R12, P5, R24, R16.reuse, RZ ;  /* 0x00000010180c7210 */ /* 0x081fe20007fbe0ff */
[----:B------:R-:W-:Y:S01]  /*63d0*/  IMAD R5, R3, 0x1c6, RZ ;  /* 0x000001c603057824 */ /* 0x000fe200078e02ff */
[-C--:B-1----:R-:W-:Y:S02]  /*63e0*/  IADD3 R14, P1, R4, R16.reuse, RZ ;  /* 0x00000010040e7210 */ /* 0x082fe40007f3e0ff */
[-C--:B--2---:R-:W-:Y:S02]  /*63f0*/  IADD3 R22, P3, R11, R16.reuse, RZ ;  /* 0x000000100b167210 */ /* 0x084fe40007f7e0ff */
[-C--:B------:R-:W-:Y:S02]  /*6400*/  LEA.HI.X.SX32 R13, R10, R17.reuse, 0x1, P5 ;  /* 0x000000110a0d7211 */ /* 0x080fe400028f0eff */
[----:B------:R-:W-:Y:S01]  /*6410*/  LEA.HI.X.SX32 R23, R4, R17, 0x1, P3 ;  /* 0x0000001104177211 */ /* 0x000fe200018f0eff */
[----:B------:R-:W-:Y:S01]  /*6420*/  IMAD R4, R3, 0xe1, RZ ;  /* 0x000000e103047824 */ /* 0x000fe200078e02ff */
[----:B------:R-:W-:-:S02]  /*6430*/  IADD3 R20, P2, R7, R16, RZ ;  /* 0x0000001007147210 */ /* 0x000fc40007f5e0ff */
        /* <DEDUP_REMOVED lines=8> */
[----:B------:R-:W-:Y:S01]  /*64c0*/  STL.64 [R1+0x6d8], R18 ;  /* 0x0006d81201007387 */ /* 0x000fe20000100a00 */
[----:B------:R-:W-:-:S03]  /*64d0*/  IMAD R7, R3, 0x1c4, RZ ;  /* 0x000001c403077824 */ /* 0x000fc600078e02ff */
[----:B------:R0:W-:Y:S01]  /*64e0*/  STL.64 [R1+0x6d0], R20 ;  /* 0x0006d01401007387 */ /* 0x0001e20000100a00 */
[-C--:B-1----:R-:W-:Y:S02]  /*64f0*/  IADD3 R22, P3, R5, R16.reuse, RZ ;  /* 0x0000001005167210 */ /* 0x082fe40007f7e0ff */
[----:B------:R-:W-:Y:S01]  /*6500*/  IADD3 R6, P4, R7, R16, RZ ;  /* 0x0000001007067210 */ /* 0x000fe20007f9e0ff */
[----:B0-----:R-:W-:-:S05]  /*6510*/  IMAD R21, R3, 0x71, RZ ;  /* 0x0000007103157824 */ /* 0x001fca00078e02ff */
[-C--:B------:R-:W-:Y:S01]  /*6520*/  LEA.HI.X.SX32 R23, R21, R17.reuse, 0x1, P3 ;  /* 0x0000001115177211 */ /* 0x080fe200018f0eff */
[----:B------:R-:W-:Y:S01]  /*6530*/  IMAD R21, R3, 0xe3, RZ ;  /* 0x000000e303157824 */ /* 0x000fe200078e02ff */
[----:B------:R-:W-:Y:S01]  /*6540*/  LEA.HI.X.SX32 R7, R5, R17, 0x1, P4 ;  /* 0x0000001105077211 */ /* 0x000fe200020f0eff */
[----:B------:R-:W-:-:S03]  /*6550*/  IMAD R4, R3, 0x72, RZ ;  /* 0x0000007203047824 */ /* 0x000fc600078e02ff */
[----:B------:R-:W-:Y:S01]  /*6560*/  LEA.HI.X.SX32 R13, R21, R17, 0x1, P5 ;  /* 0x00000011150d7211 */ /* 0x000fe200028f0eff */
[C---:B------:R-:W-:Y:S01]  /*6570*/  IMAD R20, R3.reuse, 0xe4, RZ ;  /* 0x000000e403147824 */ /* 0x040fe200078e02ff */
[----:B------:R-:W-:Y:S01]  /*6580*/  STL.64 [R1+0xa48], R22 ;  /* 0x000a481601007387 */ /* 0x000fe20000100a00 */
[----:B------:R-:W-:-:S03]  /*6590*/  IMAD R10, R3, 0x1c8, RZ ;  /* 0x000001c8030a7824 */ /* 0x000fc600078e02ff */
[----:B------:R0:W-:Y:S01]  /*65a0*/  STL.64 [R1+0x6c8], R6 ;  /* 0x0006c80601007387 */ /* 0x0001e20000100a00 */
[----:B------:R-:W-:-:S03]  /*65b0*/  IADD3 R24, P3, R4, R16, RZ ;  /* 0x0000001004187210 */ /* 0x000fc60007f7e0ff */
[----:B------:R1:W-:Y:S01]  /*65c0*/  STL.64 [R1+0x6c0], R12 ;  /* 0x0006c00c01007387 */ /* 0x0003e20000100a00 */
[-C--:B------:R-:W-:Y:S01]  /*65d0*/  IADD3 R14, P1, R10, R16.reuse, RZ ;  /* 0x000000100a0e7210 */ /* 0x080fe20007f3e0ff */
[C---:B------:R-:W-:Y:S01]  /*65e0*/  IMAD R5, R3.reuse, 0x1ce, RZ ;  /* 0x000001ce03057824 */ /* 0x040fe200078e02ff */
[----:B0-----:R-:W-:Y:S01]  /*65f0*/  IADD3 R6, P4, R20, R16, RZ ;  /* 0x0000001014067210 */ /* 0x001fe20007f9e0ff */
[----:B-1----:R-:W-:-:S03]  /*6600*/  IMAD R13, R3, 0x39, RZ ;  /* 0x00000039030d7824 */ /* 0x002fc600078e02ff */
[-C--:B------:R-:W-:Y:S01]  /*6610*/  LEA.HI.X.SX32 R7, R4, R17.reuse, 0x1, P4 ;  /* 0x0000001104077211 */ /* 0x080fe200020f0eff */
[----:B------:R-:W-:Y:S01]  /*6620*/  IMAD R4, R3, 0x1d2, RZ ;  /* 0x000001d203047824 */ /* 0x000fe200078e02ff */
[-C--:B------:R-:W-:Y:S02]  /*6630*/  LEA.HI.X.SX32 R15, R20, R17.reuse, 0x1, P1 ;  /* 0x00000011140f7211 */ /* 0x080fe400008f0eff */
[----:B------:R-:W-:Y:S01]  /*6640*/  LEA.HI.X.SX32 R25, R13, R17, 0x1, P3 ;  /* 0x000000110d197211 */ /* 0x000fe200018f0eff */
[----:B------:R-:W-:Y:S01]  /*6650*/  IMAD R10, R3, 0x1ca, RZ ;  /* 0x000001ca030a7824 */ /* 0x000fe200078e02ff */
[-C--:B------:R-:W-:Y:S01]  /*6660*/  IADD3 R22, P5, R5, R16.reuse, RZ ;  /* 0x0000001005167210 */ /* 0x080fe20007fbe0ff */
[----:B------:R-:W-:Y:S02]  /*6670*/  IMAD R5, R3, 0xe6, RZ ;  /* 0x000000e603057824 */ /* 0x000fe400078e02ff */
[----:B------:R-:W-:Y:S01]  /*6680*/  STL.64 [R1+0xc08], R24 ;  /* 0x000c081801007387 */ /* 0x000fe20000100a00 */
[----:B------:R-:W-:-:S03]  /*6690*/  IADD3 R20, P1, R4, R16, RZ ;  /* 0x0000001004147210 */ /* 0x000fc60007f3e0ff */
[----:B------:R0:W-:Y:S01]  /*66a0*/  STL.64 [R1+0xa40], R6 ;  /* 0x000a400601007387 */ /* 0x0001e20000100a00 */
[-C--:B------:R-:W-:Y:S01]  /*66b0*/  IADD3 R18, P6, R10, R16.reuse, RZ ;  /* 0x000000100a127210 */ /* 0x080fe20007fde0ff */
[C---:B------:R-:W-:Y:S02]  /*66c0*/  IMAD R4, R3.reuse, 0x73, RZ ;  /* 0x0000007303047824 */ /* 0x040fe400078e02ff */
[----:B------:R1:W-:Y:S01]  /*66d0*/  STL.64 [R1+0x6b8], R14 ;  /* 0x0006b80e01007387 */ /* 0x0003e20000100a00 */
[----:B------:R-:W-:Y:S01]  /*66e0*/  IMAD R10, R3, 0x1cc, RZ ;  /* 0x000001cc030a7824 */ /* 0x000fe200078e02ff */
[----:B0-----:R-:W-:Y:S01]  /*66f0*/  IADD3 R6, P4, R5, R16, RZ ;  /* 0x0000001005067210 */ /* 0x001fe20007f9e0ff */
[----:B-1----:R-:W-:-:S03]  /*6700*/  IMAD R15, R3, 0xe5, RZ ;  /* 0x000000e5030f7824 */ /* 0x002fc600078e02ff */
[-C--:B------:R-:W-:Y:S02]  /*6710*/  LEA.HI.X.SX32 R7, R4, R17.reuse, 0x1, P4 ;  /* 0x0000001104077211 */ /* 0x080fe400020f0eff */
[----:B------:R-:W-:Y:S02]  /*6720*/  LEA.HI.X.SX32 R19, R15, R17, 0x1, P6 ;  /* 0x000000110f137211 */ /* 0x000fe400030f0eff */
[----:B------:R-:W-:-:S03]  /*6730*/  IADD3 R10, P2, R10, R16, RZ ;  /* 0x000000100a0a7210 */ /* 0x000fc60007f5e0ff */
[----:B------:R-:W-:Y:S04]  /*6740*/  STL.64 [R1+0x6b0], R18 ;  /* 0x0006b01201007387 */ /* 0x000fe80000100a00 */
[----:B------:R0:W-:Y:S01]  /*6750*/  STL.64 [R1+0xa38], R6 ;  /* 0x000a380601007387 */ /* 0x0001e20000100a00 */
[-C--:B------:R-:W-:Y:S01]  /*6760*/  LEA.HI.X.SX32 R11, R5, R17.reuse, 0x1, P2 ;  /* 0x00000011050b7211 */ /* 0x080fe200010f0eff */
[C---:B------:R-:W-:Y:S02]  /*6770*/  IMAD R4, R3.reuse, 0xe8, RZ ;  /* 0x000000e803047824 */ /* 0x040fe400078e02ff */
[C---:B------:R-:W-:Y:S02]  /*6780*/  IMAD R24, R3.reuse, 0x3a, RZ ;  /* 0x0000003a03187824 */ /* 0x040fe400078e02ff */
[----:B0-----:R-:W-:Y:S01]  /*6790*/  IMAD R7, R3, 0xe7, RZ ;  /* 0x000000e703077824 */ /* 0x001fe200078e02ff */
[----:B------:R0:W-:Y:S04]  /*67a0*/  STL.64 [R1+0x6a8], R10 ;  /* 0x0006a80a01007387 */ /* 0x0001e80000100a00 */
[----:B------:R-:W-:Y:S01]  /*67b0*/  LEA.HI.X.SX32 R23, R7, R17, 0x1, P5 ;  /* 0x0000001107177211 */ /* 0x000fe200028f0eff */
[C---:B------:R-:W-:Y:S01]  /*67c0*/  IMAD R6, R3.reuse, 0x74, RZ ;  /* 0x0000007403067824 */ /* 0x040fe200078e02ff */
[----:B------:R-:W-:Y:S01]  /*67d0*/  IADD3 R18, P4, R24, R16, RZ ;  /* 0x0000001018127210 */ /* 0x000fe20007f9e0ff */
[----:B------:R-:W-:-:S02]  /*67e0*/  IMAD R12, R3, 0x1d0, RZ ;  /* 0x000001d0030c7824 */ /* 0x000fc400078e02ff */
[----:B------:R1:W-:Y:S01]  /*67f0*/  STL.64 [R1+0x6a0], R22 ;  /* 0x0006a01601007387 */ /* 0x0003e20000100a00 */
[C---:B------:R-:W-:Y:S01]  /*6800*/  IMAD R5, R3.reuse, 0x1d, RZ ;  /* 0x0000001d03057824 */ /* 0x040fe200078e02ff */
[-C--:B0-----:R-:W-:Y:S01]  /*6810*/  IADD3 R10, P2, R6, R16.reuse, RZ ;  /* 0x00000010060a7210 */ /* 0x081fe20007f5e0ff */
[----:B------:R-:W-:Y:S01]  /*6820*/  IMAD R7, R3, 0x1d6, RZ ;  /* 0x000001d603077824 */ /* 0x000fe200078e02ff */
[-C--:B------:R-:W-:Y:S02]  /*6830*/  IADD3 R12, P3, R12, R16.reuse, RZ ;  /* 0x000000100c0c7210 */ /* 0x080fe40007f7e0ff */
[----:B------:R-:W-:Y:S02]  /*6840*/  LEA.HI.X.SX32 R19, R5, R17, 0x1, P4 ;  /* 0x0000001105137211 */ /* 0x000fe400020f0eff */
        /* <DEDUP_REMOVED lines=23> */
[----:B------:R0:W-:Y:S01]  /*69c0*/  STL.64 [R1+0xa28], R22 ;  /* 0x000a281601007387 */ /* 0x0001e20000100a00 */
[----:B------:R-:W-:-:S03]  /*69d0*/  IMAD R5, R3, 0x1d8, RZ ;  /* 0x000001d803057824 */ /* 0x000fc600078e02ff */
[----:B------:R1:W-:Y:S04]  /*69e0*/  STL.64 [R1+0x688], R14 ;  /* 0x0006880e01007387 */ /* 0x0003e80000100a00 */
[----:B------:R2:W-:Y:S01]  /*69f0*/  STL.64 [R1+0x680], R18 ;  /* 0x0006801201007387 */ /* 0x0005e20000100a00 */
[-C--:B------:R-:W-:Y:S02]  /*6a00*/  IADD3 R10, P2, R5, R16.reuse, RZ ;  /* 0x00000010050a7210 */ /* 0x080fe40007f5e0ff */
[-C--:B0-----:R-:W-:Y:S02]  /*6a10*/  IADD3 R22, P5, R6, R16.reuse, RZ ;  /* 0x0000001006167210 */ /* 0x081fe40007fbe0ff */
[----:B-1----:R-:W-:Y:S01]  /*6a20*/  IADD3 R14, P6, R20, R16, RZ ;  /* 0x00000010140e7210 */ /* 0x002fe20007fde0ff */
[----:B--2---:R-:W-:-:S03]  /*6a30*/  IMAD R19, R3, 0x3b, RZ ;  /* 0x0000003b03137824 */ /* 0x004fc600078e02ff */
[-C--:B------:R-:W-:Y:S01]  /*6a40*/  LEA.HI.X.SX32 R15, R6, R17.reuse, 0x1, P6 ;  /* 0x00000011060f7211 */ /* 0x080fe200030f0eff */
[----:B------:R-:W-:Y:S01]  /*6a50*/  IMAD R7, R3, 0x1de, RZ ;  /* 0x000001de03077824 */ /* 0x000fe200078e02ff */
[-C--:B------:R-:W-:Y:S02]  /*6a60*/  LEA.HI.X.SX32 R11, R20, R17.reuse, 0x1, P2 ;  /* 0x00000011140b7211 */ /* 0x080fe400010f0eff */
[----:B------:R-:W-:Y:S01]  /*6a70*/  LEA.HI.X.SX32 R23, R19, R17, 0x1, P5 ;  /* 0x0000001113177211 */ /* 0x000fe200028f0eff */
[----:B------:R-:W-:Y:S01]  /*6a80*/  IMAD R5, R3, 0x1da, RZ ;  /* 0x000001da03057824 */ /* 0x000fe200078e02ff */
[----:B------:R-:W-:Y:S01]  /*6a90*/  IADD3 R24, P4, R7, R16, RZ ;  /* 0x0000001007187210 */ /* 0x000fe20007f9e0ff */
[C---:B------:R-:W-:Y:S02]  /*6aa0*/  IMAD R6, R3.reuse, 0x1e2, RZ ;  /* 0x000001e203067824 */ /* 0x040fe400078e02ff */
[----:B------:R0:W-:Y:S01]  /*6ab0*/  STL.64 [R1+0xbf8], R22 ;  /* 0x000bf81601007387 */ /* 0x0001e20000100a00 */
[----:B------:R-:W-:-:S03]  /*6ac0*/  IMAD R7, R3, 0xee, RZ ;  /* 0x000000ee03077824 */ /* 0x000fc600078e02ff */
[----:B------:R1:W-:Y:S01]  /*6ad0*/  STL.64 [R1+0xa20], R14 ;  /* 0x000a200e01007387 */ /* 0x0003e20000100a00 */
[----:B------:R-:W-:-:S03]  /*6ae0*/  IADD3 R12, P3, R5, R16, RZ ;  /* 0x00000010050c7210 */ /* 0x000fc60007f7e0ff */
[----:B------:R2:W-:Y:S01]  /*6af0*/  STL.64 [R1+0x678], R10 ;  /* 0x0006780a01007387 */ /* 0x0005e20000100a00 */
[-C--:B0-----:R-:W-:Y:S01]  /*6b00*/  IADD3 R22, P2, R6, R16.reuse, RZ ;  /* 0x0000001006167210 */ /* 0x081fe20007f5e0ff */
[----:B------:R-:W-:Y:S01]  /*6b10*/  IMAD R6, R3, 0x77, RZ ;  /* 0x0000007703067824 */ /* 0x000fe200078e02ff */
[----:B-1----:R-:W-:Y:S01]  /*6b20*/  IADD3 R14, P6, R7, R16, RZ ;  /* 0x00000010070e7210 */ /* 0x002fe20007fde0ff */
[----:B--2---:R-:W-:-:S03]  /*6b30*/  IMAD R11, R3, 0xed, RZ ;  /* 0x000000ed030b7824 */ /* 0x004fc600078e02ff */
[-C--:B------:R-:W-:Y:S01]  /*6b40*/  LEA.HI.X.SX32 R15, R6, R17.reuse, 0x1, P6 ;  /* 0x00000011060f7211 */ /* 0x080fe200030f0eff */
[----:B------:R-:W-:Y:S01]  /*6b50*/  IMAD R5, R3, 0x1dc, RZ ;  /* 0x000001dc03057824 */ /* 0x000fe200078e02ff */
[----:B------:R-:W-:-:S04]  /*6b60*/  LEA.HI.X.SX32 R13, R11, R17, 0x1, P3 ;  /* 0x000000110b0d7211 */ /* 0x000fc800018f0eff */
[----:B------:R-:W-:Y:S01]  /*6b70*/  IADD3 R4, P1, R5, R16, RZ ;  /* 0x0000001005047210 */ /* 0x000fe20007f3e0ff */
[----:B------:R0:W-:Y:S01]  /*6b80*/  STL.64 [R1+0x670], R12 ;  /* 0x0006700c01007387 */ /* 0x0001e20000100a00 */
[----:B------:R-:W-:-:S03]  /*6b90*/  IMAD R6, R3, 0xf, RZ ;  /* 0x0000000f03067824 */ /* 0x000fc600078e02ff */
[----:B------:R1:W-:Y:S01]  /*6ba0*/  STL.64 [R1+0xa18], R14 ;  /* 0x000a180e01007387 */ /* 0x0003e20000100a00 */
[----:B------:R-:W-:Y:S01]  /*6bb0*/  LEA.HI.X.SX32 R5, R7, R17, 0x1, P1 ;  /* 0x0000001107057211 */ /* 0x000fe200008f0eff */
[C---:B0-----:R-:W-:Y:S02]  /*6bc0*/  IMAD R12, R3.reuse, 0x1e, RZ ;  /* 0x0000001e030c7824 */ /* 0x041fe400078e02ff */
[----:B-1----:R-:W-:-:S03]  /*6bd0*/  IMAD R14, R3, 0xef, RZ ;  /* 0x000000ef030e7824 */ /* 0x002fc600078e02ff */
[-C--:B------:R-:W-:Y:S01]  /*6be0*/  IADD3 R20, P6, R12, R16.reuse, RZ ;  /* 0x000000100c147210 */ /* 0x080fe20007fde0ff */
[C---:B------:R-:W-:Y:S01]  /*6bf0*/  IMAD R13, R3.reuse, 0x3c, RZ ;  /* 0x0000003c030d7824 */ /* 0x040fe200078e02ff */
[----:B------:R0:W-:Y:S01]  /*6c00*/  STL.64 [R1+0x668], R4 ;  /* 0x0006680401007387 */ /* 0x0001e20000100a00 */
[C---:B------:R-:W-:Y:S01]  /*6c10*/  IMAD R7, R3.reuse, 0x78, RZ ;  /* 0x0000007803077824 */ /* 0x040fe200078e02ff */
[-C--:B------:R-:W-:Y:S01]  /*6c20*/  LEA.HI.X.SX32 R25, R14, R17.reuse, 0x1, P4 ;  /* 0x000000110e197211 */ /* 0x080fe200020f0eff */
[C---:B------:R-:W-:Y:S01]  /*6c30*/  IMAD R15, R3.reuse, 0xf0, RZ ;  /* 0x000000f0030f7824 */ /* 0x040fe200078e02ff */
[----:B------:R-:W-:Y:S01]  /*6c40*/  LEA.HI.X.SX32 R21, R6, R17, 0x1, P6 ;  /* 0x0000001106157211 */ /* 0x000fe200030f0eff */
[----:B------:R-:W-:Y:S02]  /*6c50*/  IMAD R18, R3, 0x1e0, RZ ;  /* 0x000001e003127824 */ /* 0x000fe400078e02ff */
[----:B------:R1:W-:Y:S01]  /*6c60*/  STL.64 [R1+0x660], R24 ;  /* 0x0006601801007387 */ /* 0x0003e20000100a00 */
[----:B0-----:R-:W-:-:S03]  /*6c70*/  IADD3 R4, P1, R13, R16, RZ ;  /* 0x000000100d047210 */ /* 0x001fc60007f3e0ff */
[----:B------:R0:W-:Y:S01]  /*6c80*/  STL.64 [R1+0xd58], R20 ;  /* 0x000d581401007387 */ /* 0x0001e20000100a00 */
[-C--:B------:R-:W-:Y:S01]  /*6c90*/  IADD3 R18, P5, R18, R16.reuse, RZ ;  /* 0x0000001012127210 */ /* 0x080fe20007fbe0ff */
[----:B------:R-:W-:Y:S01]  /*6ca0*/  IMAD R6, R3, 0x1e6, RZ ;  /* 0x000001e603067824 */ /* 0x000fe200078e02ff */
[-C--:B------:R-:W-:Y:S02]  /*6cb0*/  LEA.HI.X.SX32 R5, R12, R17.reuse, 0x1, P1 ;  /* 0x000000110c057211 */ /* 0x080fe400008f0eff */
[-C--:B-1----:R-:W-:Y:S02]  /*6cc0*/  IADD3 R24, P4, R7, R16.reuse, RZ ;  /* 0x0000001007187210 */ /* 0x082fe40007f9e0ff */
[----:B0-----:R-:W-:Y:S02]  /*6cd0*/  IADD3 R20, P6, R15, R16, RZ ;  /* 0x000000100f147210 */ /* 0x001fe40007fde0ff */
[-C--:B------:R-:W-:Y:S01]  /*6ce0*/  LEA.HI.X.SX32 R25, R13, R17.reuse, 0x1, P4 ;  /* 0x000000110d197211 */ /* 0x080fe200020f0eff */
[----:B------:R0:W-:Y:S01]  /*6cf0*/  STL.64 [R1+0xce0], R4 ;  /* 0x000ce00401007387 */ /* 0x0001e20000100a00 */
[----:B------:R-:W-:-:S02]  /*6d00*/  LEA.HI.X.SX32 R21, R7, R17, 0x1, P6 ;  /* 0x0000001107157211 */ /* 0x000fc400030f0eff */
[----:B------:R-:W-:Y:S01]  /*6d10*/  LEA.HI.X.SX32 R19, R15, R17, 0x1, P5 ;  /* 0x000000110f137211 */ /* 0x000fe200028f0eff */
[C---:B------:R-:W-:Y:S01]  /*6d20*/  IMAD R10, R3.reuse, 0x1e4, RZ ;  /* 0x000001e4030a7824 */ /* 0x040fe200078e02ff */
[----:B------:R-:W-:Y:S01]  /*6d30*/  STL.64 [R1+0xbf0], R24 ;  /* 0x000bf01801007387 */ /* 0x000fe20000100a00 */
[----:B------:R-:W-:-:S03]  /*6d40*/  IMAD R7, R3, 0xf1, RZ ;  /* 0x000000f103077824 */ /* 0x000fc600078e02ff */
[----:B------:R1:W-:Y:S01]  /*6d50*/  STL.64 [R1+0xa10], R20 ;  /* 0x000a101401007387 */ /* 0x0003e20000100a00 */
[-C--:B0-----:R-:W-:Y:S01]  /*6d60*/  IADD3 R4, P1, R6, R16.reuse, RZ ;  /* 0x0000001006047210 */ /* 0x081fe20007f3e0ff */
[----:B------:R-:W-:Y:S02]  /*6d70*/  IMAD R6, R3, 0xf2, RZ ;  /* 0x000000f203067824 */ /* 0x000fe400078e02ff */
[----:B------:R0:W-:Y:S01]  /*6d80*/  STL.64 [R1+0x658], R18 ;  /* 0x0006581201007387 */ /* 0x0001e20000100a00 */
[-C--:B------:R-:W-:Y:S02]  /*6d90*/  IADD3 R10, P3, R10, R16.reuse, RZ ;  /* 0x000000100a0a7210 */ /* 0x080fe40007f7e0ff */
[----:B------:R-:W-:Y:S02]  /*6da0*/  LEA.HI.X.SX32 R23, R7, R17, 0x1, P2 ;  /* 0x0000001107177211 */ /* 0x000fe400010f0eff */
[----:B-1----:R-:W-:Y:S01]  /*6db0*/  IADD3 R20, P6, R6, R16, RZ ;  /* 0x0000001006147210 */ /* 0x002fe20007fde0ff */
[----:B0-----:R-:W-:-:S02]  /*6dc0*/  IMAD R19, R3, 0x79, RZ ;  /* 0x0000007903137824 */ /* 0x001fc400078e02ff */
[----:B------:R-:W-:Y:S01]  /*6dd0*/  IMAD R18, R3, 0x1ec, RZ ;  /* 0x000001ec03127824 */ /* 0x000fe200078e02ff */
[-C--:B------:R-:W-:Y:S02]  /*6de0*/  LEA.HI.X.SX32 R11, R6, R17.reuse, 0x1, P3 ;  /* 0x00000011060b7211 */ /* 0x080fe400018f0eff */
[----:B------:R-:W-:Y:S01]  /*6df0*/  LEA.HI.X.SX32 R21, R19, R17, 0x1, P6 ;  /* 0x0000001113157211 */ /* 0x000fe200030f0eff */
[C---:B------:R-:W-:Y:S01]  /*6e00*/  IMAD R7, R3.reuse, 0x7a, RZ ;  /* 0x0000007a03077824 */ /* 0x040fe200078e02ff */
[----:B------:R-:W-:Y:S01]  /*6e10*/  IADD3 R24, P2, R18, R16, RZ ;  /* 0x0000001012187210 */ /* 0x000fe20007f5e0ff */
[C---:B------:R-:W-:Y:S02]  /*6e20*/  IMAD R18, R3.reuse, 0xf4, RZ ;  /* 0x000000f403127824 */ /* 0x040fe400078e02ff */
[C---:B------:R-:W-:Y:S01]  /*6e30*/  IMAD R19, R3.reuse, 0xf3, RZ ;  /* 0x000000f303137824 */ /* 0x040fe200078e02ff */
[----:B------:R0:W-:Y:S01]  /*6e40*/  STL.64 [R1+0x650], R22 ;  /* 0x0006501601007387 */ /* 0x0001e20000100a00 */
[----:B------:R-:W-:-:S03]  /*6e50*/  IMAD R12, R3, 0x1e8, RZ ;  /* 0x000001e8030c7824 */ /* 0x000fc600078e02ff */
[----:B------:R1:W-:Y:S01]  /*6e60*/  STL.64 [R1+0xa08], R20 ;  /* 0x000a081401007387 */ /* 0x0003e20000100a00 */
[-C--:B------:R-:W-:Y:S01]  /*6e70*/  LEA.HI.X.SX32 R5, R19, R17.reuse, 0x1, P1 ;  /* 0x0000001113057211 */ /* 0x080fe200008f0eff */
[C---:B------:R-:W-:Y:S02]  /*6e80*/  IMAD R6, R3.reuse, 0x1ee, RZ ;  /* 0x000001ee03067824 */ /* 0x040fe400078e02ff */
[----:B------:R2:W-:Y:S01]  /*6e90*/  STL.64 [R1+0x648], R10 ;  /* 0x0006480a01007387 */ /* 0x0005e20000100a00 */
[-C--:B------:R-:W-:Y:S01]  /*6ea0*/  IADD3 R12, P4, R12, R16.reuse, RZ ;  /* 0x000000100c0c7210 */ /* 0x080fe20007f9e0ff */
[----:B0-----:R-:W-:Y:S01]  /*6eb0*/  IMAD R22, R3, 0x3d, RZ ;  /* 0x0000003d03167824 */ /* 0x001fe200078e02ff */
[-C--:B-1----:R-:W-:Y:S02]  /*6ec0*/  IADD3 R20, P6, R7, R16.reuse, RZ ;  /* 0x0000001007147210 */ /* 0x082fe40007fde0ff */
[----:B--2---:R-:W-:Y:S01]  /*6ed0*/  IADD3 R10, P3, R18, R16, RZ ;  /* 0x00000010120a7210 */ /* 0x004fe20007f7e0ff */
[----:B------:R0:W-:Y:S01]  /*6ee0*/  STL.64 [R1+0x640], R4 ;  /* 0x0006400401007387 */ /* 0x0001e20000100a00 */
[----:B------:R-:W-:-:S02]  /*6ef0*/  LEA.HI.X.SX32 R21, R22, R17, 0x1, P6 ;  /* 0x0000001116157211 */ /* 0x000fc400030f0eff */
[-C--:B------:R-:W-:Y:S01]  /*6f00*/  LEA.HI.X.SX32 R11, R7, R17.reuse, 0x1, P3 ;  /* 0x00000011070b7211 */ /* 0x080fe200018f0eff */
[C---:B------:R-:W-:Y:S01]  /*6f10*/  IMAD R7, R3.reuse, 0x1f2, RZ ;  /* 0x000001f203077824 */ /* 0x040fe200078e02ff */
[----:B------:R-:W-:Y:S01]  /*6f20*/  LEA.HI.X.SX32 R13, R18, R17, 0x1, P4 ;  /* 0x00000011120d7211 */ /* 0x000fe200020f0eff */
[C---:B------:R-:W-:Y:S01]  /*6f30*/  IMAD R14, R3.reuse, 0x1ea, RZ ;  /* 0x000001ea030e7824 */ /* 0x040fe200078e02ff */
[----:B------:R1:W-:Y:S01]  /*6f40*/  STL.64 [R1+0xbe8], R20 ;  /* 0x000be81401007387 */ /* 0x0003e20000100a00 */
[-C--:B0-----:R-:W-:Y:S01]  /*6f50*/  IADD3 R4, P1, R6, R16.reuse, RZ ;  /* 0x0000001006047210 */ /* 0x081fe20007f3e0ff */
[----:B------:R-:W-:Y:S02]  /*6f60*/  IMAD R6, R3, 0xf6, RZ ;  /* 0x000000f603067824 */ /* 0x000fe400078e02ff */
[----:B------:R0:W-:Y:S01]  /*6f70*/  STL.64 [R1+0xa00], R10 ;  /* 0x000a000a01007387 */ /* 0x0001e20000100a00 */
[----:B------:R-:W-:-:S03]  /*6f80*/  IADD3 R14, P5, R14, R16, RZ ;  /* 0x000000100e0e7210 */ /* 0x000fc60007fbe0ff */
[----:B------:R2:W-:Y:S01]  /*6f90*/  STL.64 [R1+0x638], R12 ;  /* 0x0006380c01007387 */ /* 0x0005e20000100a00 */
[-C--:B-1----:R-:W-:Y:S01]  /*6fa0*/  IADD3 R20, P4, R7, R16.reuse, RZ ;  /* 0x0000001007147210 */ /* 0x082fe20007f9e0ff */
[C---:B------:R-:W-:Y:S01]  /*6fb0*/  IMAD R7, R3.reuse, 0x7b, RZ ;  /* 0x0000007b03077824 */ /* 0x040fe200078e02ff */
[----:B0-----:R-:W-:Y:S01]  /*6fc0*/  IADD3 R10, P3, R6, R16, RZ ;  /* 0x00000010060a7210 */ /* 0x001fe20007f7e0ff */
[----:B--2---:R-:W-:-:S03]  /*6fd0*/  IMAD R13, R3, 0xf5, RZ ;  /* 0x000000f5030d7824 */ /* 0x004fc600078e02ff */
[-C--:B------:R-:W-:Y:S01]  /*6fe0*/  LEA.HI.X.SX32 R11, R7, R17.reuse, 0x1, P3 ;  /* 0x00000011070b7211 */ /* 0x080fe200018f0eff */
[C---:B------:R-:W-:Y:S02]  /*6ff0*/  IMAD R19, R3.reuse, 0x1f0, RZ ;  /* 0x000001f003137824 */ /* 0x040fe400078e02ff */
[----:B------:R-:W-:Y:S01]  /*7000*/  IMAD R7, R3, 0xf7, RZ ;  /* 0x000000f703077824 */ /* 0x000fe200078e02ff */
[-C--:B------:R-:W-:Y:S02]  /*7010*/  LEA.HI.X.SX32 R15, R13, R17.reuse, 0x1, P5 ;  /* 0x000000110d0f7211 */ /* 0x080fe400028f0eff */
[-C--:B------:R-:W-:Y:S02]  /*7020*/  LEA.HI.X.SX32 R25, R6, R17.reuse, 0x1, P2 ;  /* 0x0000001106197211 */ /* 0x080fe400010f0eff */
[----:B------:R-:W-:Y:S01]  /*7030*/  IADD3 R22, P6, R19, R16, RZ ;  /* 0x0000001013167210 */ /* 0x000fe20007fde0ff */
[----:B------:R0:W-:Y:S01]  /*7040*/  STL.64 [R1+0x630], R14 ;  /* 0x0006300e01007387 */ /* 0x0001e20000100a00 */
[----:B------:R-:W-:Y:S01]  /*7050*/  LEA.HI.X.SX32 R5, R7, R17, 0x1, P1 ;  /* 0x0000001107057211 */ /* 0x000fe200008f0eff */
[----:B------:R-:W-:-:S02]  /*7060*/  IMAD R19, R3, 0xf8, RZ ;  /* 0x000000f803137824 */ /* 0x000fc400078e02ff */
[----:B------:R1:W-:Y:S01]  /*7070*/  STL.64 [R1+0x9f8], R10 ;  /* 0x0009f80a01007387 */ /* 0x0003e20000100a00 */
[----:B------:R-:W-:-:S03]  /*7080*/  IMAD R6, R3, 0x1f, RZ ;  /* 0x0000001f03067824 */ /* 0x000fc600078e02ff */
[----:B------:R2:W-:Y:S01]  /*7090*/  STL.64 [R1+0x628], R24 ;  /* 0x0006281801007387 */ /* 0x0005e20000100a00 */
[----:B0-----:R-:W-:-:S03]  /*70a0*/  IMAD R15, R3, 0x3e, RZ ;  /* 0x0000003e030f7824 */ /* 0x001fc600078e02ff */
[----:B------:R0:W-:Y:S01]  /*70b0*/  STL.64 [R1+0x620], R4 ;  /* 0x0006200401007387 */ /* 0x0001e20000100a00 */
[----:B-1----:R-:W-:Y:S01]  /*70c0*/  IMAD R10, R3, 0x7c, RZ ;  /* 0x0000007c030a7824 */ /* 0x002fe200078e02ff */
[----:B------:R-:W-:-:S04]  /*70d0*/  IADD3 R26, P3, R15, R16, RZ ;  /* 0x000000100f1a7210 */ /* 0x000fc80007f7e0ff */
[-C--:B--2---:R-:W-:Y:S02]  /*70e0*/  IADD3 R24, P2, R10, R16.reuse, RZ ;  /* 0x000000100a187210 */ /* 0x084fe40007f5e0ff */
[----:B0-----:R-:W-:Y:S02]  /*70f0*/  IADD3 R4, P1, R19, R16, RZ ;  /* 0x0000001013047210 */ /* 0x001fe40007f3e0ff */
[-C--:B------:R-:W-:Y:S02]  /*7100*/  LEA.HI.X.SX32 R27, R6, R17.reuse, 0x1, P3 ;  /* 0x00000011061b7211 */ /* 0x080fe400018f0eff */
[-C--:B------:R-:W-:Y:S01]  /*7110*/  LEA.HI.X.SX32 R5, R10, R17.reuse, 0x1, P1 ;  /* 0x000000110a057211 */ /* 0x080fe200008f0eff */
[----:B------:R-:W-:Y:S01]  /*7120*/  IMAD R10, R3, 0xf9, RZ ;  /* 0x000000f9030a7824 */ /* 0x000fe200078e02ff */
[-C--:B------:R-:W-:Y:S01]  /*7130*/  LEA.HI.X.SX32 R25, R15, R17.reuse, 0x1, P2 ;  /* 0x000000110f197211 */ /* 0x080fe200010f0eff */
[C---:B------:R-:W-:Y:S01]  /*7140*/  IMAD R11, R3.reuse, 0xfa, RZ ;  /* 0x000000fa030b7824 */ /* 0x040fe200078e02ff */
[----:B------:R-:W-:Y:S02]  /*7150*/  STL.64 [R1+0xcd8], R26 ;  /* 0x000cd81a01007387 */ /* 0x000fe40000100a00 */
[----:B------:R-:W-:Y:S01]  /*7160*/  LEA.HI.X.SX32 R21, R10, R17, 0x1, P4 ;  /* 0x000000110a157211 */ /* 0x000fe200020f0eff */
[C---:B------:R-:W-:Y:S01]  /*7170*/  IMAD R10, R3.reuse, 0x7d, RZ ;  /* 0x0000007d030a7824 */ /* 0x040fe200078e02ff */
[----:B------:R-:W-:Y:S01]  /*7180*/  STL.64 [R1+0xbe0], R24 ;  /* 0x000be01801007387 */ /* 0x000fe20000100a00 */
[----:B------:R-:W-:-:S03]  /*7190*/  IMAD R12, R3, 0x1f4, RZ ;  /* 0x000001f4030c7824 */ /* 0x000fc600078e02ff */
[----:B------:R0:W-:Y:S01]  /*71a0*/  STL.64 [R1+0x9f0], R4 ;  /* 0x0009f00401007387 */ /* 0x0001e20000100a00 */
[----:B------:R-:W-:Y:S01]  /*71b0*/  IMAD R7, R3, 0x1f6, RZ ;  /* 0x000001f603077824 */ /* 0x000fe200078e02ff */
[-C--:B------:R-:W-:Y:S02]  /*71c0*/  IADD3 R12, P5, R12, R16.reuse, RZ ;  /* 0x000000100c0c7210 */ /* 0x080fe40007fbe0ff */
[----:B------:R-:W-:Y:S02]  /*71d0*/  LEA.HI.X.SX32 R23, R19, R17, 0x1, P6 ;  /* 0x0000001113177211 */ /* 0x000fe400030f0eff */
[-C--:B------:R-:W-:Y:S02]  /*71e0*/  IADD3 R6, P3, R7, R16.reuse, RZ ;  /* 0x0000001007067210 */ /* 0x080fe40007f7e0ff */
[----:B0-----:R-:W-:-:S04]  /*71f0*/  IADD3 R4, P1, R11, R16, RZ ;  /* 0x000000100b047210 */ /* 0x001fc80007f3e0ff */
[-C--:B------:R-:W-:Y:S01]  /*7200*/  LEA.HI.X.SX32 R5, R10, R17.reuse, 0x1, P1 ;  /* 0x000000110a057211 */ /* 0x080fe200008f0eff */
[----:B------:R-:W-:Y:S01]  /*7210*/  IMAD R10, R3, 0xfb, RZ ;  /* 0x000000fb030a7824 */ /* 0x000fe200078e02ff */
[-C--:B------:R-:W-:Y:S01]  /*7220*/  LEA.HI.X.SX32 R13, R11, R17.reuse, 0x1, P5 ;  /* 0x000000110b0d7211 */ /* 0x080fe200028f0eff */
[----:B------:R-:W-:Y:S03]  /*7230*/  STL.64 [R1+0x618], R22 ;  /* 0x0006181601007387 */ /* 0x000fe60000100a00 */
[----:B------:R-:W-:Y:S01]  /*7240*/  LEA.HI.X.SX32 R7, R10, R17, 0x1, P3 ;  /* 0x000000110a077211 */ /* 0x000fe200018f0eff */
[----:B------:R-:W-:Y:S01]  /*7250*/  STL.64 [R1+0x610], R20 ;  /* 0x0006101401007387 */ /* 0x000fe20000100a00 */
[----:B------:R-:W-:-:S03]  /*7260*/  IMAD R15, R3, 0x7e, RZ ;  /* 0x0000007e030f7824 */ /* 0x000fc600078e02ff */
[----:B------:R0:W-:Y:S04]  /*7270*/  STL.64 [R1+0x9e8], R4 ;  /* 0x0009e80401007387 */ /* 0x0001e80000100a00 */
[----:B------:R1:W-:Y:S04]  /*7280*/  STL.64 [R1+0x608], R12 ;  /* 0x0006080c01007387 */ /* 0x0003e80000100a00 */
[----:B------:R2:W-:Y:S01]  /*7290*/  STL.64 [R1+0x600], R6 ;  /* 0x0006000601007387 */ /* 0x0005e20000100a00 */
[----:B0-----:R-:W-:-:S03]  /*72a0*/  IADD3 R4, P1, R15, R16, RZ ;  /* 0x000000100f047210 */ /* 0x001fc60007f3e0ff */
[----:B------:R-:W3:Y:S04]  /*72b0*/  LDL.64 R10, [R1+0x2a8] ;  /* 0x0002a800010a7983 */ /* 0x000ee80000100a00 */
[----:B-1----:R-:W4:Y:S04]  /*72c0*/  LDL R12, [R1+0x2b0] ;  /* 0x0002b000010c7983 */ /* 0x002f280000100800 */
[----:B--2---:R-:W2:Y:S01]  /*72d0*/  LDL R6, [R1+0x2fc] ;  /* 0x0002fc0001067983 */ /* 0x004ea20000100800 */
[----:B------:R-:W-:-:S05]  /*72e0*/  IMAD R7, R3, 0x3f, RZ ;  /* 0x0000003f03077824 */ /* 0x000fca00078e02ff */
[----:B------:R-:W-:Y:S02]  /*72f0*/  LEA.HI.X.SX32 R5, R7, R17, 0x1, P1 ;  /* 0x0000001107057211 */ /* 0x000fe400008f0eff */
[----:B------:R-:W5:Y:S04]  /*7300*/  LDL R7, [R1+0x294] ;  /* 0x0002940001077983 */ /* 0x000f680000100800 */
[----:B------:R0:W-:Y:S04]  /*7310*/  STL.64 [R1+0xbd8], R4 ;  /* 0x000bd80401007387 */ /* 0x0001e80000100a00 */
[----:B0-----:R-:W3:Y:S01]  /*7320*/  LDL.64 R4, [R1+0x2a0] ;  /* 0x0002a00001047983 */ /* 0x001ee20000100a00 */
[----:B------:R-:W-:-:S02]  /*7330*/  IMAD R18, R3, 0x1fa, RZ ;  /* 0x000001fa03127824 */ /* 0x000fc400078e02ff */
[----:B------:R-:W-:-:S03]  /*7340*/  IMAD R26, R3, 0xfc, RZ ;  /* 0x000000fc031a7824 */ /* 0x000fc600078e02ff */
[----:B------:R-:W-:Y:S01]  /*7350*/  IADD3 R28, P6, R18, R16, RZ ;  /* 0x00000010121c7210 */ /* 0x000fe20007fde0ff */
[C---:B------:R-:W-:Y:S02]  /*7360*/  IMAD R18, R3.reuse, 0x1fc, RZ ;  /* 0x000001fc03127824 */ /* 0x040fe400078e02ff */
[----:B------:R-:W-:-:S03]  /*7370*/  IMAD R14, R3, 0x1f8, RZ ;  /* 0x000001f8030e7824 */ /* 0x000fc600078e02ff */
[-C--:B------:R-:W-:Y:S01]  /*7380*/  IADD3 R20, P4, R18, R16.reuse, RZ ;  /* 0x0000001012147210 */ /* 0x080fe20007f9e0ff */
[----:B------:R-:W-:Y:S01]  /*7390*/  IMAD R29, R3, 0xfd, RZ ;  /* 0x000000fd031d7824 */ /* 0x000fe200078e02ff */
[-C--:B------:R-:W-:Y:S02]  /*73a0*/  IADD3 R18, P5, R26, R16.reuse, RZ ;  /* 0x000000101a127210 */ /* 0x080fe40007fbe0ff */
[-C--:B------:R-:W-:Y:S02]  /*73b0*/  IADD3 R14, P2, R14, R16.reuse, RZ ;  /* 0x000000100e0e7210 */ /* 0x080fe40007f5e0ff */
[-C--:B------:R-:W-:Y:S01]  /*73c0*/  LEA.HI.X.SX32 R19, R15, R17.reuse, 0x1, P5 ;  /* 0x000000110f137211 */ /* 0x080fe200028f0eff */
[----:B------:R-:W-:Y:S01]  /*73d0*/  IMAD R13, R3, 0xfe, RZ ;  /* 0x000000fe030d7824 */ /* 0x000fe200078e02ff */
[-C--:B------:R-:W-:Y:S02]  /*73e0*/  LEA.HI.X.SX32 R15, R26, R17.reuse, 0x1, P2 ;  /* 0x000000111a0f7211 */ /* 0x080fe400010f0eff */
[----:B------:R-:W-:Y:S01]  /*73f0*/  LEA.HI.X.SX32 R29, R29, R17, 0x1, P6 ;  /* 0x000000111d1d7211 */ /* 0x000fe200030f0eff */
[----:B------:R0:W-:Y:S01]  /*7400*/  STL.64 [R1+0x9e0], R18 ;  /* 0x0009e01201007387 */ /* 0x0001e20000100a00 */
[----:B------:R-:W-:Y:S01]  /*7410*/  IMAD R26, R3, 0x7f, RZ ;  /* 0x0000007f031a7824 */ /* 0x000fe200078e02ff */
[----:B------:R-:W-:-:S02]  /*7420*/  IADD3 R24, P3, R13, R16, RZ ;  /* 0x000000100d187210 */ /* 0x000fc40007f7e0ff */
[----:B------:R-:W-:Y:S01]  /*7430*/  STL.64 [R1+0x5f8], R14 ;  /* 0x0005f80e01007387 */ /* 0x000fe20000100a00 */
[----:B------:R-:W-:-:S03]  /*7440*/  SHF.L.U32 R27, R3, 0x1, RZ ;  /* 0x00000001031b7819 */ /* 0x000fc600000006ff */
[----:B------:R1:W-:Y:S01]  /*7450*/  STL.64 [R1+0x5f0], R28 ;  /* 0x0005f01c01007387 */ /* 0x0003e20000100a00 */
[-C--:B------:R-:W-:Y:S02]  /*7460*/  IADD3 R22, P1, R27, R16.reuse, RZ ;  /* 0x000000101b167210 */ /* 0x080fe40007f3e0ff */
[-C--:B------:R-:W-:Y:S01]  /*7470*/  LEA.HI.X.SX32 R25, R26, R17.reuse, 0x1, P3 ;  /* 0x000000111a197211 */ /* 0x080fe200018f0eff */
[C---:B------:R-:W-:Y:S01]  /*7480*/  IMAD.SHL.U32 R26, R3.reuse, 0x4, RZ ;  /* 0x00000004031a7824 */ /* 0x040fe200078e00ff */
[CC--:B0-----:R-:W-:Y:S01]  /*7490*/  LEA R18, P5, R3.reuse, R16.reuse, 0x2 ;  /* 0x0000001003127211 */ /* 0x0c1fe200078a10ff */
[----:B-1----:R-:W0:Y:S01]  /*74a0*/  S2R R29, SR_TID.X ;  /* 0x00000000001d7919 */ /* 0x002e220000002100 */
[----:B------:R-:W-:Y:S02]  /*74b0*/  LEA R14, P2, R3, R16, 0x3 ;  /* 0x00000010030e7211 */ /* 0x000fe400078418ff */
[-C--:B------:R-:W-:Y:S02]  /*74c0*/  LEA.HI.X.SX32 R21, R13, R17.reuse, 0x1, P4 ;  /* 0x000000110d157211 */ /* 0x080fe400020f0eff */
[----:B------:R-:W-:-:S02]  /*74d0*/  LEA.HI.X.SX32 R23, R3, R17, 0x1, P1 ;  /* 0x0000001103177211 */ /* 0x000fc400008f0eff */
[-C--:B------:R-:W-:Y:S01]  /*74e0*/  LEA.HI.X.SX32 R19, R27, R17.reuse, 0x1, P5 ;  /* 0x000000111b137211 */ /* 0x080fe200028f0eff */
[----:B------:R-:W-:Y:S01]  /*74f0*/  STL.64 [R1+0x9d8], R24 ;  /* 0x0009d81801007387 */ /* 0x000fe20000100a00 */
[----:B------:R-:W-:Y:S01]  /*7500*/  LEA.HI.X.SX32 R15, R26, R17, 0x1, P2 ;  /* 0x000000111a0f7211 */ /* 0x000fe200010f0eff */
[----:B------:R-:W-:Y:S02]  /*7510*/  IMAD R13, R3, 0x1fe, RZ ;  /* 0x000001fe030d7824 */ /* 0x000fe400078e02ff */
[----:B------:R1:W-:Y:S04]  /*7520*/  STL.64 [R1+0x5e8], R20 ;  /* 0x0005e81401007387 */ /* 0x0003e80000100a00 */
[----:B------:R-:W-:Y:S01]  /*7530*/  STL.64 [R1+0xdc8], R22 ;  /* 0x000dc81601007387 */ /* 0x000fe20000100a00 */
[----:B------:R-:W-:-:S03]  /*7540*/  IMAD.MOV.U32 R27, RZ, RZ, c[0x0][0x1b8] ;  /* 0x00006e00ff1b7624 */ /* 0x000fc600078e00ff */
[----:B------:R-:W-:Y:S04]  /*7550*/  STL.64 [R1+0xdc0], R18 ;  /* 0x000dc01201007387 */ /* 0x000fe80000100a00 */
[----:B------:R0:W-:Y:S01]  /*7560*/  STL.64 [R1+0xdb0], R14 ;  /* 0x000db00e01007387 */ /* 0x0001e20000100a00 */
[-C--:B------:R-:W-:Y:S02]  /*7570*/  LEA R28, P6, R3, R16.reuse, 0x4 ;  /* 0x00000010031c7211 */ /* 0x080fe400078c20ff */
[----:B------:R-:W-:Y:S02]  /*7580*/  SHF.L.U32 R27, R27, 0x3, RZ ;  /* 0x000000031b1b7819 */ /* 0x000fe400000006ff */
[-C--:B-1----:R-:W-:Y:S02]  /*7590*/  LEA R20, P4, R3, R16.reuse, 0x6 ;  /* 0x0000001003147211 */ /* 0x082fe400078830ff */
[----:B0-----:R-:W-:-:S02]  /*75a0*/  IADD3 R14, P2, R13, R16, RZ ;  /* 0x000000100d0e7210 */ /* 0x001fc40007f5e0ff */
[----:B------:R-:W-:Y:S02]  /*75b0*/  MOV R13, c[0x0][0x1b8] ;  /* 0x00006e00000d7a02 */ /* 0x000fe40000000f00 */
[----:B------:R-:W-:-:S03]  /*75c0*/  LEA R24, P3, R3, R16, 0x5 ;  /* 0x0000001003187211 */ /* 0x000fc600078628ff */
[----:B------:R-:W-:Y:S01]  /*75d0*/  IMAD.SHL.U32 R13, R13, 0x20, RZ ;  /* 0x000000200d0d7824 */ /* 0x000fe200078e00ff */
[CC--:B------:R-:W-:Y:S02]  /*75e0*/  LEA R22, P1, R3.reuse, R16.reuse, 0x7 ;  /* 0x0000001003167211 */ /* 0x0c0fe400078238ff */
[----:B------:R-:W-:Y:S02]  /*75f0*/  LEA R18, P5, R3, R16, 0x8 ;  /* 0x0000001003127211 */ /* 0x000fe400078a40ff */
[----:B------:R-:W-:Y:S02]  /*7600*/  LOP3.LUT R3, R9, 0x10, R29, 0x78, !PT ;  /* 0x0000001009037812 */ /* 0x000fe400078e781d */
[-C--:B------:R-:W-:Y:S02]  /*7610*/  LEA.HI.X.SX32 R29, R27, R17.reuse, 0x1, P6 ;  /* 0x000000111b1d7211 */ /* 0x080fe400030f0eff */
[----:B------:R-:W-:Y:S02]  /*7620*/  LEA.HI.X.SX32 R21, R13, R17, 0x1, P4 ;  /* 0x000000110d157211 */ /* 0x000fe400020f0eff */
[----:B------:R-:W-:Y:S01]  /*7630*/  MOV R26, c[0x0][0x1b8] ;  /* 0x00006e00001a7a02 */ /* 0x000fe20000000f00 */
[----:B------:R-:W-:Y:S01]  /*7640*/  STL.64 [R1+0xd90], R28 ;  /* 0x000d901c01007387 */ /* 0x000fe20000100a00 */
[----:B------:R-:W-:-:S03]  /*7650*/  MOV R13, c[0x0][0x1b8] ;  /* 0x00006e00000d7a02 */ /* 0x000fc60000000f00 */
[----:B------:R0:W-:Y:S01]  /*7660*/  STL.64 [R1+0xcd0], R20 ;  /* 0x000cd01401007387 */ /* 0x0001e20000100a00 */
[----:B------:R-:W-:Y:S01]  /*7670*/  SHF.L.U32 R26, R26, 0x4, RZ ;  /* 0x000000041a1a7819 */ /* 0x000fe200000006ff */
[----:B------:R-:W-:-:S03]  /*7680*/  IMAD R13, R13, 0xff, RZ ;  /* 0x000000ff0d0d7824 */ /* 0x000fc600078e02ff */
[----:B------:R-:W-:Y:S01]  /*7690*/  LEA.HI.X.SX32 R25, R26, R17, 0x1, P3 ;  /* 0x000000111a197211 */ /* 0x000fe200018f0eff */
[----:B0-----:R-:W-:Y:S01]  /*76a0*/  IMAD.MOV.U32 R21, RZ, RZ, c[0x0][0x1b8] ;  /* 0x00006e00ff157624 */ /* 0x001fe200078e00ff */
[----:B------:R-:W-:-:S04]  /*76b0*/  MOV R20, c[0x0][0x1b8] ;  /* 0x00006e0000147a02 */ /* 0x000fc80000000f00 */
[----:B------:R-:W-:Y:S02]  /*76c0*/  SHF.L.U32 R21, R21, 0x6, RZ ;  /* 0x0000000615157819 */ /* 0x000fe400000006ff */
[----:B------:R-:W-:Y:S02]  /*76d0*/  SHF.L.U32 R20, R20, 0x7, RZ ;  /* 0x0000000714147819 */ /* 0x000fe400000006ff */
[-C--:B------:R-:W-:Y:S02]  /*76e0*/  LEA.HI.X.SX32 R23, R21, R17.reuse, 0x1, P1 ;  /* 0x0000001115177211 */ /* 0x080fe400008f0eff */
[-C--:B------:R-:W-:Y:S01]  /*76f0*/  LEA.HI.X.SX32 R19, R20, R17.reuse, 0x1, P5 ;  /* 0x0000001114137211 */ /* 0x080fe200028f0eff */
[----:B------:R-:W-:Y:S01]  /*7700*/  STL.64 [R1+0xd50], R24 ;  /* 0x000d501801007387 */ /* 0x000fe20000100a00 */
[----:B------:R-:W-:-:S03]  /*7710*/  LEA.HI.X.SX32 R15, R13, R17, 0x1, P2 ;  /* 0x000000110d0f7211 */ /* 0x000fc600010f0eff */
[----:B------:R-:W-:Y:S04]  /*7720*/  STL [R1+0x540], R3 ;  /* 0x0005400301007387 */ /* 0x000fe80000100800 */
[----:B------:R-:W-:Y:S04]  /*7730*/  STL.64 [R1+0xbd0], R22 ;  /* 0x000bd01601007387 */ /* 0x000fe80000100a00 */
[----:B------:R-:W-:Y:S04]  /*7740*/  STL.64 [R1+0x5e0], R18 ;  /* 0x0005e01201007387 */ /* 0x000fe80000100a00 */
[----:B------:R-:W-:Y:S01]  /*7750*/  STL.64 [R1+0x5d8], R14 ;  /* 0x0005d80e01007387 */ /* 0x000fe20000100a00 */
[----:B----4-:R-:W-:-:S02]  /*7760*/  LOP3.LUT R9, R12, 0x40, RZ, 0x3c, !PT ;  /* 0x000000400c097812 */ /* 0x010fc400078e3cff */
[----:B--2---:R-:W-:-:S03]  /*7770*/  LOP3.LUT R6, R6, 0x40, RZ, 0x3c, !PT ;  /* 0x0000004006067812 */ /* 0x004fc600078e3cff */
[----:B------:R0:W-:Y:S01]  /*7780*/  STL [R1+0xddc], R9 ;  /* 0x000ddc0901007387 */ /* 0x0001e20000100800 */
[----:B------:R-:W-:-:S03]  /*7790*/  LOP3.LUT R12, R3, 0x20, RZ, 0x3c, !PT ;  /* 0x00000020030c7812 */ /* 0x000fc600078e3cff */
[----:B------:R1:W-:Y:S01]  /*77a0*/  STL [R1+0xde0], R6 ;  /* 0x000de00601007387 */ /* 0x0003e20000100800 */
[----:B0-----:R-:W-:-:S03]  /*77b0*/  LOP3.LUT R9, R3, 0x40, RZ, 0x3c, !PT ;  /* 0x0000004003097812 */ /* 0x001fc600078e3cff */
[----:B------:R3:W-:Y:S01]  /*77c0*/  STL [R1+0x15e8], R12 ;  /* 0x0015e80c01007387 */ /* 0x0007e20000100800 */
[----:B-1----:R-:W-:-:S03]  /*77d0*/  LOP3.LUT R6, R3, 0x60, RZ, 0x3c, !PT ;  /* 0x0000006003067812 */ /* 0x002fc600078e3cff */
[----:B------:R-:W-:Y:S01]  /*77e0*/  STL [R1+0x15e4], R9 ;  /* 0x0015e40901007387 */ /* 0x000fe20000100800 */
[----:B-----5:R-:W-:Y:S01]  /*77f0*/  LOP3.LUT R3, R7, 0x40, RZ, 0x3c, !PT ;  /* 0x0000004007037812 */ /* 0x020fe200078e3cff */
[C---:B------:R-:W-:Y:S02]  /*7800*/  IMAD.SHL.U32 R7, R8.reuse, 0x2, RZ ;  /* 0x0000000208077824 */ /* 0x040fe400078e00ff */
[----:B------:R0:W-:Y:S01]  /*7810*/  STL [R1+0x15e0], R6 ;  /* 0x0015e00601007387 */ /* 0x0001e20000100800 */
[----:B---3--:R-:W-:-:S03]  /*7820*/  IMAD.WIDE R12, R8, 0x2, R10 ;  /* 0x00000002080c7825 */ /* 0x008fc600078e020a */
[----:B------:R-:W-:Y:S01]  /*7830*/  STL [R1+0xdd8], R3 ;  /* 0x000dd80301007387 */ /* 0x000fe20000100800 */
[----:B------:R-:W-:-:S04]  /*7840*/  IMAD.WIDE R14, R7, 0x2, R10 ;  /* 0x00000002070e7825 */ /* 0x000fc800078e020a */
[C---:B0-----:R-:W-:Y:S02]  /*7850*/  IMAD R6, R8.reuse, 0x3, RZ ;  /* 0x0000000308067824 */ /* 0x041fe400078e02ff */
[--C-:B------:R-:W-:Y:S01]  /*7860*/  IMAD.WIDE R8, R8, 0x2, R4.reuse ;  /* 0x0000000208087825 */ /* 0x100fe200078e0204 */
[----:B------:R0:W-:Y:S04]  /*7870*/  STL.64 [R1+0x15d8], R12 ;  /* 0x0015d80c01007387 */ /* 0x0001e80000100a00 */
[----:B------:R1:W-:Y:S04]  /*7880*/  STL.64 [R1+0x15d0], R8 ;  /* 0x0015d00801007387 */ /* 0x0003e80000100a00 */
[----:B------:R-:W-:Y:S01]  /*7890*/  STL.64 [R1+0x15c8], R14 ;  /* 0x0015c80e01007387 */ /* 0x000fe20000100a00 */
[----:B0-----:R-:W-:Y:S01]  /*78a0*/  IMAD.WIDE R12, R7, 0x2, R4 ;  /* 0x00000002070c7825 */ /* 0x001fe200078e0204 */
[----:B------:R-:W-:-:S03]  /*78b0*/  MOV R7, c[0x0][0x1a4] ;  /* 0x0000690000077a02 */ /* 0x000fc60000000f00 */
[----:B-1----:R-:W-:Y:S01]  /*78c0*/  IMAD.WIDE R8, R6, 0x2, R10 ;  /* 0x0000000206087825 */ /* 0x002fe200078e020a */
[----:B------:R0:W-:Y:S01]  /*78d0*/  STL.64 [R1+0x15c0], R12 ;  /* 0x0015c00c01007387 */ /* 0x0001e20000100a00 */
[----:B------:R-:W-:-:S03]  /*78e0*/  SHF.L.U32 R7, R7, 0x2, RZ ;  /* 0x0000000207077819 */ /* 0x000fc600000006ff */
[----:B------:R1:W-:Y:S02]  /*78f0*/  STL.64 [R1+0x15b8], R8 ;  /* 0x0015b80801007387 */ /* 0x0003e40000100a00 */
[----:B------:R-:W-:-:S04]  /*7900*/  IMAD.WIDE R16, R7, 0x2, R10 ;  /* 0x0000000207107825 */ /* 0x000fc800078e020a */
[----:B0-----:R-:W-:Y:S02]  /*7910*/  IMAD.MOV.U32 R12, RZ, RZ, c[0x0][0x1a4] ;  /* 0x00006900ff0c7624 */ /* 0x001fe400078e00ff */
[----:B-1----:R-:W-:-:S04]  /*7920*/  IMAD.WIDE R8, R6, 0x2, R4 ;  /* 0x0000000206087825 */ /* 0x002fc800078e0204 */
[----:B------:R-:W-:Y:S01]  /*7930*/  IMAD R12, R12, 0x5, RZ ;  /* 0x000000050c0c7824 */ /* 0x000fe200078e02ff */
[----:B------:R0:W-:Y:S01]  /*7940*/  STL.64 [R1+0x15b0], R8 ;  /* 0x0015b00801007387 */ /* 0x0001e20000100a00 */
[----:B------:R-:W-:Y:S01]  /*7950*/  IMAD.WIDE R14, R7, 0x2, R4 ;  /* 0x00000002070e7825 */ /* 0x000fe200078e0204 */
[----:B------:R-:W-:Y:S02]  /*7960*/  MOV R7, c[0x0][0x1a4] ;  /* 0x0000690000077a02 */ /* 0x000fe40000000f00 */
[----:B------:R-:W-:Y:S01]  /*7970*/  STL.64 [R1+0x15a8], R16 ;  /* 0x0015a81001007387 */ /* 0x000fe20000100a00 */
[----:B------:R-:W-:Y:S02]  /*7980*/  MOV R6, c[0x0][0x1a4] ;  /* 0x0000690000067a02 */ /* 0x000fe40000000f00 */
[----:B------:R-:W-:Y:S01]  /*7990*/  IMAD R7, R7, 0x6, RZ ;  /* 0x0000000607077824 */ /* 0x000fe200078e02ff */
[----:B------:R1:W-:Y:S01]  /*79a0*/  STL.64 [R1+0x15a0], R14 ;  /* 0x0015a00e01007387 */ /* 0x0003e20000100a00 */
[----:B0-----:R-:W-:-:S05]  /*79b0*/  IMAD.WIDE R8, R12, 0x2, R10 ;  /* 0x000000020c087825 */ /* 0x001fca00078e020a */
[----:B------:R0:W-:Y:S01]  /*79c0*/  STL.64 [R1+0x1598], R8 ;  /* 0x0015980801007387 */ /* 0x0001e20000100a00 */
[----:B------:R-:W-:Y:S02]  /*79d0*/  IMAD R6, R6, 0x7, RZ ;  /* 0x0000000706067824 */ /* 0x000fe400078e02ff */
[----:B-1----:R-:W-:-:S04]  /*79e0*/  IMAD.WIDE R14, R7, 0x2, R10 ;  /* 0x00000002070e7825 */ /* 0x002fc800078e020a */
[----:B0-----:R-:W-:-:S04]  /*79f0*/  IMAD.WIDE R8, R12, 0x2, R4 ;  /* 0x000000020c087825 */ /* 0x001fc800078e0204 */
[----:B------:R-:W-:Y:S01]  /*7a00*/  IMAD.WIDE R12, R7, 0x2, R4 ;  /* 0x00000002070c7825 */ /* 0x000fe200078e0204 */
[----:B------:R0:W-:Y:S03]  /*7a10*/  STL.64 [R1+0x1590], R8 ;  /* 0x0015900801007387 */ /* 0x0001e60000100a00 */
[----:B------:R-:W-:Y:S01]  /*7a20*/  IMAD.MOV.U32 R7, RZ, RZ, c[0x0][0x1a4] ;  /* 0x00006900ff077624 */ /* 0x000fe200078e00ff */
[----:B------:R-:W-:Y:S04]  /*7a30*/  STL.64 [R1+0x1588], R14 ;  /* 0x0015880e01007387 */ /* 0x000fe80000100a00 */
[----:B------:R1:W-:Y:S01]  /*7a40*/  STL.64 [R1+0x1580], R12 ;  /* 0x0015800c01007387 */ /* 0x0003e20000100a00 */
[----:B0-----:R-:W-:Y:S01]  /*7a50*/  IMAD.WIDE R8, R6, 0x2, R10 ;  /* 0x0000000206087825 */ /* 0x001fe200078e020a */
[----:B------:R-:W-:-:S04]  /*7a60*/  SHF.L.U32 R7, R7, 0x3, RZ ;  /* 0x0000000307077819 */ /* 0x000fc800000006ff */
[----:B------:R0:W-:Y:S01]  /*7a70*/  STL.64 [R1+0x1578], R8 ;  /* 0x0015780801007387 */ /* 0x0001e20000100a00 */
[----:B-1----:R-:W-:Y:S01]  /*7a80*/  MOV R12, c[0x0][0x1a4] ;  /* 0x00006900000c7a02 */ /* 0x002fe20000000f00 */
[----:B------:R-:W-:-:S04]  /*7a90*/  IMAD.WIDE R16, R7, 0x2, R10 ;  /* 0x0000000207107825 */ /* 0x000fc800078e020a */
[----:B------:R-:W-:Y:S02]  /*7aa0*/  IMAD R12, R12, 0x9, RZ ;  /* 0x000000090c0c7824 */ /* 0x000fe400078e02ff */
[----:B0-----:R-:W-:-:S04]  /*7ab0*/  IMAD.WIDE R8, R6, 0x2, R4 ;  /* 0x0000000206087825 */ /* 0x001fc800078e0204 */
[----:B------:R-:W-:Y:S01]  /*7ac0*/  IMAD.WIDE R14, R7, 0x2, R4 ;  /* 0x00000002070e7825 */ /* 0x000fe200078e0204 */
[----:B------:R0:W-:Y:S01]  /*7ad0*/  STL.64 [R1+0x1570], R8 ;  /* 0x0015700801007387 */ /* 0x0001e20000100a00 */
[----:B------:R-:W-:Y:S02]  /*7ae0*/  MOV R6, c[0x0][0x1a4] ;  /* 0x0000690000067a02 */ /* 0x000fe40000000f00 */
[----:B------:R-:W-:Y:S01]  /*7af0*/  IMAD.MOV.U32 R7, RZ, RZ, c[0x0][0x1a4] ;  /* 0x00006900ff077624 */ /* 0x000fe200078e00ff */
[----:B------:R-:W-:Y:S03]  /*7b00*/  STL.64 [R1+0x1568], R16 ;  /* 0x0015681001007387 */ /* 0x000fe60000100a00 */
        /* <DEDUP_REMOVED lines=8> */
[----:B------:R0:W-:Y:S01]  /*7b90*/  STL.64 [R1+0x1550], R8 ;  /* 0x0015500801007387 */ /* 0x0001e20000100a00 */
[----:B------:R-:W-:-:S03]  /*7ba0*/  MOV R7, c[0x0][0x1a4] ;  /* 0x0000690000077a02 */ /* 0x000fc60000000f00 */
[----:B------:R-:W-:Y:S04]  /*7bb0*/  STL.64 [R1+0x1548], R14 ;  /* 0x0015480e01007387 */ /* 0x000fe80000100a00 */
[----:B------:R1:W-:Y:S01]  /*7bc0*/  STL.64 [R1+0x1540], R12 ;  /* 0x0015400c01007387 */ /* 0x0003e20000100a00 */
[----:B0-----:R-:W-:-:S04]  /*7bd0*/  IMAD.WIDE R8, R6, 0x2, R10 ;  /* 0x0000000206087825 */ /* 0x001fc800078e020a */
[----:B------:R-:W-:Y:S01]  /*7be0*/  IMAD R7, R7, 0xc, RZ ;  /* 0x0000000c07077824 */ /* 0x000fe200078e02ff */
[----:B------:R0:W-:Y:S01]  /*7bf0*/  STL.64 [R1+0x1538], R8 ;  /* 0x0015380801007387 */ /* 0x0001e20000100a00 */
[----:B-1----:R-:W-:Y:S02]  /*7c00*/  IMAD.MOV.U32 R12, RZ, RZ, c[0x0][0x1a4] ;  /* 0x00006900ff0c7624 */ /* 0x002fe400078e00ff */
[----:B------:R-:W-:-:S04]  /*7c10*/  IMAD.WIDE R16, R7, 0x2, R10 ;  /* 0x0000000207107825 */ /* 0x000fc800078e020a */
[----:B------:R-:W-:Y:S02]  /*7c20*/  IMAD R12, R12, 0xd, RZ ;  /* 0x0000000d0c0c7824 */ /* 0x000fe400078e02ff */
[----:B0-----:R-:W-:-:S04]  /*7c30*/  IMAD.WIDE R8, R6, 0x2, R4 ;  /* 0x0000000206087825 */ /* 0x001fc800078e0204 */
[----:B------:R-:W-:Y:S01]  /*7c40*/  IMAD.WIDE R14, R7, 0x2, R4 ;  /* 0x00000002070e7825 */ /* 0x000fe200078e0204 */
[----:B------:R0:W-:Y:S01]  /*7c50*/  STL.64 [R1+0x1530], R8 ;  /* 0x0015300801007387 */ /* 0x0001e20000100a00 */
[----:B------:R-:W-:Y:S02]  /*7c60*/  MOV R7, c[0x0][0x1a4] ;  /* 0x0000690000077a02 */ /* 0x000fe40000000f00 */
[----:B------:R-:W-:Y:S01]  /*7c70*/  MOV R6, c[0x0][0x1a4] ;  /* 0x0000690000067a02 */ /* 0x000fe20000000f00 */
[----:B------:R-:W-:Y:S02]  /*7c80*/  STL.64 [R1+0x1528], R16 ;  /* 0x0015281001007387 */ /* 0x000fe40000100a00 */
[----:B------:R-:W-:Y:S02]  /*7c90*/  IMAD R7, R7, 0xe, RZ ;  /* 0x0000000e07077824 */ /* 0x000fe400078e02ff */
        /* <DEDUP_REMOVED lines=59> */
[----:B0-----:R-:W-:-:S04]  /*8050*/  IMAD.WIDE R8, R6, 0x2, R10 ;  /* 0x0000000206087825 */ /* 0x001fc800078e020a */
[----:B------:R-:W-:Y:S01]  /*8060*/  IMAD R7, R7, 0x18, RZ ;  /* 0x0000001807077824 */ /* 0x000fe200078e02ff */
[----:B------:R0:W-:Y:S01]  /*8070*/  STL.64 [R1+0x1478], R8 ;  /* 0x0014780801007387 */ /* 0x0001e20000100a00 */
[----:B-1----:R-:W-:Y:S02]  /*8080*/  MOV R12, c[0x0][0x1a4] ;  /* 0x00006900000c7a02 */ /* 0x002fe40000000f00 */
[----:B------:R-:W-:-:S04]  /*8090*/  IMAD.WIDE R16, R7, 0x2, R10 ;  /* 0x0000000207107825 */ /* 0x000fc800078e020a */
[----:B------:R-:W-:Y:S02]  /*80a0*/  IMAD R12, R12, 0x19, RZ ;  /* 0x000000190c0c7824 */ /* 0x000fe400078e02ff */
[----:B0-----:R-:W-:-:S04]  /*80b0*/  IMAD.WIDE R8, R6, 0x2, R4 ;  /* 0x0000000206087825 */ /* 0x001fc800078e0204 */
[----:B------:R-:W-:Y:S01]  /*80c0*/  IMAD.WIDE R14, R7, 0x2, R4 ;  /* 0x00000002070e7825 */ /* 0x000fe200078e0204 */
[----:B------:R0:W-:Y:S01]  /*80d0*/  STL.64 [R1+0x1470], R8 ;  /* 0x0014700801007387 */ /* 0x0001e20000100a00 */
[----:B------:R-:W-:Y:S02]  /*80e0*/  MOV R7, c[0x0][0x1a4] ;  /* 0x0000690000077a02 */ /* 0x000fe40000000f00 */
[----:B------:R-:W-:Y:S01]  /*80f0*/  IMAD.MOV.U32 R6, RZ, RZ, c[0x0][0x1a4] ;  /* 0x00006900ff067624 */ /* 0x000fe200078e00ff */
        /* <DEDUP_REMOVED lines=21> */
[----:B------:R0:W-:Y:S03]  /*8250*/  STL.64 [R1+0x1430], R8 ;  /* 0x0014300801007387 */ /* 0x0001e60000100a00 */
[----:B------:R-:W-:Y:S01]  /*8260*/  IMAD.MOV.U32 R7, RZ, RZ, c[0x0][0x1a4] ;  /* 0x00006900ff077624 */ /* 0x000fe200078e00ff */
        /* <DEDUP_REMOVED lines=15> */
[----:B------:R-:W-:Y:S01]  /*8360*/  IMAD.SHL.U32 R7, R7, 0x20, RZ ;  /* 0x0000002007077824 */ /* 0x000fe200078e00ff */
        /* <DEDUP_REMOVED lines=476> */
[----:B------:R1:W-:Y:S04]  /*a130*/  STL.64 [R1+0xf08], R14 ;  /* 0x000f080e01007387 */ /* 0x0003e80000100a00 */
[----:B------:R-:W-:Y:S01]  /*a140*/  STL.64 [R1+0xf00], R12 ;  /* 0x000f000c01007387 */ /* 0x000fe20000100a00 */
[----:B0-----:R-:W-:-:S05]  /*a150*/  IMAD.WIDE R8, R6, 0x2, R10 ;  /* 0x0000000206087825 */ /* 0x001fca00078e020a */
[----:B------:R0:W-:Y:S01]  /*a160*/  STL.64 [R1+0xef8], R8 ;  /* 0x000ef80801007387 */ /* 0x0001e20000100a00 */
[----:B------:R-:W-:-:S04]  /*a170*/  IMAD R7, R7, 0x70, RZ ;  /* 0x0000007007077824 */ /* 0x000fc800078e02ff */
[----:B-1----:R-:W-:-:S04]  /*a180*/  IMAD.WIDE R14, R7, 0x2, R4 ;  /* 0x00000002070e7825 */ /* 0x002fc800078e0204 */
[----:B0-----:R-:W-:-:S05]  /*a190*/  IMAD.WIDE R8, R6, 0x2, R4 ;  /* 0x0000000206087825 */ /* 0x001fca00078e0204 */
[----:B------:R0:W-:Y:S02]  /*a1a0*/  STL.64 [R1+0xef0], R8 ;  /* 0x000ef00801007387 */ /* 0x0001e40000100a00 */
[----:B0-----:R-:W-:Y:S02]  /*a1b0*/  IMAD.WIDE R8, R7, 0x2, R10 ;  /* 0x0000000207087825 */ /* 0x001fe400078e020a */
[----:B------:R-:W2:Y:S01]  /*a1c0*/  LDL R7, [R1+0x2b4] ;  /* 0x0002b40001077983 */ /* 0x000ea20000100800 */
[----:B------:R-:W-:-:S05]  /*a1d0*/  MOV R13, c[0x0][0x1a4] ;  /* 0x00006900000d7a02 */ /* 0x000fca0000000f00 */
[----:B------:R-:W-:Y:S01]  /*a1e0*/  IMAD R13, R13, 0x71, RZ ;  /* 0x000000710d0d7824 */ /* 0x000fe200078e02ff */
[----:B------:R0:W-:Y:S01]  /*a1f0*/  STL.64 [R1+0xee8], R8 ;  /* 0x000ee80801007387 */ /* 0x0001e20000100a00 */
[----:B------:R-:W-:Y:S01]  /*a200*/  MOV R6, c[0x0][0x1a4] ;  /* 0x0000690000067a02 */ /* 0x000fe20000000f00 */
[----:B------:R-:W-:Y:S02]  /*a210*/  IMAD.MOV.U32 R12, RZ, RZ, c[0x0][0x1a4] ;  /* 0x00006900ff0c7624 */ /* 0x000fe400078e00ff */
[----:B------:R1:W-:Y:S02]  /*a220*/  STL.64 [R1+0xee0], R14 ;  /* 0x000ee00e01007387 */ /* 0x0003e40000100a00 */
[----:B------:R-:W-:Y:S02]  /*a230*/  IMAD R6, R6, 0x72, RZ ;  /* 0x0000007206067824 */ /* 0x000fe400078e02ff */
[----:B0-----:R-:W-:-:S05]  /*a240*/  IMAD.WIDE R8, R13, 0x2, R10 ;  /* 0x000000020d087825 */ /* 0x001fca00078e020a */
[----:B------:R0:W-:Y:S01]  /*a250*/  STL.64 [R1+0xed8], R8 ;  /* 0x000ed80801007387 */ /* 0x0001e20000100a00 */
[----:B------:R-:W-:Y:S02]  /*a260*/  IMAD R12, R12, 0x73, RZ ;  /* 0x000000730c0c7824 */ /* 0x000fe400078e02ff */
[----:B------:R-:W-:-:S04]  /*a270*/  IMAD.WIDE R16, R6, 0x2, R10 ;  /* 0x0000000206107825 */ /* 0x000fc800078e020a */
[----:B-1----:R-:W-:-:S04]  /*a280*/  IMAD.WIDE R14, R6, 0x2, R4 ;  /* 0x00000002060e7825 */ /* 0x002fc800078e0204 */
[----:B0-----:R-:W-:Y:S01]  /*a290*/  IMAD.WIDE R8, R13, 0x2, R4 ;  /* 0x000000020d087825 */ /* 0x001fe200078e0204 */
[----:B------:R-:W-:-:S04]  /*a2a0*/  MOV R6, c[0x0][0x1a4] ;  /* 0x0000690000067a02 */ /* 0x000fc80000000f00 */
[----:B------:R0:W-:Y:S01]  /*a2b0*/  STL.64 [R1+0xed0], R8 ;  /* 0x000ed00801007387 */ /* 0x0001e20000100a00 */
[----:B------:R-:W-:-:S03]  /*a2c0*/  MOV R13, c[0x0][0x1a4] ;  /* 0x00006900000d7a02 */ /* 0x000fc60000000f00 */
[----:B------:R1:W-:Y:S01]  /*a2d0*/  STL.64 [R1+0xec8], R16 ;  /* 0x000ec81001007387 */ /* 0x0003e20000100a00 */
[----:B------:R-:W-:-:S03]  /*a2e0*/  IMAD R6, R6, 0x74, RZ ;  /* 0x0000007406067824 */ /* 0x000fc600078e02ff */
[----:B------:R3:W-:Y:S01]  /*a2f0*/  STL.64 [R1+0xec0], R14 ;  /* 0x000ec00e01007387 */ /* 0x0007e20000100a00 */
[----:B0-----:R-:W-:-:S05]  /*a300*/  IMAD.WIDE R8, R12, 0x2, R10 ;  /* 0x000000020c087825 */ /* 0x001fca00078e020a */
[----:B------:R0:W-:Y:S01]  /*a310*/  STL.64 [R1+0xeb8], R8 ;  /* 0x000eb80801007387 */ /* 0x0001e20000100a00 */
[----:B------:R-:W-:Y:S02]  /*a320*/  IMAD R13, R13, 0x75, RZ ;  /* 0x000000750d0d7824 */ /* 0x000fe400078e02ff */
[----:B-1----:R-:W-:-:S04]  /*a330*/  IMAD.WIDE R16, R6, 0x2, R10 ;  /* 0x0000000206107825 */ /* 0x002fc800078e020a */
[----:B---3--:R-:W-:-:S04]  /*a340*/  IMAD.WIDE R14, R6, 0x2, R4 ;  /* 0x00000002060e7825 */ /* 0x008fc800078e0204 */
[----:B0-----:R-:W-:Y:S01]  /*a350*/  IMAD.WIDE R8, R12, 0x2, R4 ;  /* 0x000000020c087825 */ /* 0x001fe200078e0204 */
[----:B------:R-:W-:-:S04]  /*a360*/  MOV R12, c[0x0][0x1a4] ;  /* 0x00006900000c7a02 */ /* 0x000fc80000000f00 */
[----:B------:R0:W-:Y:S01]  /*a370*/  STL.64 [R1+0xeb0], R8 ;  /* 0x000eb00801007387 */ /* 0x0001e20000100a00 */
[----:B------:R-:W-:-:S03]  /*a380*/  IMAD.MOV.U32 R6, RZ, RZ, c[0x0][0x1a4] ;  /* 0x00006900ff067624 */ /* 0x000fc600078e00ff */
        /* <DEDUP_REMOVED lines=48> */
[----:B------:R-:W-:Y:S01]  /*a690*/  STL.64 [R1+0xe28], R16 ;  /* 0x000e281001007387 */ /* 0x000fe20000100a00 */
[----:B------:R-:W-:-:S03]  /*a6a0*/  IMAD R12, R12, 0x7e, RZ ;  /* 0x0000007e0c0c7824 */ /* 0x000fc600078e02ff */
[----:B------:R1:W-:Y:S01]  /*a6b0*/  STL.64 [R1+0xe20], R14 ;  /* 0x000e200e01007387 */ /* 0x0003e20000100a00 */
[----:B0-----:R-:W-:-:S05]  /*a6c0*/  IMAD.WIDE R8, R13, 0x2, R10 ;  /* 0x000000020d087825 */ /* 0x001fca00078e020a */
[----:B------:R0:W-:Y:S01]  /*a6d0*/  STL.64 [R1+0xe18], R8 ;  /* 0x000e180801007387 */ /* 0x0001e20000100a00 */
[----:B------:R-:W-:Y:S02]  /*a6e0*/  IMAD R6, R6, 0x7f, RZ ;  /* 0x0000007f06067824 */ /* 0x000fe400078e02ff */
[----:B-1----:R-:W-:-:S04]  /*a6f0*/  IMAD.WIDE R14, R12, 0x2, R10 ;  /* 0x000000020c0e7825 */ /* 0x002fc800078e020a */
[----:B0-----:R-:W-:-:S04]  /*a700*/  IMAD.WIDE R8, R13, 0x2, R4 ;  /* 0x000000020d087825 */ /* 0x001fc800078e0204 */
[--C-:B------:R-:W-:Y:S01]  /*a710*/  IMAD.WIDE R12, R12, 0x2, R4.reuse ;  /* 0x000000020c0c7825 */ /* 0x100fe200078e0204 */
[----:B------:R0:W-:Y:S03]  /*a720*/  STL.64 [R1+0xe10], R8 ;  /* 0x000e100801007387 */ /* 0x0001e60000100a00 */
[C---:B------:R-:W-:Y:S01]  /*a730*/  IMAD.WIDE R4, R6.reuse, 0x2, R4 ;  /* 0x0000000206047825 */ /* 0x040fe200078e0204 */
[----:B------:R1:W-:Y:S04]  /*a740*/  STL.64 [R1+0xe08], R14 ;  /* 0x000e080e01007387 */ /* 0x0003e80000100a00 */
[----:B------:R1:W-:Y:S01]  /*a750*/  STL.64 [R1+0xe00], R12 ;  /* 0x000e000c01007387 */ /* 0x0003e20000100a00 */
[----:B0-----:R-:W-:-:S05]  /*a760*/  IMAD.WIDE R8, R6, 0x2, R10 ;  /* 0x0000000206087825 */ /* 0x001fca00078e020a */
[----:B------:R1:W-:Y:S04]  /*a770*/  STL.64 [R1+0xdf8], R8 ;  /* 0x000df80801007387 */ /* 0x0003e80000100a00 */
[----:B------:R1:W-:Y:S01]  /*a780*/  STL.64 [R1+0xdf0], R4 ;  /* 0x000df00401007387 */ /* 0x0003e20000100a00 */
[----:B------:R-:W-:Y:S01]  /*a790*/  UMOV UR4, URZ ;  /* 0x0000003f00047c82 */ /* 0x000fe20008000000 */
[----:B--2---:R-:W-:-:S05]  /*a7a0*/  LOP3.LUT R3, R7, 0x20, RZ, 0x3c, !PT ;  /* 0x0000002007037812 */ /* 0x004fca00078e3cff */
[----:B------:R1:W-:Y:S02]  /*a7b0*/  STL [R1+0xdd4], R3 ;  /* 0x000dd40301007387 */ /* 0x0003e40000100800 */
.L_x_1:
[----:B01----:R-:W2:Y:S04]  /*a7c0*/  LDL.64 R4, [R1+0x2a0] ;  /* 0x0002a00001047983 */ /* 0x003ea80000100a00 */
[----:B------:R-:W3:Y:S04]  /*a7d0*/  LDL.64 R8, [R1+0x2a8] ;  /* 0x0002a80001087983 */ /* 0x000ee80000100a00 */
[----:B------:R-:W4:Y:S04]  /*a7e0*/  LDL.64 R6, [R1+0x15d8] ;  /* 0x0015d80001067983 */ /* 0x000f280000100a00 */
[----:B------:R-:W5:Y:S04]  /*a7f0*/  LDL.64 R14, [R1+0x15d0] ;  /* 0x0015d000010e7983 */ /* 0x000f680000100a00 */
[----:B------:R-:W5:Y:S04]  /*a800*/  LDL.64 R10, [R1+0x15c8] ;  /* 0x0015c800010a7983 */ /* 0x000f680000100a00 */
[----:B------:R-:W5:Y:S04]  /*a810*/  LDL.64 R12, [R1+0x15c0] ;  /* 0x0015c000010c7983 */ /* 0x000f680000100a00 */
[----:B------:R0:W-:Y:S04]  /*a820*/  STL [R1+0x1fec], R2 ;  /* 0x001fec0201007387 */ /* 0x0001e80000100800 */
[----:B------:R-:W5:Y:S04]  /*a830*/  LDL.64 R20, [R1+0x15b0] ;  /* 0x0015b00001147983 */ /* 0x000f680000100a00 */
[----:B------:R-:W5:Y:S04]  /*a840*/  LDL.64 R24, [R1+0x15a0] ;  /* 0x0015a00001187983 */ /* 0x000f680000100a00 */
[----:B0-----:R-:W5:Y:S04]  /*a850*/  LDL.64 R2, [R1+0x15b8] ;  /* 0x0015b80001027983 */ /* 0x001f680000100a00 */
[----:B------:R-:W5:Y:S04]  /*a860*/  LDL.64 R18, [R1+0x15a8] ;  /* 0x0015a80001127983 */ /* 0x000f680000100a00 */
[----:B------:R-:W5:Y:S01]  /*a870*/  LDL.64 R16, [R1+0x1598] ;  /* 0x0015980001107983 */ /* 0x000f620000100a00 */
[----:B--2---:R-:W-:-:S04]  /*a880*/  IMAD.WIDE R4, R0, 0x2, R4 ;  /* 0x0000000200047825 */ /* 0x004fc800078e0204 */
[C---:B---3--:R-:W-:Y:S01]  /*a890*/  IMAD.WIDE R8, R0.reuse, 0x2, R8 ;  /* 0x0000000200087825 */ /* 0x048fe200078e0208 */
[----:B------:R0:W2:Y:S04]  /*a8a0*/  LDG.E.U16 R23, [R4.64] ;  /* 0x0000000604177981 */ /* 0x0000a8000c1e1500 */
[----:B------:R1:W3:Y:S01]  /*a8b0*/  LDG.E.U16 R22, [R8.64] ;  /* 0x0000000608167981 */ /* 0x0002e2000c1e1500 */
[----:B----4-:R-:W-:-:S05]  /*a8c0*/  IMAD.WIDE R6, R0, 0x2, R6 ;  /* 0x0000000200067825 */ /* 0x010fca00078e0206 */
[----:B------:R4:W3:Y:S01]  /*a8d0*/  LDG.E.U16 R29, [R6.64] ;  /* 0x00000006061d7981 */ /* 0x0008e2000c1e1500 */
[----:B-----5:R-:W-:-:S04]  /*a8e0*/  IMAD.WIDE R10, R0, 0x2, R10 ;  /* 0x00000002000a7825 */ /* 0x020fc800078e020a */
[C---:B-1----:R-:W-:Y:S01]  /*a8f0*/  IMAD.WIDE R8, R0.reuse, 0x2, R14 ;  /* 0x0000000200087825 */ /* 0x042fe200078e020e */
[----:B------:R1:W5:Y:S03]  /*a900*/  LDG.E.U16 R26, [R10.64] ;  /* 0x000000060a1a7981 */ /* 0x000366000c1e1500 */
[C---:B------:R-:W-:Y:S01]  /*a910*/  IMAD.WIDE R12, R0.reuse, 0x2, R12 ;  /* 0x00000002000c7825 */ /* 0x040fe200078e020c */
[----:B------:R0:W5:Y:S04]  /*a920*/  LDG.E.U16 R28, [R8.64] ;  /* 0x00000006081c7981 */ /* 0x000168000c1e1500 */
[----:B------:R1:W5:Y:S01]  /*a930*/  LDG.E.U16 R27, [R12.64] ;  /* 0x000000060c1b7981 */ /* 0x000362000c1e1500 */
[----:B----4-:R-:W-:-:S03]  /*a940*/  IMAD.WIDE R6, R0, 0x2, R20 ;  /* 0x0000000200067825 */ /* 0x010fc600078e0214 */
[----:B------:R-:W4:Y:S01]  /*a950*/  LDL.64 R14, [R1+0x1590] ;  /* 0x00159000010e7983 */ /* 0x000f220000100a00 */
[----:B0-----:R-:W-:-:S04]  /*a960*/  IMAD.WIDE R4, R0, 0x2, R2 ;  /* 0x0000000200047825 */ /* 0x001fc800078e0202 */
[C---:B-1----:R-:W-:Y:S02]  /*a970*/  IMAD.WIDE R10, R0.reuse, 0x2, R24 ;  /* 0x00000002000a7825 */ /* 0x042fe400078e0218 */
[----:B------:R4:W4:Y:S02]  /*a980*/  LDG.E.U16 R25, [R4.64] ;  /* 0x0000000604197981 */ /* 0x000924000c1e1500 */
[C---:B------:R-:W-:Y:S02]  /*a990*/  IMAD.WIDE R8, R0.reuse, 0x2, R18 ;  /* 0x0000000200087825 */ /* 0x040fe400078e0212 */
[----:B--2---:R-:W-:Y:S04]  /*a9a0*/  STL [R1+0x4bc], R23 ;  /* 0x0004bc1701007387 */ /* 0x004fe80000100800 */
[----:B---3--:R0:W-:Y:S04]  /*a9b0*/  STL [R1+0x4c0], R22 ;  /* 0x0004c01601007387 */ /* 0x0081e80000100800 */
[----:B------:R-:W2:Y:S04]  /*a9c0*/  LDL.64 R20, [R1+0x1578] ;  /* 0x0015780001147983 */ /* 0x000ea80000100a00 */
[----:B------:R-:W3:Y:S04]  /*a9d0*/  LDL.64 R2, [R1+0x1580] ;  /* 0x0015800001027983 */ /* 0x000ee80000100a00 */
[----:B0-----:R-:W3:Y:S04]  /*a9e0*/  LDL.64 R22, [R1+0x1588] ;  /* 0x0015880001167983 */ /* 0x001ee80000100a00 */
[----:B------:R-:W3:Y:S04]  /*a9f0*/  LDL.64 R18, [R1+0x1570] ;  /* 0x0015700001127983 */ /* 0x000ee80000100a00 */
[----:B------:R0:W-:Y:S04]  /*aa00*/  STL [R1+0x4b8], R29 ;  /* 0x0004b81d01007387 */ /* 0x0001e80000100800 */
[----:B0-----:R3:W3:Y:S01]  /*aa10*/  LDG.E.U16 R29, [R6.64] ;  /* 0x00000006061d7981 */ /* 0x0016e2000c1e1500 */
[----:B------:R-:W-:-:S03]  /*aa20*/  IMAD.WIDE R12, R0, 0x2, R16 ;  /* 0x00000002000c7825 */ /* 0x000fc600078e0210 */
[----:B-----5:R0:W-:Y:S04]  /*aa30*/  STL [R1+0x4b4], R28 ;  /* 0x0004b41c01007387 */ /* 0x0201e80000100800 */
[----:B------:R1:W-:Y:S01]  /*aa40*/  STL [R1+0x4b0], R26 ;  /* 0x0004b01a01007387 */ /* 0x0003e20000100800 */
[----:B----4-:R-:W-:-:S03]  /*aa50*/  IMAD.WIDE R4, R0, 0x2, R14 ;  /* 0x0000000200047825 */ /* 0x010fc600078e020e */
[----:B------:R-:W4:Y:S04]  /*aa60*/  LDL.64 R16, [R1+0x1568] ;  /* 0x0015680001107983 */ /* 0x000f280000100a00 */
[----:B0-----:R0:W5:Y:S04]  /*aa70*/  LDG.E.U16 R28, [R8.64] ;  /* 0x00000006081c7981 */ /* 0x001168000c1e1500 */
[----:B-1----:R2:W4:Y:S04]  /*aa80*/  LDG.E.U16 R26, [R10.64] ;  /* 0x000000060a1a7981 */ /* 0x002528000c1e1500 */
[----:B------:R1:W-:Y:S04]  /*aa90*/  STL [R1+0x4ac], R27 ;  /* 0x0004ac1b01007387 */ /* 0x0003e80000100800 */
[----:B------:R0:W-:Y:S04]  /*aaa0*/  STL [R1+0x4a8], R25 ;  /* 0x0004a81901007387 */ /* 0x0001e80000100800 */
[----:B------:R-:W4:Y:S04]  /*aab0*/  LDL.64 R14, [R1+0x1558] ;  /* 0x00155800010e7983 */ /* 0x000f280000100a00 */
[----:B-1----:R1:W4:Y:S04]  /*aac0*/  LDG.E.U16 R27, [R12.64] ;  /* 0x000000060c1b7981 */ /* 0x002328000c1e1500 */
[----:B0-----:R-:W4:Y:S01]  /*aad0*/  LDL.64 R24, [R1+0x1560] ;  /* 0x0015600001187983 */ /* 0x001f220000100a00 */
[----:B--2---:R-:W-:-:S03]  /*aae0*/  IMAD.WIDE R10, R0, 0x2, R20 ;  /* 0x00000002000a7825 */ /* 0x004fc600078e0214 */
[----:B------:R0:W2:Y:S01]  /*aaf0*/  LDG.E.U16 R21, [R4.64] ;  /* 0x0000000604157981 */ /* 0x0000a2000c1e1500 */
[----:B---3--:R-:W-:-:S03]  /*ab00*/  IMAD.WIDE R6, R0, 0x2, R22 ;  /* 0x0000000200067825 */ /* 0x008fc600078e0216 */
[----:B------:R-:W3:Y:S01]  /*ab10*/  LDL.64 R22, [R1+0x1550] ;  /* 0x0015500001167983 */ /* 0x000ee20000100a00 */
[----:B------:R-:W-:-:S03]  /*ab20*/  IMAD.WIDE R8, R0, 0x2, R2 ;  /* 0x0000000200087825 */ /* 0x000fc600078e0202 */
[----:B------:R-:W3:Y:S04]  /*ab30*/  LDL.64 R2, [R1+0x1548] ;  /* 0x0015480001027983 */ /* 0x000ee80000100a00 */
[----:B------:R0:W-:Y:S04]  /*ab40*/  STL [R1+0x4a4], R29 ;  /* 0x0004a41d01007387 */ /* 0x0001e80000100800 */
[----:B0-----:R0:W3:Y:S01]  /*ab50*/  LDG.E.U16 R29, [R6.64] ;  /* 0x00000006061d7981 */ /* 0x0010e2000c1e1500 */
[----:B-1----:R-:W-:-:S03]  /*ab60*/  IMAD.WIDE R12, R0, 0x2, R18 ;  /* 0x00000002000c7825 */ /* 0x002fc600078e0212 */
[----:B-----5:R1:W-:Y:S04]  /*ab70*/  STL [R1+0x4a0], R28 ;  /* 0x0004a01c01007387 */ /* 0x0203e80000100800 */
[----:B----4-:R4:W-:Y:S01]  /*ab80*/  STL [R1+0x49c], R26 ;  /* 0x00049c1a01007387 */ /* 0x0109e20000100800 */
[----:B------:R-:W-:-:S03]  /*ab90*/  IMAD.WIDE R4, R0, 0x2, R16 ;  /* 0x0000000200047825 */ /* 0x000fc600078e0210 */
[----:B------:R-:W5:Y:S04]  /*aba0*/  LDL.64 R18, [R1+0x1540] ;  /* 0x0015400001127983 */ /* 0x000f680000100a00 */
[----:B-1----:R1:W5:Y:S04]  /*abb0*/  LDG.E.U16 R28, [R8.64] ;  /* 0x00000006081c7981 */ /* 0x002368000c1e1500 */
[----:B----4-:R3:W4:Y:S04]  /*abc0*/  LDG.E.U16 R26, [R10.64] ;  /* 0x000000060a1a7981 */ /* 0x010728000c1e1500 */
[----:B------:R1:W-:Y:S01]  /*abd0*/  STL [R1+0x498], R27 ;  /* 0x0004981b01007387 */ /* 0x0003e20000100800 */
[----:B0-----:R-:W-:-:S03]  /*abe0*/  IMAD.WIDE R6, R0, 0x2, R24 ;  /* 0x0000000200067825 */ /* 0x001fc600078e0218 */
[----:B-1----:R0:W4:Y:S01]  /*abf0*/  LDG.E.U16 R27, [R12.64] ;  /* 0x000000060c1b7981 */ /* 0x002122000c1e1500 */
[----:B------:R-:W-:-:S03]  /*ac00*/  IMAD.WIDE R8, R0, 0x2, R14 ;  /* 0x0000000200087825 */ /* 0x000fc600078e020e */
[----:B--2---:R1:W-:Y:S04]  /*ac10*/  STL [R1+0x494], R21 ;  /* 0x0004941501007387 */ /* 0x0043e80000100800 */
[----:B------:R-:W2:Y:S01]  /*ac20*/  LDL.64 R24, [R1+0x1528] ;  /* 0x0015280001187983 */ /* 0x000ea20000100a00 */
[----:B---3--:R-:W-:-:S03]  /*ac30*/  IMAD.WIDE R10, R0, 0x2, R22 ;  /* 0x00000002000a7825 */ /* 0x008fc600078e0216 */
[----:B------:R-:W3:Y:S04]  /*ac40*/  LDL.64 R16, [R1+0x1530] ;  /* 0x0015300001107983 */ /* 0x000ee80000100a00 */
[----:B-1----:R-:W3:Y:S04]  /*ac50*/  LDL.64 R20, [R1+0x1538] ;  /* 0x0015380001147983 */ /* 0x002ee80000100a00 */
[----:B------:R1:W3:Y:S04]  /*ac60*/  LDG.E.U16 R23, [R4.64] ;  /* 0x0000000604177981 */ /* 0x0002e8000c1e1500 */
[----:B------:R-:W3:Y:S04]  /*ac70*/  LDL.64 R14, [R1+0x1520] ;  /* 0x00152000010e7983 */ /* 0x000ee80000100a00 */
[----:B------:R0:W-:Y:S04]  /*ac80*/  STL [R1+0x490], R29 ;  /* 0x0004901d01007387 */ /* 0x0001e80000100800 */
[----:B0-----:R3:W3:Y:S01]  /*ac90*/  LDG.E.U16 R29, [R6.64] ;  /* 0x00000006061d7981 */ /* 0x0016e2000c1e1500 */
[----:B------:R-:W-:-:S03]  /*aca0*/  IMAD.WIDE R12, R0, 0x2, R2 ;  /* 0x00000002000c7825 */ /* 0x000fc600078e0202 */
[----:B-----5:R0:W-:Y:S04]  /*acb0*/  STL [R1+0x38c], R28 ;  /* 0x00038c1c01007387 */ /* 0x0201e80000100800 */
[----:B----4-:R4:W-:Y:S01]  /*acc0*/  STL [R1+0x388], R26 ;  /* 0x0003881a01007387 */ /* 0x0109e20000100800 */
[----:B-1----:R-:W-:-:S03]  /*acd0*/  IMAD.WIDE R4, R0, 0x2, R18 ;  /* 0x0000000200047825 */ /* 0x002fc600078e0212 */
[----:B------:R-:W5:Y:S04]  /*ace0*/  LDL.64 R2, [R1+0x1518] ;  /* 0x0015180001027983 */ /* 0x000f680000100a00 */
[----:B0-----:R0:W5:Y:S04]  /*acf0*/  LDG.E.U16 R28, [R8.64] ;  /* 0x00000006081c7981 */ /* 0x001168000c1e1500 */
[----:B----4-:R2:W2:Y:S04]  /*ad00*/  LDG.E.U16 R26, [R10.64] ;  /* 0x000000060a1a7981 */ /* 0x0104a8000c1e1500 */
[----:B------:R1:W-:Y:S04]  /*ad10*/  STL [R1+0x384], R27 ;  /* 0x0003841b01007387 */ /* 0x0003e80000100800 */
[----:B-1----:R1:W2:Y:S02]  /*ad20*/  LDG.E.U16 R27, [R12.64] ;  /* 0x000000060c1b7981 */ /* 0x0022a4000c1e1500 */
[----:B--2---:R-:W-:-:S02]  /*ad30*/  IMAD.WIDE R10, R0, 0x2, R24 ;  /* 0x00000002000a7825 */ /* 0x004fc400078e0218 */
[----:B------:R2:W4:Y:S02]  /*ad40*/  LDG.E.U16 R25, [R4.64] ;  /* 0x0000000604197981 */ /* 0x000524000c1e1500 */
[C---:B---3--:R-:W-:Y:S02]  /*ad50*/  IMAD.WIDE R6, R0.reuse, 0x2, R20 ;  /* 0x0000000200067825 */ /* 0x048fe400078e0214 */
[----:B------:R3:W-:Y:S04]  /*ad60*/  STL [R1+0x380], R23 ;  /* 0x0003801701007387 */ /* 0x0007e80000100800 */
[----:B------:R-:W4:Y:S01]  /*ad70*/  LDL.64 R20, [R1+0x1500] ;  /* 0x0015000001147983 */ /* 0x000f220000100a00 */
[----:B0-----:R-:W-:-:S03]  /*ad80*/  IMAD.WIDE R8, R0, 0x2, R16 ;  /* 0x0000000200087825 */ /* 0x001fc600078e0210 */
[----:B------:R-:W4:Y:S04]  /*ad90*/  LDL.64 R18, [R1+0x1508] ;  /* 0x0015080001127983 */ /* 0x000f280000100a00 */
[----:B---3--:R-:W3:Y:S04]  /*ada0*/  LDL.64 R22, [R1+0x1510] ;  /* 0x0015100001167983 */ /* 0x008ee80000100a00 */
[----:B------:R-:W3:Y:S04]  /*adb0*/  LDL.64 R16, [R1+0x14f8] ;  /* 0x0014f80001107983 */ /* 0x000ee80000100a00 */
[----:B------:R0:W-:Y:S04]  /*adc0*/  STL [R1+0x37c], R29 ;  /* 0x00037c1d01007387 */ /* 0x0001e80000100800 */
[----:B0-----:R3:W3:Y:S01]  /*add0*/  LDG.E.U16 R29, [R6.64] ;  /* 0x00000006061d7981 */ /* 0x0016e2000c1e1500 */
[----:B-1----:R-:W-:-:S03]  /*ade0*/  IMAD.WIDE R12, R0, 0x2, R14 ;  /* 0x00000002000c7825 */ /* 0x002fc600078e020e */
[----:B-----5:R0:W-:Y:S04]  /*adf0*/  STL [R1+0x378], R28 ;  /* 0x0003781c01007387 */ /* 0x0201e80000100800 */
[----:B--2---:R1:W-:Y:S01]  /*ae00*/  STL [R1+0x374], R26 ;  /* 0x0003741a01007387 */ /* 0x0043e20000100800 */
[----:B------:R-:W-:-:S03]  /*ae10*/  IMAD.WIDE R4, R0, 0x2, R2 ;  /* 0x0000000200047825 */ /* 0x000fc600078e0202 */
[----:B------:R-:W5:Y:S04]  /*ae20*/  LDL.64 R14, [R1+0x14f0] ;  /* 0x0014f000010e7983 */ /* 0x000f680000100a00 */
[----:B0-----:R0:W5:Y:S04]  /*ae30*/  LDG.E.U16 R28, [R8.64] ;  /* 0x00000006081c7981 */ /* 0x001168000c1e1500 */
[----:B-1----:R1:W5:Y:S04]  /*ae40*/  LDG.E.U16 R26, [R10.64] ;  /* 0x000000060a1a7981 */ /* 0x002368000c1e1500 */
[----:B------:R0:W-:Y:S04]  /*ae50*/  STL [R1+0x370], R27 ;  /* 0x0003701b01007387 */ /* 0x0001e80000100800 */
[----:B0-----:R0:W5:Y:S04]  /*ae60*/  LDG.E.U16 R27, [R12.64] ;  /* 0x000000060c1b7981 */ /* 0x001168000c1e1500 */
[----:B----4-:R4:W-:Y:S04]  /*ae70*/  STL [R1+0x36c], R25 ;  /* 0x00036c1901007387 */ /* 0x0109e80000100800 */
[----:B------:R-:W2:Y:S04]  /*ae80*/  LDL.64 R2, [R1+0x14e0] ;  /* 0x0014e00001027983 */ /* 0x000ea80000100a00 */
[----:B----4-:R-:W4:Y:S01]  /*ae90*/  LDL.64 R24, [R1+0x14e8] ;  /* 0x0014e80001187983 */ /* 0x010f220000100a00 */
[----:B-1----:R-:W-:-:S03]  /*aea0*/  IMAD.WIDE R10, R0, 0x2, R20 ;  /* 0x00000002000a7825 */ /* 0x002fc600078e0214 */
[----:B------:R1:W2:Y:S01]  /*aeb0*/  LDG.E.U16 R21, [R4.64] ;  /* 0x0000000604157981 */ /* 0x0002a2000c1e1500 */
[----:B---3--:R-:W-:-:S03]  /*aec0*/  IMAD.WIDE R6, R0, 0x2, R22 ;  /* 0x0000000200067825 */ /* 0x008fc600078e0216 */
[----:B------:R-:W3:Y:S01]  /*aed0*/  LDL.64 R22, [R1+0x14d8] ;  /* 0x0014d80001167983 */ /* 0x000ee20000100a00 */
[----:B------:R-:W-:-:S03]  /*aee0*/  IMAD.WIDE R8, R0, 0x2, R18 ;  /* 0x0000000200087825 */ /* 0x000fc600078e0212 */
[----:B------:R-:W3:Y:S04]  /*aef0*/  LDL.64 R18, [R1+0x14d0] ;  /* 0x0014d00001127983 */ /* 0x000ee80000100a00 */
[----:B------:R0:W-:Y:S04]  /*af00*/  STL [R1+0x368], R29 ;  /* 0x0003681d01007387 */ /* 0x0001e80000100800 */
[----:B0-----:R4:W3:Y:S01]  /*af10*/  LDG.E.U16 R29, [R6.64] ;  /* 0x00000006061d7981 */ /* 0x0018e2000c1e1500 */
[----:B------:R-:W-:-:S03]  /*af20*/  IMAD.WIDE R12, R0, 0x2, R16 ;  /* 0x00000002000c7825 */ /* 0x000fc600078e0210 */
[----:B-----5:R0:W-:Y:S04]  /*af30*/  STL [R1+0x364], R28 ;  /* 0x0003641c01007387 */ /* 0x0201e80000100800 */
[----:B------:R5:W-:Y:S01]  /*af40*/  STL [R1+0x360], R26 ;  /* 0x0003601a01007387 */ /* 0x000be20000100800 */
[----:B-1----:R-:W-:-:S03]  /*af50*/  IMAD.WIDE R4, R0, 0x2, R14 ;  /* 0x0000000200047825 */ /* 0x002fc600078e020e */
[----:B------:R-:W3:Y:S04]  /*af60*/  LDL.64 R16, [R1+0x14c8] ;  /* 0x0014c80001107983 */ /* 0x000ee80000100a00 */
[----:B0-----:R0:W3:Y:S04]  /*af70*/  LDG.E.U16 R28, [R8.64] ;  /* 0x00000006081c7981 */ /* 0x0010e8000c1e1500 */
[----:B-----5:R3:W5:Y:S04]  /*af80*/  LDG.E.U16 R26, [R10.64] ;  /* 0x000000060a1a7981 */ /* 0x020768000c1e1500 */
[----:B------:R1:W-:Y:S04]  /*af90*/  STL [R1+0x35c], R27 ;  /* 0x00035c1b01007387 */ /* 0x0003e80000100800 */
[----:B-1----:R1:W5:Y:S01]  /*afa0*/  LDG.E.U16 R27, [R12.64] ;  /* 0x000000060c1b7981 */ /* 0x002362000c1e1500 */
[----:B----4-:R-:W-:-:S03]  /*afb0*/  IMAD.WIDE R6, R0, 0x2, R24 ;  /* 0x0000000200067825 */ /* 0x010fc600078e0218 */
[----:B--2---:R2:W-:Y:S04]  /*afc0*/  STL [R1+0x358], R21 ;  /* 0x0003581501007387 */ /* 0x0045e80000100800 */
[----:B------:R-:W4:Y:S01]  /*afd0*/  LDL.64 R24, [R1+0x14b0] ;  /* 0x0014b00001187983 */ /* 0x000f220000100a00 */
[----:B---3--:R-:W-:-:S03]  /*afe0*/  IMAD.WIDE R10, R0, 0x2, R22 ;  /* 0x00000002000a7825 */ /* 0x008fc600078e0216 */
[----:B------:R-:W3:Y:S04]  /*aff0*/  LDL.64 R14, [R1+0x14b8] ;  /* 0x0014b800010e7983 */ /* 0x000ee80000100a00 */
[----:B--2---:R-:W2:Y:S04]  /*b000*/  LDL.64 R20, [R1+0x14c0] ;  /* 0x0014c00001147983 */ /* 0x004ea80000100a00 */
[----:B------:R1:W3:Y:S01]  /*b010*/  LDG.E.U16 R23, [R4.64] ;  /* 0x0000000604177981 */ /* 0x0002e2000c1e1500 */
[----:B0-----:R-:W-:-:S03]  /*b020*/  IMAD.WIDE R8, R0, 0x2, R2 ;  /* 0x0000000200087825 */ /* 0x001fc600078e0202 */
[----:B------:R-:W3:Y:S04]  /*b030*/  LDL.64 R2, [R1+0x14a8] ;  /* 0x0014a80001027983 */ /* 0x000ee80000100a00 */
[----:B------:R0:W-:Y:S04]  /*b040*/  STL [R1+0x354], R29 ;  /* 0x0003541d01007387 */ /* 0x0001e80000100800 */
[----:B0-----:R2:W3:Y:S01]  /*b050*/  LDG.E.U16 R29, [R6.64] ;  /* 0x00000006061d7981 */ /* 0x0014e2000c1e1500 */
[----:B-1----:R-:W-:-:S03]  /*b060*/  IMAD.WIDE R12, R0, 0x2, R18 ;  /* 0x00000002000c7825 */ /* 0x002fc600078e0212 */
[----:B------:R0:W-:Y:S04]  /*b070*/  STL [R1+0x350], R28 ;  /* 0x0003501c01007387 */ /* 0x0001e80000100800 */
[----:B-----5:R1:W-:Y:S01]  /*b080*/  STL [R1+0x34c], R26 ;  /* 0x00034c1a01007387 */ /* 0x0203e20000100800 */
[----:B------:R-:W-:-:S03]  /*b090*/  IMAD.WIDE R4, R0, 0x2, R16 ;  /* 0x0000000200047825 */ /* 0x000fc600078e0210 */
[----:B------:R-:W4:Y:S04]  /*b0a0*/  LDL.64 R18, [R1+0x14a0] ;  /* 0x0014a00001127983 */ /* 0x000f280000100a00 */
[----:B0-----:R0:W4:Y:S04]  /*b0b0*/  LDG.E.U16 R28, [R8.64] ;  /* 0x00000006081c7981 */ /* 0x001128000c1e1500 */
[----:B-1----:R4:W4:Y:S04]  /*b0c0*/  LDG.E.U16 R26, [R10.64] ;  /* 0x000000060a1a7981 */ /* 0x002928000c1e1500 */
[----:B------:R1:W-:Y:S04]  /*b0d0*/  STL [R1+0x348], R27 ;  /* 0x0003481b01007387 */ /* 0x0003e80000100800 */
[----:B-1----:R1:W4:Y:S02]  /*b0e0*/  LDG.E.U16 R27, [R12.64] ;  /* 0x000000060c1b7981 */ /* 0x002324000c1e1500 */
[----:B----4-:R-:W-:-:S02]  /*b0f0*/  IMAD.WIDE R10, R0, 0x2, R24 ;  /* 0x00000002000a7825 */ /* 0x010fc400078e0218 */
[----:B------:R4:W5:Y:S02]  /*b100*/  LDG.E.U16 R25, [R4.64] ;  /* 0x0000000604197981 */ /* 0x000964000c1e1500 */
[C---:B--2---:R-:W-:Y:S02]  /*b110*/  IMAD.WIDE R6, R0.reuse, 0x2, R20 ;  /* 0x0000000200067825 */ /* 0x044fe400078e0214 */
[----:B---3--:R2:W-:Y:S04]  /*b120*/  STL [R1+0x344], R23 ;  /* 0x0003441701007387 */ /* 0x0085e80000100800 */
[----:B------:R-:W3:Y:S01]  /*b130*/  LDL.64 R20, [R1+0x1488] ;  /* 0x0014880001147983 */ /* 0x000ee20000100a00 */
[----:B0-----:R-:W-:-:S03]  /*b140*/  IMAD.WIDE R8, R0, 0x2, R14 ;  /* 0x0000000200087825 */ /* 0x001fc600078e020e */
[----:B------:R-:W3:Y:S04]  /*b150*/  LDL.64 R16, [R1+0x1490] ;  /* 0x0014900001107983 */ /* 0x000ee80000100a00 */
[----:B--2---:R-:W2:Y:S04]  /*b160*/  LDL.64 R22, [R1+0x1498] ;  /* 0x0014980001167983 */ /* 0x004ea80000100a00 */
[----:B------:R-:W2:Y:S04]  /*b170*/  LDL.64 R14, [R1+0x1480] ;  /* 0x00148000010e7983 */ /* 0x000ea80000100a00 */
[----:B------:R0:W-:Y:S04]  /*b180*/  STL [R1+0x340], R29 ;  /* 0x0003401d01007387 */ /* 0x0001e80000100800 */
[----:B0-----:R2:W2:Y:S01]  /*b190*/  LDG.E.U16 R29, [R6.64] ;  /* 0x00000006061d7981 */ /* 0x0014a2000c1e1500 */
[----:B-1----:R-:W-:-:S03]  /*b1a0*/  IMAD.WIDE R12, R0, 0x2, R2 ;  /* 0x00000002000c7825 */ /* 0x002fc600078e0202 */
[----:B----4-:R0:W-:Y:S04]  /*b1b0*/  STL [R1+0x33c], R28 ;  /* 0x00033c1c01007387 */ /* 0x0101e80000100800 */
[----:B------:R1:W-:Y:S01]  /*b1c0*/  STL [R1+0x338], R26 ;  /* 0x0003381a01007387 */ /* 0x0003e20000100800 */
[----:B------:R-:W-:-:S03]  /*b1d0*/  IMAD.WIDE R4, R0, 0x2, R18 ;  /* 0x0000000200047825 */ /* 0x000fc600078e0212 */
[----:B------:R-:W2:Y:S04]  /*b1e0*/  LDL.64 R2, [R1+0x1478] ;  /* 0x0014780001027983 */ /* 0x000ea80000100a00 */
[----:B0-----:R0:W2:Y:S04]  /*b1f0*/  LDG.E.U16 R28, [R8.64] ;  /* 0x00000006081c7981 */ /* 0x0010a8000c1e1500 */
[----:B-1----:R3:W2:Y:S04]  /*b200*/  LDG.E.U16 R26, [R10.64] ;  /* 0x000000060a1a7981 */ /* 0x0026a8000c1e1500 */
[----:B------:R1:W-:Y:S04]  /*b210*/  STL [R1+0x334], R27 ;  /* 0x0003341b01007387 */ /* 0x0003e80000100800 */
[----:B-1----:R1:W2:Y:S04]  /*b220*/  LDG.E.U16 R27, [R12.64] ;  /* 0x000000060c1b7981 */ /* 0x0022a8000c1e1500 */
[----:B-----5:R5:W-:Y:S04]  /*b230*/  STL [R1+0x330], R25 ;  /* 0x0003301901007387 */ /* 0x020be80000100800 */
[----:B------:R-:W4:Y:S04]  /*b240*/  LDL.64 R18, [R1+0x1468] ;  /* 0x0014680001127983 */ /* 0x000f280000100a00 */
[----:B-----5:R-:W5:Y:S01]  /*b250*/  LDL.64 R24, [R1+0x1470] ;  /* 0x0014700001187983 */ /* 0x020f620000100a00 */
[----:B---3--:R-:W-:-:S03]  /*b260*/  IMAD.WIDE R10, R0, 0x2, R20 ;  /* 0x00000002000a7825 */ /* 0x008fc600078e0214 */
[----:B------:R3:W4:Y:S01]  /*b270*/  LDG.E.U16 R21, [R4.64] ;  /* 0x0000000604157981 */ /* 0x000722000c1e1500 */
[----:B--2---:R-:W-:-:S03]  /*b280*/  IMAD.WIDE R6, R0, 0x2, R22 ;  /* 0x0000000200067825 */ /* 0x004fc600078e0216 */
[----:B------:R-:W2:Y:S01]  /*b290*/  LDL.64 R22, [R1+0x1460] ;  /* 0x0014600001167983 */ /* 0x000ea20000100a00 */
[----:B0-----:R-:W-:-:S03]  /*b2a0*/  IMAD.WIDE R8, R0, 0x2, R16 ;  /* 0x0000000200087825 */ /* 0x001fc600078e0210 */
[----:B------:R-:W2:Y:S04]  /*b2b0*/  LDL.64 R16, [R1+0x1458] ;  /* 0x0014580001107983 */ /* 0x000ea80000100a00 */
[----:B------:R0:W-:Y:S04]  /*b2c0*/  STL [R1+0x32c], R29 ;  /* 0x00032c1d01007387 */ /* 0x0001e80000100800 */
[----:B0-----:R5:W2:Y:S01]  /*b2d0*/  LDG.E.U16 R29, [R6.64] ;  /* 0x00000006061d7981 */ /* 0x001aa2000c1e1500 */
[----:B-1----:R-:W-:-:S03]  /*b2e0*/  IMAD.WIDE R12, R0, 0x2, R14 ;  /* 0x00000002000c7825 */ /* 0x002fc600078e020e */
[----:B------:R0:W-:Y:S04]  /*b2f0*/  STL [R1+0x328], R28 ;  /* 0x0003281c01007387 */ /* 0x0001e80000100800 */
[----:B------:R1:W-:Y:S01]  /*b300*/  STL [R1+0x324], R26 ;  /* 0x0003241a01007387 */ /* 0x0003e20000100800 */
[----:B---3--:R-:W-:-:S03]  /*b310*/  IMAD.WIDE R4, R0, 0x2, R2 ;  /* 0x0000000200047825 */ /* 0x008fc600078e0202 */
[----:B------:R-:W3:Y:S04]  /*b320*/  LDL.64 R14, [R1+0x1450] ;  /* 0x00145000010e7983 */ /* 0x000ee80000100a00 */
[----:B0-----:R0:W3:Y:S04]  /*b330*/  LDG.E.U16 R28, [R8.64] ;  /* 0x00000006081c7981 */ /* 0x0010e8000c1e1500 */
[----:B-1----:R2:W3:Y:S04]  /*b340*/  LDG.E.U16 R26, [R10.64] ;  /* 0x000000060a1a7981 */ /* 0x0024e8000c1e1500 */
[----:B------:R1:W-:Y:S04]  /*b350*/  STL [R1+0x320], R27 ;  /* 0x0003201b01007387 */ /* 0x0003e80000100800 */
[----:B-1----:R1:W3:Y:S01]  /*b360*/  LDG.E.U16 R27, [R12.64] ;  /* 0x000000060c1b7981 */ /* 0x0022e2000c1e1500 */
[----:B-----5:R-:W-:-:S03]  /*b370*/  IMAD.WIDE R6, R0, 0x2, R24 ;  /* 0x0000000200067825 */ /* 0x020fc600078e0218 */
[----:B----4-:R4:W-:Y:S04]  /*b380*/  STL [R1+0x31c], R21 ;  /* 0x00031c1501007387 */ /* 0x0109e80000100800 */
[----:B------:R-:W5:Y:S01]  /*b390*/  LDL.64 R24, [R1+0x1438] ;  /* 0x0014380001187983 */ /* 0x000f620000100a00 */
[----:B--2---:R-:W-:-:S03]  /*b3a0*/  IMAD.WIDE R10, R0, 0x2, R22 ;  /* 0x00000002000a7825 */ /* 0x004fc600078e0216 */
[----:B------:R-:W2:Y:S04]  /*b3b0*/  LDL.64 R2, [R1+0x1440] ;  /* 0x0014400001027983 */ /* 0x000ea80000100a00 */
[----:B----4-:R-:W4:Y:S04]  /*b3c0*/  LDL.64 R20, [R1+0x1448] ;  /* 0x0014480001147983 */ /* 0x010f280000100a00 */
[----:B------:R1:W2:Y:S01]  /*b3d0*/  LDG.E.U16 R23, [R4.64] ;  /* 0x0000000604177981 */ /* 0x0002a2000c1e1500 */
[----:B0-----:R-:W-:-:S03]  /*b3e0*/  IMAD.WIDE R8, R0, 0x2, R18 ;  /* 0x0000000200087825 */ /* 0x001fc600078e0212 */
[----:B------:R-:W2:Y:S04]  /*b3f0*/  LDL.64 R18, [R1+0x1430] ;  /* 0x0014300001127983 */ /* 0x000ea80000100a00 */
[----:B------:R0:W-:Y:S04]  /*b400*/  STL [R1+0x318], R29 ;  /* 0x0003181d01007387 */ /* 0x0001e80000100800 */
[----:B0-----:R4:W2:Y:S01]  /*b410*/  LDG.E.U16 R29, [R6.64] ;  /* 0x00000006061d7981 */ /* 0x0018a2000c1e1500 */
[----:B-1----:R-:W-:-:S03]  /*b420*/  IMAD.WIDE R12, R0, 0x2, R16 ;  /* 0x00000002000c7825 */ /* 0x002fc600078e0210 */
[----:B---3--:R0:W-:Y:S04]  /*b430*/  STL [R1+0x314], R28 ;  /* 0x0003141c01007387 */ /* 0x0081e80000100800 */
[----:B------:R1:W-:Y:S01]  /*b440*/  STL [R1+0x310], R26 ;  /* 0x0003101a01007387 */ /* 0x0003e20000100800 */
[----:B------:R-:W-:-:S03]  /*b450*/  IMAD.WIDE R4, R0, 0x2, R14 ;  /* 0x0000000200047825 */ /* 0x000fc600078e020e */
[----:B------:R-:W5:Y:S04]  /*b460*/  LDL.64 R16, [R1+0x1428] ;  /* 0x0014280001107983 */ /* 0x000f680000100a00 */
[----:B0-----:R0:W5:Y:S04]  /*b470*/  LDG.E.U16 R28, [R8.64] ;  /* 0x00000006081c7981 */ /* 0x001168000c1e1500 */
[----:B-1----:R5:W5:Y:S04]  /*b480*/  LDG.E.U16 R26, [R10.64] ;  /* 0x000000060a1a7981 */ /* 0x002b68000c1e1500 */
[----:B------:R1:W-:Y:S04]  /*b490*/  STL [R1+0x30c], R27 ;  /* 0x00030c1b01007387 */ /* 0x0003e80000100800 */
[----:B-1----:R1:W5:Y:S02]  /*b4a0*/  LDG.E.U16 R27, [R12.64] ;  /* 0x000000060c1b7981 */ /* 0x002364000c1e1500 */
[----:B-----5:R-:W-:-:S02]  /*b4b0*/  IMAD.WIDE R10, R0, 0x2, R24 ;  /* 0x00000002000a7825 */ /* 0x020fc400078e0218 */
[----:B------:R5:W3:Y:S02]  /*b4c0*/  LDG.E.U16 R25, [R4.64] ;  /* 0x0000000604197981 */ /* 0x000ae4000c1e1500 */
[C---:B----4-:R-:W-:Y:S02]  /*b4d0*/  IMAD.WIDE R6, R0.reuse, 0x2, R20 ;  /* 0x0000000200067825 */ /* 0x050fe400078e0214 */
[----:B--2---:R2:W-:Y:S04]  /*b4e0*/  STL [R1+0x308], R23 ;  /* 0x0003081701007387 */ /* 0x0045e80000100800 */
[----:B------:R-:W4:Y:S01]  /*b4f0*/  LDL.64 R20, [R1+0x1410] ;  /* 0x0014100001147983 */ /* 0x000f220000100a00 */
[----:B0-----:R-:W-:-:S03]  /*b500*/  IMAD.WIDE R8, R0, 0x2, R2 ;  /* 0x0000000200087825 */ /* 0x001fc600078e0202 */
[----:B------:R-:W4:Y:S04]  /*b510*/  LDL.64 R14, [R1+0x1418] ;  /* 0x00141800010e7983 */ /* 0x000f280000100a00 */
[----:B--2---:R-:W2:Y:S04]  /*b520*/  LDL.64 R22, [R1+0x1420] ;  /* 0x0014200001167983 */ /* 0x004ea80000100a00 */
[----:B------:R-:W2:Y:S04]  /*b530*/  LDL.64 R2, [R1+0x1408] ;  /* 0x0014080001027983 */ /* 0x000ea80000100a00 */
[----:B------:R0:W-:Y:S04]  /*b540*/  STL [R1+0x304], R29 ;  /* 0x0003041d01007387 */ /* 0x0001e80000100800 */
[----:B0-----:R2:W2:Y:S01]  /*b550*/  LDG.E.U16 R29, [R6.64] ;  /* 0x00000006061d7981 */ /* 0x0014a2000c1e1500 */
[----:B-1----:R-:W-:-:S03]  /*b560*/  IMAD.WIDE R12, R0, 0x2, R18 ;  /* 0x00000002000c7825 */ /* 0x002fc600078e0212 */
[----:B-----5:R0:W-:Y:S04]  /*b570*/  STL [R1+0x300], R28 ;  /* 0x0003001c01007387 */ /* 0x0201e80000100800 */
[----:B------:R1:W-:Y:S01]  /*b580*/  STL [R1+0x2f8], R26 ;  /* 0x0002f81a01007387 */ /* 0x0003e20000100800 */
[----:B------:R-:W-:-:S03]  /*b590*/  IMAD.WIDE R4, R0, 0x2, R16 ;  /* 0x0000000200047825 */ /* 0x000fc600078e0210 */
[----:B------:R-:W2:Y:S04]  /*b5a0*/  LDL.64 R18, [R1+0x1400] ;  /* 0x0014000001127983 */ /* 0x000ea80000100a00 */
[----:B0-----:R0:W2:Y:S04]  /*b5b0*/  LDG.E.U16 R28, [R8.64] ;  /* 0x00000006081c7981 */ /* 0x0010a8000c1e1500 */
[----:B-1----:R4:W2:Y:S04]  /*b5c0*/  LDG.E.U16 R26, [R10.64] ;  /* 0x000000060a1a7981 */ /* 0x0028a8000c1e1500 */
[----:B------:R1:W-:Y:S04]  /*b5d0*/  STL [R1+0x2f4], R27 ;  /* 0x0002f41b01007387 */ /* 0x0003e80000100800 */
[----:B-1----:R1:W2:Y:S04]  /*b5e0*/  LDG.E.U16 R27, [R12.64] ;  /* 0x000000060c1b7981 */ /* 0x0022a8000c1e1500 */
[----:B---3--:R3:W-:Y:S04]  /*b5f0*/  STL [R1+0x2f0], R25 ;  /* 0x0002f01901007387 */ /* 0x0087e80000100800 */
[----:B------:R-:W5:Y:S04]  /*b600*/  LDL.64 R16, [R1+0x13f0] ;  /* 0x0013f00001107983 */ /* 0x000f680000100a00 */
[----:B---3--:R-:W3:Y:S01]  /*b610*/  LDL.64 R24, [R1+0x13f8] ;  /* 0x0013f80001187983 */ /* 0x008ee20000100a00 */
[----:B----4-:R-:W-:-:S03]  /*b620*/  IMAD.WIDE R10, R0, 0x2, R20 ;  /* 0x00000002000a7825 */ /* 0x010fc600078e0214 */
[----:B------:R4:W3:Y:S01]  /*b630*/  LDG.E.U16 R21, [R4.64] ;  /* 0x0000000604157981 */ /* 0x0008e2000c1e1500 */
        /* <DEDUP_REMOVED lines=9> */
[----:B----4-:R-:W-:-:S03]  /*b6d0*/  IMAD.WIDE R4, R0, 0x2, R18 ;  /* 0x0000000200047825 */ /* 0x010fc600078e0212 */
[----:B------:R-:W4:Y:S04]  /*b6e0*/  LDL.64 R2, [R1+0x13d8] ;  /* 0x0013d80001027983 */ /* 0x000f280000100a00 */
[----:B0-----:R5:W4:Y:S04]  /*b6f0*/  LDG.E.U16 R28, [R8.64] ;  /* 0x00000006081c7981 */ /* 0x001b28000c1e1500 */
[----:B-1----:R2:W4:Y:S04]  /*b700*/  LDG.E.U16 R26, [R10.64] ;  /* 0x000000060a1a7981 */ /* 0x002528000c1e1500 */
[----:B------:R0:W-:Y:S04]  /*b710*/  STL [R1+0x2e0], R27 ;  /* 0x0002e01b01007387 */ /* 0x0001e80000100800 */
[----:B0-----:R0:W4:Y:S01]  /*b720*/  LDG.E.U16 R27, [R12.64] ;  /* 0x000000060c1b7981 */ /* 0x001122000c1e1500 */
[----:B-----5:R-:W-:-:S04]  /*b730*/  IMAD.WIDE R8, R0, 0x2, R16 ;  /* 0x0000000200087825 */ /* 0x020fc800078e0210 */
[C---:B---3--:R-:W-:Y:S01]  /*b740*/  IMAD.WIDE R6, R0.reuse, 0x2, R24 ;  /* 0x0000000200067825 */ /* 0x048fe200078e0218 */
[----:B------:R1:W-:Y:S04]  /*b750*/  STL [R1+0x2dc], R21 ;  /* 0x0002dc1501007387 */ /* 0x0003e80000100800 */
[----:B------:R-:W3:Y:S01]  /*b760*/  LDL.64 R18, [R1+0x13c8] ;  /* 0x0013c80001127983 */ /* 0x000ee20000100a00 */
[----:B--2---:R-:W-:-:S03]  /*b770*/  IMAD.WIDE R10, R0, 0x2, R22 ;  /* 0x00000002000a7825 */ /* 0x004fc600078e0216 */
[----:B------:R-:W2:Y:S04]  /*b780*/  LDL.64 R24, [R1+0x13c0] ;  /* 0x0013c00001187983 */ /* 0x000ea80000100a00 */
[----:B-1----:R-:W5:Y:S04]  /*b790*/  LDL.64 R20, [R1+0x13d0] ;  /* 0x0013d00001147983 */ /* 0x002f680000100a00 */
[----:B------:R1:W2:Y:S04]  /*b7a0*/  LDG.E.U16 R23, [R4.64] ;  /* 0x0000000604177981 */ /* 0x0002a8000c1e1500 */
[----:B------:R-:W2:Y:S04]  /*b7b0*/  LDL.64 R16, [R1+0x13b8] ;  /* 0x0013b80001107983 */ /* 0x000ea80000100a00 */
[----:B------:R0:W-:Y:S04]  /*b7c0*/  STL [R1+0x2d8], R29 ;  /* 0x0002d81d01007387 */ /* 0x0001e80000100800 */
[----:B0-----:R5:W2:Y:S01]  /*b7d0*/  LDG.E.U16 R29, [R6.64] ;  /* 0x00000006061d7981 */ /* 0x001aa2000c1e1500 */
[----:B------:R-:W-:-:S03]  /*b7e0*/  IMAD.WIDE R12, R0, 0x2, R14 ;  /* 0x00000002000c7825 */ /* 0x000fc600078e020e */
[----:B----4-:R0:W-:Y:S04]  /*b7f0*/  STL [R1+0x2d4], R28 ;  /* 0x0002d41c01007387 */ /* 0x0101e80000100800 */
[----:B------:R4:W-:Y:S04]  /*b800*/  STL [R1+0x2d0], R26 ;  /* 0x0002d01a01007387 */ /* 0x0009e80000100800 */
[----:B------:R-:W2:Y:S04]  /*b810*/  LDL.64 R14, [R1+0x13b0] ;  /* 0x0013b000010e7983 */ /* 0x000ea80000100a00 */
[----:B0-----:R3:W2:Y:S04]  /*b820*/  LDG.E.U16 R28, [R8.64] ;  /* 0x00000006081c7981 */ /* 0x0016a8000c1e1500 */
[----:B----4-:R0:W4:Y:S04]  /*b830*/  LDG.E.U16 R26, [R10.64] ;  /* 0x000000060a1a7981 */ /* 0x010128000c1e1500 */
[----:B------:R0:W-:Y:S01]  /*b840*/  STL [R1+0x2cc], R27 ;  /* 0x0002cc1b01007387 */ /* 0x0001e20000100800 */
[----:B-1----:R-:W-:-:S06]  /*b850*/  IMAD.WIDE R4, R0, 0x2, R2 ;  /* 0x0000000200047825 */ /* 0x002fcc00078e0202 */
[----:B------:R-:W4:Y:S04]  /*b860*/  LDG.E.U16 R5, [R4.64] ;  /* 0x0000000604057981 */ /* 0x000f28000c1e1500 */
[----:B0-----:R0:W4:Y:S01]  /*b870*/  LDG.E.U16 R27, [R12.64] ;  /* 0x000000060c1b7981 */ /* 0x001122000c1e1500 */
[----:B---3--:R-:W-:-:S04]  /*b880*/  IMAD.WIDE R8, R0, 0x2, R18 ;  /* 0x0000000200087825 */ /* 0x008fc800078e0212 */
[C---:B-----5:R-:W-:Y:S01]  /*b890*/  IMAD.WIDE R6, R0.reuse, 0x2, R20 ;  /* 0x0000000200067825 */ /* 0x060fe200078e0214 */
[----:B--2---:R1:W-:Y:S04]  /*b8a0*/  STL [R1+0x2c8], R23 ;  /* 0x0002c81701007387 */ /* 0x0043e80000100800 */
[----:B------:R-:W2:Y:S04]  /*b8b0*/  LDL.64 R20, [R1+0x1398] ;  /* 0x0013980001147983 */ /* 0x000ea80000100a00 */
[----:B------:R-:W3:Y:S04]  /*b8c0*/  LDL.64 R2, [R1+0x13a0] ;  /* 0x0013a00001027983 */ /* 0x000ee80000100a00 */
[----:B-1----:R-:W5:Y:S04]  /*b8d0*/  LDL.64 R22, [R1+0x13a8] ;  /* 0x0013a80001167983 */ /* 0x002f680000100a00 */
[----:B------:R-:W3:Y:S04]  /*b8e0*/  LDL.64 R18, [R1+0x1390] ;  /* 0x0013900001127983 */ /* 0x000ee80000100a00 */
[----:B------:R1:W-:Y:S04]  /*b8f0*/  STL [R1+0x2c4], R29 ;  /* 0x0002c41d01007387 */ /* 0x0003e80000100800 */
[----:B-1----:R2:W3:Y:S01]  /*b900*/  LDG.E.U16 R29, [R6.64] ;  /* 0x00000006061d7981 */ /* 0x0024e2000c1e1500 */
[----:B0-----:R-:W-:-:S04]  /*b910*/  IMAD.WIDE R12, R0, 0x2, R16 ;  /* 0x00000002000c7825 */ /* 0x001fc800078e0210 */
[C---:B------:R-:W-:Y:S01]  /*b920*/  IMAD.WIDE R10, R0.reuse, 0x2, R24 ;  /* 0x00000002000a7825 */ /* 0x040fe200078e0218 */
[----:B------:R0:W-:Y:S04]  /*b930*/  STL [R1+0x2c0], R28 ;  /* 0x0002c01c01007387 */ /* 0x0001e80000100800 */
[----:B----4-:R1:W-:Y:S04]  /*b940*/  STL [R1+0x2bc], R26 ;  /* 0x0002bc1a01007387 */ /* 0x0103e80000100800 */
[----:B------:R-:W4:Y:S04]  /*b950*/  LDL.64 R16, [R1+0x1388] ;  /* 0x0013880001107983 */ /* 0x000f280000100a00 */
[----:B0-----:R3:W4:Y:S04]  /*b960*/  LDG.E.U16 R28, [R8.64] ;  /* 0x00000006081c7981 */ /* 0x001728000c1e1500 */
[----:B-1----:R5:W4:Y:S04]  /*b970*/  LDG.E.U16 R26, [R10.64] ;  /* 0x000000060a1a7981 */ /* 0x002b28000c1e1500 */
[----:B------:R0:W-:Y:S04]  /*b980*/  STL [R1+0x2b8], R27 ;  /* 0x0002b81b01007387 */ /* 0x0001e80000100800 */
[----:B------:R-:W4:Y:S04]  /*b990*/  LDL.64 R24, [R1+0x1380] ;  /* 0x0013800001187983 */ /* 0x000f280000100a00 */
[----:B0-----:R0:W4:Y:S02]  /*b9a0*/  LDG.E.U16 R27, [R12.64] ;  /* 0x000000060c1b7981 */ /* 0x001124000c1e1500 */
[----:B0-----:R-:W-:-:S02]  /*b9b0*/  IMAD.WIDE R12, R0, 0x2, R14 ;  /* 0x00000002000c7825 */ /* 0x001fc400078e020e */
[----:B------:R-:W4:Y:S02]  /*b9c0*/  LDL.64 R14, [R1+0x1378] ;  /* 0x00137800010e7983 */ /* 0x000f240000100a00 */
[C---:B--2---:R-:W-:Y:S02]  /*b9d0*/  IMAD.WIDE R6, R0.reuse, 0x2, R20 ;  /* 0x0000000200067825 */ /* 0x044fe400078e0214 */
[----:B------:R4:W2:Y:S02]  /*b9e0*/  LDG.E.U16 R21, [R12.64] ;  /* 0x000000060c157981 */ /* 0x0008a4000c1e1500 */
[C---:B-----5:R-:W-:Y:S02]  /*b9f0*/  IMAD.WIDE R10, R0.reuse, 0x2, R22 ;  /* 0x00000002000a7825 */ /* 0x060fe400078e0216 */
[----:B------:R-:W5:Y:S02]  /*ba00*/  LDL.64 R22, [R1+0x1370] ;  /* 0x0013700001167983 */ /* 0x000f640000100a00 */
[----:B---3--:R-:W-:-:S02]  /*ba10*/  IMAD.WIDE R8, R0, 0x2, R2 ;  /* 0x0000000200087825 */ /* 0x008fc400078e0202 */
[----:B------:R-:W3:Y:S04]  /*ba20*/  LDL.64 R2, [R1+0x1368] ;  /* 0x0013680001027983 */ /* 0x000ee80000100a00 */
[----:B------:R-:W-:Y:S04]  /*ba30*/  STL [R1+0x28c], R5 ;  /* 0x00028c0501007387 */ /* 0x000fe80000100800 */
[----:B------:R0:W-:Y:S04]  /*ba40*/  STL [R1+0x288], R29 ;  /* 0x0002881d01007387 */ /* 0x0001e80000100800 */
[----:B0-----:R0:W3:Y:S01]  /*ba50*/  LDG.E.U16 R29, [R10.64] ;  /* 0x000000060a1d7981 */ /* 0x0010e2000c1e1500 */
[----:B------:R-:W-:-:S04]  /*ba60*/  IMAD.WIDE R4, R0, 0x2, R18 ;  /* 0x0000000200047825 */ /* 0x000fc800078e0212 */
[C---:B----4-:R-:W-:Y:S01]  /*ba70*/  IMAD.WIDE R12, R0.reuse, 0x2, R16 ;  /* 0x00000002000c7825 */ /* 0x050fe200078e0210 */
[----:B------:R1:W-:Y:S04]  /*ba80*/  STL [R1+0x284], R28 ;  /* 0x0002841c01007387 */ /* 0x0003e80000100800 */
[----:B------:R4:W-:Y:S04]  /*ba90*/  STL [R1+0x280], R26 ;  /* 0x0002801a01007387 */ /* 0x0009e80000100800 */
[----:B------:R-:W3:Y:S04]  /*baa0*/  LDL.64 R18, [R1+0x1360] ;  /* 0x0013600001127983 */ /* 0x000ee80000100a00 */
[----:B-1----:R1:W3:Y:S01]  /*bab0*/  LDG.E.U16 R28, [R8.64] ;  /* 0x00000006081c7981 */ /* 0x0022e2000c1e1500 */
[----:B0-----:R-:W-:-:S03]  /*bac0*/  IMAD.WIDE R10, R0, 0x2, R24 ;  /* 0x00000002000a7825 */ /* 0x001fc600078e0218 */
[----:B----4-:R5:W4:Y:S04]  /*bad0*/  LDG.E.U16 R26, [R6.64] ;  /* 0x00000006061a7981 */ /* 0x010b28000c1e1500 */
[----:B------:R0:W-:Y:S04]  /*bae0*/  STL [R1+0x27c], R27 ;  /* 0x00027c1b01007387 */ /* 0x0001e80000100800 */
[----:B0-----:R0:W4:Y:S01]  /*baf0*/  LDG.E.U16 R27, [R4.64] ;  /* 0x00000006041b7981 */ /* 0x001122000c1e1500 */
[----:B-1----:R-:W-:-:S03]  /*bb00*/  IMAD.WIDE R8, R0, 0x2, R14 ;  /* 0x0000000200087825 */ /* 0x002fc600078e020e */
[----:B--2---:R1:W-:Y:S04]  /*bb10*/  STL [R1+0x278], R21 ;  /* 0x0002781501007387 */ /* 0x0043e80000100800 */
[----:B------:R-:W2:Y:S01]  /*bb20*/  LDL.64 R24, [R1+0x1348] ;  /* 0x0013480001187983 */ /* 0x000ea20000100a00 */
[----:B-----5:R-:W-:-:S03]  /*bb30*/  IMAD.WIDE R6, R0, 0x2, R22 ;  /* 0x0000000200067825 */ /* 0x020fc600078e0216 */
[----:B------:R-:W5:Y:S04]  /*bb40*/  LDL.64 R16, [R1+0x1350] ;  /* 0x0013500001107983 */ /* 0x000f680000100a00 */
[----:B-1----:R-:W5:Y:S04]  /*bb50*/  LDL.64 R20, [R1+0x1358] ;  /* 0x0013580001147983 */ /* 0x002f680000100a00 */
[----:B------:R1:W5:Y:S04]  /*bb60*/  LDG.E.U16 R23, [R12.64] ;  /* 0x000000060c177981 */ /* 0x000368000c1e1500 */
[----:B------:R-:W5:Y:S04]  /*bb70*/  LDL.64 R14, [R1+0x1340] ;  /* 0x00134000010e7983 */ /* 0x000f680000100a00 */
[----:B---3--:R3:W-:Y:S04]  /*bb80*/  STL [R1+0x274], R29 ;  /* 0x0002741d01007387 */ /* 0x0087e80000100800 */
[----:B---3--:R5:W3:Y:S01]  /*bb90*/  LDG.E.U16 R29, [R10.64] ;  /* 0x000000060a1d7981 */ /* 0x008ae2000c1e1500 */
[----:B0-----:R-:W-:-:S04]  /*bba0*/  IMAD.WIDE R4, R0, 0x2, R2 ;  /* 0x0000000200047825 */ /* 0x001fc800078e0202 */
[C---:B-1----:R-:W-:Y:S01]  /*bbb0*/  IMAD.WIDE R12, R0.reuse, 0x2, R18 ;  /* 0x00000002000c7825 */ /* 0x042fe200078e0212 */
[----:B------:R0:W-:Y:S04]  /*bbc0*/  STL [R1+0x270], R28 ;  /* 0x0002701c01007387 */ /* 0x0001e80000100800 */
[----:B----4-:R1:W-:Y:S04]  /*bbd0*/  STL [R1+0x26c], R26 ;  /* 0x00026c1a01007387 */ /* 0x0103e80000100800 */
[----:B------:R-:W4:Y:S04]  /*bbe0*/  LDL.64 R2, [R1+0x1338] ;  /* 0x0013380001027983 */ /* 0x000f280000100a00 */
[----:B0-----:R0:W4:Y:S04]  /*bbf0*/  LDG.E.U16 R28, [R8.64] ;  /* 0x00000006081c7981 */ /* 0x001128000c1e1500 */
[----:B-1----:R2:W4:Y:S04]  /*bc00*/  LDG.E.U16 R26, [R6.64] ;  /* 0x00000006061a7981 */ /* 0x002528000c1e1500 */
[----:B------:R1:W-:Y:S04]  /*bc10*/  STL [R1+0x268], R27 ;  /* 0x0002681b01007387 */ /* 0x0003e80000100800 */
[----:B-1----:R1:W4:Y:S01]  /*bc20*/  LDG.E.U16 R27, [R4.64] ;  /* 0x00000006041b7981 */ /* 0x002322000c1e1500 */
[----:B--2---:R-:W-:-:S03]  /*bc30*/  IMAD.WIDE R6, R0, 0x2, R24 ;  /* 0x0000000200067825 */ /* 0x004fc600078e0218 */
[----:B------:R4:W2:Y:S01]  /*bc40*/  LDG.E.U16 R25, [R12.64] ;  /* 0x000000060c197981 */ /* 0x0008a2000c1e1500 */
[----:B-----5:R-:W-:-:S03]  /*bc50*/  IMAD.WIDE R10, R0, 0x2, R20 ;  /* 0x00000002000a7825 */ /* 0x020fc600078e0214 */
[----:B------:R5:W-:Y:S04]  /*bc60*/  STL [R1+0x264], R23 ;  /* 0x0002641701007387 */ /* 0x000be80000100800 */
[----:B------:R-:W2:Y:S01]  /*bc70*/  LDL.64 R20, [R1+0x1320] ;  /* 0x0013200001147983 */ /* 0x000ea20000100a00 */
[----:B0-----:R-:W-:-:S03]  /*bc80*/  IMAD.WIDE R8, R0, 0x2, R16 ;  /* 0x0000000200087825 */ /* 0x001fc600078e0210 */
[----:B------:R-:W2:Y:S04]  /*bc90*/  LDL.64 R18, [R1+0x1328] ;  /* 0x0013280001127983 */ /* 0x000ea80000100a00 */
[----:B-----5:R-:W5:Y:S04]  /*bca0*/  LDL.64 R22, [R1+0x1330] ;  /* 0x0013300001167983 */ /* 0x020f680000100a00 */
[----:B------:R-:W5:Y:S04]  /*bcb0*/  LDL.64 R16, [R1+0x1318] ;  /* 0x0013180001107983 */ /* 0x000f680000100a00 */
[----:B---3--:R0:W-:Y:S04]  /*bcc0*/  STL [R1+0x260], R29 ;  /* 0x0002601d01007387 */ /* 0x0081e80000100800 */
[----:B0-----:R5:W3:Y:S01]  /*bcd0*/  LDG.E.U16 R29, [R10.64] ;  /* 0x000000060a1d7981 */ /* 0x001ae2000c1e1500 */
[----:B-1----:R-:W-:-:S04]  /*bce0*/  IMAD.WIDE R4, R0, 0x2, R14 ;  /* 0x0000000200047825 */ /* 0x002fc800078e020e */
[C---:B----4-:R-:W-:Y:S01]  /*bcf0*/  IMAD.WIDE R12, R0.reuse, 0x2, R2 ;  /* 0x00000002000c7825 */ /* 0x050fe200078e0202 */
[----:B------:R0:W-:Y:S04]  /*bd00*/  STL [R1+0x25c], R28 ;  /* 0x00025c1c01007387 */ /* 0x0001e80000100800 */
[----:B------:R1:W-:Y:S04]  /*bd10*/  STL [R1+0x258], R26 ;  /* 0x0002581a01007387 */ /* 0x0003e80000100800 */
[----:B------:R-:W3:Y:S04]  /*bd20*/  LDL.64 R14, [R1+0x1310] ;  /* 0x00131000010e7983 */ /* 0x000ee80000100a00 */
[----:B0-----:R0:W3:Y:S04]  /*bd30*/  LDG.E.U16 R28, [R8.64] ;  /* 0x00000006081c7981 */ /* 0x0010e8000c1e1500 */
[----:B-1----:R1:W3:Y:S04]  /*bd40*/  LDG.E.U16 R26, [R6.64] ;  /* 0x00000006061a7981 */ /* 0x0022e8000c1e1500 */
[----:B------:R0:W-:Y:S04]  /*bd50*/  STL [R1+0x254], R27 ;  /* 0x0002541b01007387 */ /* 0x0001e80000100800 */
[----:B0-----:R0:W3:Y:S04]  /*bd60*/  LDG.E.U16 R27, [R4.64] ;  /* 0x00000006041b7981 */ /* 0x0010e8000c1e1500 */
[----:B--2---:R2:W-:Y:S04]  /*bd70*/  STL [R1+0x250], R25 ;  /* 0x0002501901007387 */ /* 0x0045e80000100800 */
[----:B------:R-:W4:Y:S04]  /*bd80*/  LDL.64 R2, [R1+0x1300] ;  /* 0x0013000001027983 */ /* 0x000f280000100a00 */
[----:B--2---:R-:W2:Y:S01]  /*bd90*/  LDL.64 R24, [R1+0x1308] ;  /* 0x0013080001187983 */ /* 0x004ea20000100a00 */
[----:B-1----:R-:W-:-:S03]  /*bda0*/  IMAD.WIDE R6, R0, 0x2, R20 ;  /* 0x0000000200067825 */ /* 0x002fc600078e0214 */
[----:B------:R1:W4:Y:S01]  /*bdb0*/  LDG.E.U16 R21, [R12.64] ;  /* 0x000000060c157981 */ /* 0x000322000c1e1500 */
[----:B-----5:R-:W-:-:S03]  /*bdc0*/  IMAD.WIDE R10, R0, 0x2, R22 ;  /* 0x00000002000a7825 */ /* 0x020fc600078e0216 */
[----:B------:R-:W5:Y:S01]  /*bdd0*/  LDL.64 R22, [R1+0x12f8] ;  /* 0x0012f80001167983 */ /* 0x000f620000100a00 */
[----:B------:R-:W-:-:S03]  /*bde0*/  IMAD.WIDE R8, R0, 0x2, R18 ;  /* 0x0000000200087825 */ /* 0x000fc600078e0212 */
[----:B------:R-:W5:Y:S04]  /*bdf0*/  LDL.64 R18, [R1+0x12f0] ;  /* 0x0012f00001127983 */ /* 0x000f680000100a00 */
[----:B---3--:R3:W-:Y:S04]  /*be00*/  STL [R1+0x24c], R29 ;  /* 0x00024c1d01007387 */ /* 0x0087e80000100800 */
[----:B---3--:R2:W3:Y:S01]  /*be10*/  LDG.E.U16 R29, [R10.64] ;  /* 0x000000060a1d7981 */ /* 0x0084e2000c1e1500 */
[----:B0-----:R-:W-:-:S04]  /*be20*/  IMAD.WIDE R4, R0, 0x2, R16 ;  /* 0x0000000200047825 */ /* 0x001fc800078e0210 */
[C---:B-1----:R-:W-:Y:S01]  /*be30*/  IMAD.WIDE R12, R0.reuse, 0x2, R14 ;  /* 0x00000002000c7825 */ /* 0x042fe200078e020e */
[----:B------:R0:W-:Y:S04]  /*be40*/  STL [R1+0x248], R28 ;  /* 0x0002481c01007387 */ /* 0x0001e80000100800 */
[----:B------:R1:W-:Y:S04]  /*be50*/  STL [R1+0x244], R26 ;  /* 0x0002441a01007387 */ /* 0x0003e80000100800 */
[----:B------:R-:W3:Y:S04]  /*be60*/  LDL.64 R16, [R1+0x12e8] ;  /* 0x0012e80001107983 */ /* 0x000ee80000100a00 */
[----:B0-----:R0:W3:Y:S04]  /*be70*/  LDG.E.U16 R28, [R8.64] ;  /* 0x00000006081c7981 */ /* 0x0010e8000c1e1500 */
[----:B-1----:R5:W3:Y:S04]  /*be80*/  LDG.E.U16 R26, [R6.64] ;  /* 0x00000006061a7981 */ /* 0x002ae8000c1e1500 */
[----:B------:R1:W-:Y:S04]  /*be90*/  STL [R1+0x240], R27 ;  /* 0x0002401b01007387 */ /* 0x0003e80000100800 */
[----:B-1----:R1:W3:Y:S01]  /*bea0*/  LDG.E.U16 R27, [R4.64] ;  /* 0x00000006041b7981 */ /* 0x0022e2000c1e1500 */
[----:B--2---:R-:W-:-:S03]  /*beb0*/  IMAD.WIDE R10, R0, 0x2, R24 ;  /* 0x00000002000a7825 */ /* 0x004fc600078e0218 */
[----:B----4-:R2:W-:Y:S04]  /*bec0*/  STL [R1+0x23c], R21 ;  /* 0x00023c1501007387 */ /* 0x0105e80000100800 */
[----:B------:R-:W4:Y:S01]  /*bed0*/  LDL.64 R24, [R1+0x12d0] ;  /* 0x0012d00001187983 */ /* 0x000f220000100a00 */
[----:B-----5:R-:W-:-:S03]  /*bee0*/  IMAD.WIDE R6, R0, 0x2, R22 ;  /* 0x0000000200067825 */ /* 0x020fc600078e0216 */
[----:B------:R-:W5:Y:S04]  /*bef0*/  LDL.64 R14, [R1+0x12d8] ;  /* 0x0012d800010e7983 */ /* 0x000f680000100a00 */
[----:B--2---:R-:W2:Y:S04]  /*bf00*/  LDL.64 R20, [R1+0x12e0] ;  /* 0x0012e00001147983 */ /* 0x004ea80000100a00 */
[----:B------:R1:W5:Y:S01]  /*bf10*/  LDG.E.U16 R23, [R12.64] ;  /* 0x000000060c177981 */ /* 0x000362000c1e1500 */
[----:B0-----:R-:W-:-:S03]  /*bf20*/  IMAD.WIDE R8, R0, 0x2, R2 ;  /* 0x0000000200087825 */ /* 0x001fc600078e0202 */
[----:B------:R-:W5:Y:S04]  /*bf30*/  LDL.64 R2, [R1+0x12c8] ;  /* 0x0012c80001027983 */ /* 0x000f680000100a00 */
[----:B---3--:R0:W-:Y:S04]  /*bf40*/  STL [R1+0x238], R29 ;  /* 0x0002381d01007387 */ /* 0x0081e80000100800 */
[----:B0-----:R2:W2:Y:S01]  /*bf50*/  LDG.E.U16 R29, [R10.64] ;  /* 0x000000060a1d7981 */ /* 0x0014a2000c1e1500 */
[----:B-1----:R-:W-:-:S04]  /*bf60*/  IMAD.WIDE R4, R0, 0x2, R18 ;  /* 0x0000000200047825 */ /* 0x002fc800078e0212 */
[C---:B------:R-:W-:Y:S01]  /*bf70*/  IMAD.WIDE R12, R0.reuse, 0x2, R16 ;  /* 0x00000002000c7825 */ /* 0x040fe200078e0210 */
[----:B------:R0:W-:Y:S04]  /*bf80*/  STL [R1+0x234], R28 ;  /* 0x0002341c01007387 */ /* 0x0001e80000100800 */
[----:B------:R1:W-:Y:S04]  /*bf90*/  STL [R1+0x230], R26 ;  /* 0x0002301a01007387 */ /* 0x0003e80000100800 */
[----:B------:R-:W2:Y:S04]  /*bfa0*/  LDL.64 R18, [R1+0x12c0] ;  /* 0x0012c00001127983 */ /* 0x000ea80000100a00 */
[----:B0-----:R0:W2:Y:S04]  /*bfb0*/  LDG.E.U16 R28, [R8.64] ;  /* 0x00000006081c7981 */ /* 0x0010a8000c1e1500 */
[----:B-1----:R4:W2:Y:S04]  /*bfc0*/  LDG.E.U16 R26, [R6.64] ;  /* 0x00000006061a7981 */ /* 0x0028a8000c1e1500 */
[----:B------:R1:W-:Y:S04]  /*bfd0*/  STL [R1+0x22c], R27 ;  /* 0x00022c1b01007387 */ /* 0x0003e80000100800 */
[----:B-1----:R1:W2:Y:S01]  /*bfe0*/  LDG.E.U16 R27, [R4.64] ;  /* 0x00000006041b7981 */ /* 0x0022a2000c1e1500 */
[----:B----4-:R-:W-:-:S03]  /*bff0*/  IMAD.WIDE R6, R0, 0x2, R24 ;  /* 0x0000000200067825 */ /* 0x010fc600078e0218 */
[----:B------:R4:W3:Y:S01]  /*c000*/  LDG.E.U16 R25, [R12.64] ;  /* 0x000000060c197981 */ /* 0x0008e2000c1e1500 */
[----:B--2---:R-:W-:-:S03]  /*c010*/  IMAD.WIDE R10, R0, 0x2, R20 ;  /* 0x00000002000a7825 */ /* 0x004fc600078e0214 */
[----:B-----5:R2:W-:Y:S04]  /*c020*/  STL [R1+0x228], R23 ;  /* 0x0002281701007387 */ /* 0x0205e80000100800 */
[----:B------:R-:W5:Y:S01]  /*c030*/  LDL.64 R20, [R1+0x12a8] ;  /* 0x0012a80001147983 */ /* 0x000f620000100a00 */
[----:B0-----:R-:W-:-:S03]  /*c040*/  IMAD.WIDE R8, R0, 0x2, R14 ;  /* 0x0000000200087825 */ /* 0x001fc600078e020e */
[----:B------:R-:W5:Y:S04]  /*c050*/  LDL.64 R16, [R1+0x12b0] ;  /* 0x0012b00001107983 */ /* 0x000f680000100a00 */
[----:B--2---:R-:W2:Y:S04]  /*c060*/  LDL.64 R22, [R1+0x12b8] ;  /* 0x0012b80001167983 */ /* 0x004ea80000100a00 */
[----:B------:R-:W2:Y:S04]  /*c070*/  LDL.64 R14, [R1+0x12a0] ;  /* 0x0012a000010e7983 */ /* 0x000ea80000100a00 */
[----:B------:R0:W-:Y:S04]  /*c080*/  STL [R1+0x224], R29 ;  /* 0x0002241d01007387 */ /* 0x0001e80000100800 */
[----:B0-----:R2:W2:Y:S01]  /*c090*/  LDG.E.U16 R29, [R10.64] ;  /* 0x000000060a1d7981 */ /* 0x0014a2000c1e1500 */
[----:B-1----:R-:W-:-:S04]  /*c0a0*/  IMAD.WIDE R4, R0, 0x2, R2 ;  /* 0x0000000200047825 */ /* 0x002fc800078e0202 */
[C---:B----4-:R-:W-:Y:S01]  /*c0b0*/  IMAD.WIDE R12, R0.reuse, 0x2, R18 ;  /* 0x00000002000c7825 */ /* 0x050fe200078e0212 */
[----:B------:R0:W-:Y:S04]  /*c0c0*/  STL [R1+0x220], R28 ;  /* 0x0002201c01007387 */ /* 0x0001e80000100800 */
[----:B------:R1:W-:Y:S04]  /*c0d0*/  STL [R1+0x21c], R26 ;  /* 0x00021c1a01007387 */ /* 0x0003e80000100800 */
[----:B------:R-:W2:Y:S04]  /*c0e0*/  LDL.64 R2, [R1+0x1298] ;  /* 0x0012980001027983 */ /* 0x000ea80000100a00 */
[----:B0-----:R0:W2:Y:S04]  /*c0f0*/  LDG.E.U16 R28, [R8.64] ;  /* 0x00000006081c7981 */ /* 0x0010a8000c1e1500 */
[----:B-1----:R5:W2:Y:S04]  /*c100*/  LDG.E.U16 R26, [R6.64] ;  /* 0x00000006061a7981 */ /* 0x002aa8000c1e1500 */
[----:B------:R1:W-:Y:S04]  /*c110*/  STL [R1+0x218], R27 ;  /* 0x0002181b01007387 */ /* 0x0003e80000100800 */
[----:B-1----:R1:W2:Y:S04]  /*c120*/  LDG.E.U16 R27, [R4.64] ;  /* 0x00000006041b7981 */ /* 0x0022a8000c1e1500 */
[----:B---3--:R3:W-:Y:S04]  /*c130*/  STL [R1+0x214], R25 ;  /* 0x0002141901007387 */ /* 0x0087e80000100800 */
[----:B------:R-:W4:Y:S04]  /*c140*/  LDL.64 R18, [R1+0x1288] ;  /* 0x0012880001127983 */ /* 0x000f280000100a00 */
[----:B---3--:R-:W3:Y:S01]  /*c150*/  LDL.64 R24, [R1+0x1290] ;  /* 0x0012900001187983 */ /* 0x008ee20000100a00 */
[----:B-----5:R-:W-:-:S03]  /*c160*/  IMAD.WIDE R6, R0, 0x2, R20 ;  /* 0x0000000200067825 */ /* 0x020fc600078e0214 */
[----:B------:R5:W4:Y:S01]  /*c170*/  LDG.E.U16 R21, [R12.64] ;  /* 0x000000060c157981 */ /* 0x000b22000c1e1500 */
[----:B--2---:R-:W-:-:S03]  /*c180*/  IMAD.WIDE R10, R0, 0x2, R22 ;  /* 0x00000002000a7825 */ /* 0x004fc600078e0216 */
[----:B------:R-:W2:Y:S01]  /*c190*/  LDL.64 R22, [R1+0x1280] ;  /* 0x0012800001167983 */ /* 0x000ea20000100a00 */
[----:B0-----:R-:W-:-:S03]  /*c1a0*/  IMAD.WIDE R8, R0, 0x2, R16 ;  /* 0x0000000200087825 */ /* 0x001fc600078e0210 */
[----:B------:R-:W2:Y:S04]  /*c1b0*/  LDL.64 R16, [R1+0x1278] ;  /* 0x0012780001107983 */ /* 0x000ea80000100a00 */
[----:B------:R0:W-:Y:S04]  /*c1c0*/  STL [R1+0x210], R29 ;  /* 0x0002101d01007387 */ /* 0x0001e80000100800 */
[----:B0-----:R3:W2:Y:S01]  /*c1d0*/  LDG.E.U16 R29, [R10.64] ;  /* 0x000000060a1d7981 */ /* 0x0016a2000c1e1500 */
[----:B-1----:R-:W-:-:S04]  /*c1e0*/  IMAD.WIDE R4, R0, 0x2, R14 ;  /* 0x0000000200047825 */ /* 0x002fc800078e020e */
[C---:B-----5:R-:W-:Y:S01]  /*c1f0*/  IMAD.WIDE R12, R0.reuse, 0x2, R2 ;  /* 0x00000002000c7825 */ /* 0x060fe200078e0202 */
[----:B------:R0:W-:Y:S04]  /*c200*/  STL [R1+0x20c], R28 ;  /* 0x00020c1c01007387 */ /* 0x0001e80000100800 */
[----:B------:R1:W-:Y:S04]  /*c210*/  STL [R1+0x208], R26 ;  /* 0x0002081a01007387 */ /* 0x0003e80000100800 */
[----:B------:R-:W5:Y:S04]  /*c220*/  LDL.64 R14, [R1+0x1270] ;  /* 0x00127000010e7983 */ /* 0x000f680000100a00 */
[----:B0-----:R0:W5:Y:S04]  /*c230*/  LDG.E.U16 R28, [R8.64] ;  /* 0x00000006081c7981 */ /* 0x001168000c1e1500 */
[----:B-1----:R2:W5:Y:S04]  /*c240*/  LDG.E.U16 R26, [R6.64] ;  /* 0x00000006061a7981 */ /* 0x002568000c1e1500 */
[----:B------:R1:W-:Y:S04]  /*c250*/  STL [R1+0x204], R27 ;  /* 0x0002041b01007387 */ /* 0x0003e80000100800 */
[----:B-1----:R1:W5:Y:S01]  /*c260*/  LDG.E.U16 R27, [R4.64] ;  /* 0x00000006041b7981 */ /* 0x002362000c1e1500 */
[----:B---3--:R-:W-:-:S03]  /*c270*/  IMAD.WIDE R10, R0, 0x2, R24 ;  /* 0x00000002000a7825 */ /* 0x008fc600078e0218 */
[----:B----4-:R3:W-:Y:S04]  /*c280*/  STL [R1+0x200], R21 ;  /* 0x0002001501007387 */ /* 0x0107e80000100800 */
[----:B------:R-:W4:Y:S01]  /*c290*/  LDL.64 R24, [R1+0x1258] ;  /* 0x0012580001187983 */ /* 0x000f220000100a00 */
[----:B--2---:R-:W-:-:S03]  /*c2a0*/  IMAD.WIDE R6, R0, 0x2, R22 ;  /* 0x0000000200067825 */ /* 0x004fc600078e0216 */
[----:B------:R-:W2:Y:S04]  /*c2b0*/  LDL.64 R2, [R1+0x1260] ;  /* 0x0012600001027983 */ /* 0x000ea80000100a00 */
[----:B---3--:R-:W3:Y:S04]  /*c2c0*/  LDL.64 R20, [R1+0x1268] ;  /* 0x0012680001147983 */ /* 0x008ee80000100a00 */
[----:B------:R5:W2:Y:S01]  /*c2d0*/  LDG.E.U16 R23, [R12.64] ;  /* 0x000000060c177981 */ /* 0x000aa2000c1e1500 */
        /* <DEDUP_REMOVED lines=13> */
[----:B----4-:R-:W-:-:S03]  /*c3b0*/  IMAD.WIDE R6, R0, 0x2, R24 ;  /* 0x0000000200067825 */ /* 0x010fc600078e0218 */
[----:B------:R5:W4:Y:S01]  /*c3c0*/  LDG.E.U16 R25, [R12.64] ;  /* 0x000000060c197981 */ /* 0x000b22000c1e1500 */
[----:B---3--:R-:W-:-:S03]  /*c3d0*/  IMAD.WIDE R10, R0, 0x2, R20 ;  /* 0x00000002000a7825 */ /* 0x008fc600078e0214 */
[----:B--2---:R2:W-:Y:S04]  /*c3e0*/  STL [R1+0x1ec], R23 ;  /* 0x0001ec1701007387 */ /* 0x0045e80000100800 */
[----:B------:R-:W3:Y:S01]  /*c3f0*/  LDL.64 R20, [R1+0x1230] ;  /* 0x0012300001147983 */ /* 0x000ee20000100a00 */
[----:B0-----:R-:W-:-:S03]  /*c400*/  IMAD.WIDE R8, R0, 0x2, R2 ;  /* 0x0000000200087825 */ /* 0x001fc600078e0202 */
[----:B------:R-:W3:Y:S04]  /*c410*/  LDL.64 R14, [R1+0x1238] ;  /* 0x00123800010e7983 */ /* 0x000ee80000100a00 */
[----:B--2---:R-:W2:Y:S04]  /*c420*/  LDL.64 R22, [R1+0x1240] ;  /* 0x0012400001167983 */ /* 0x004ea80000100a00 */
[----:B------:R-:W2:Y:S04]  /*c430*/  LDL.64 R2, [R1+0x1228] ;  /* 0x0012280001027983 */ /* 0x000ea80000100a00 */
[----:B------:R0:W-:Y:S04]  /*c440*/  STL [R1+0x1e8], R29 ;  /* 0x0001e81d01007387 */ /* 0x0001e80000100800 */
[----:B0-----:R2:W2:Y:S01]  /*c450*/  LDG.E.U16 R29, [R10.64] ;  /* 0x000000060a1d7981 */ /* 0x0014a2000c1e1500 */
[----:B-1----:R-:W-:-:S04]  /*c460*/  IMAD.WIDE R4, R0, 0x2, R18 ;  /* 0x0000000200047825 */ /* 0x002fc800078e0212 */
[C---:B-----5:R-:W-:Y:S01]  /*c470*/  IMAD.WIDE R12, R0.reuse, 0x2, R16 ;  /* 0x00000002000c7825 */ /* 0x060fe200078e0210 */
[----:B------:R0:W-:Y:S04]  /*c480*/  STL [R1+0x1e4], R28 ;  /* 0x0001e41c01007387 */ /* 0x0001e80000100800 */
[----:B------:R1:W-:Y:S04]  /*c490*/  STL [R1+0x1e0], R26 ;  /* 0x0001e01a01007387 */ /* 0x0003e80000100800 */
[----:B------:R-:W2:Y:S04]  /*c4a0*/  LDL.64 R18, [R1+0x1220] ;  /* 0x0012200001127983 */ /* 0x000ea80000100a00 */
[----:B0-----:R0:W2:Y:S04]  /*c4b0*/  LDG.E.U16 R28, [R8.64] ;  /* 0x00000006081c7981 */ /* 0x0010a8000c1e1500 */
[----:B-1----:R3:W2:Y:S04]  /*c4c0*/  LDG.E.U16 R26, [R6.64] ;  /* 0x00000006061a7981 */ /* 0x0026a8000c1e1500 */
[----:B------:R1:W-:Y:S04]  /*c4d0*/  STL [R1+0x1dc], R27 ;  /* 0x0001dc1b01007387 */ /* 0x0003e80000100800 */
[----:B-1----:R1:W2:Y:S04]  /*c4e0*/  LDG.E.U16 R27, [R4.64] ;  /* 0x00000006041b7981 */ /* 0x0022a8000c1e1500 */
[----:B----4-:R4:W-:Y:S04]  /*c4f0*/  STL [R1+0x1d8], R25 ;  /* 0x0001d81901007387 */ /* 0x0109e80000100800 */
[----:B------:R-:W5:Y:S04]  /*c500*/  LDL.64 R16, [R1+0x1210] ;  /* 0x0012100001107983 */ /* 0x000f680000100a00 */
[----:B----4-:R-:W4:Y:S01]  /*c510*/  LDL.64 R24, [R1+0x1218] ;  /* 0x0012180001187983 */ /* 0x010f220000100a00 */
[----:B---3--:R-:W-:-:S03]  /*c520*/  IMAD.WIDE R6, R0, 0x2, R20 ;  /* 0x0000000200067825 */ /* 0x008fc600078e0214 */
[----:B------:R3:W5:Y:S01]  /*c530*/  LDG.E.U16 R21, [R12.64] ;  /* 0x000000060c157981 */ /* 0x000762000c1e1500 */
[----:B--2---:R-:W-:-:S03]  /*c540*/  IMAD.WIDE R10, R0, 0x2, R22 ;  /* 0x00000002000a7825 */ /* 0x004fc600078e0216 */
[----:B------:R-:W2:Y:S01]  /*c550*/  LDL.64 R22, [R1+0x1208] ;  /* 0x0012080001167983 */ /* 0x000ea20000100a00 */
[----:B0-----:R-:W-:-:S03]  /*c560*/  IMAD.WIDE R8, R0, 0x2, R14 ;  /* 0x0000000200087825 */ /* 0x001fc600078e020e */
[----:B------:R-:W2:Y:S04]  /*c570*/  LDL.64 R14, [R1+0x1200] ;  /* 0x00120000010e7983 */ /* 0x000ea80000100a00 */
[----:B------:R0:W-:Y:S04]  /*c580*/  STL [R1+0x1d4], R29 ;  /* 0x0001d41d01007387 */ /* 0x0001e80000100800 */
[----:B0-----:R4:W2:Y:S01]  /*c590*/  LDG.E.U16 R29, [R10.64] ;  /* 0x000000060a1d7981 */ /* 0x0018a2000c1e1500 */
[----:B-1----:R-:W-:-:S04]  /*c5a0*/  IMAD.WIDE R4, R0, 0x2, R2 ;  /* 0x0000000200047825 */ /* 0x002fc800078e0202 */
[C---:B---3--:R-:W-:Y:S01]  /*c5b0*/  IMAD.WIDE R12, R0.reuse, 0x2, R18 ;  /* 0x00000002000c7825 */ /* 0x048fe200078e0212 */
[----:B------:R0:W-:Y:S04]  /*c5c0*/  STL [R1+0x1d0], R28 ;  /* 0x0001d01c01007387 */ /* 0x0001e80000100800 */
[----:B------:R1:W-:Y:S04]  /*c5d0*/  STL [R1+0x1cc], R26 ;  /* 0x0001cc1a01007387 */ /* 0x0003e80000100800 */
[----:B------:R-:W3:Y:S04]  /*c5e0*/  LDL.64 R2, [R1+0x11f8] ;  /* 0x0011f80001027983 */ /* 0x000ee80000100a00 */
[----:B0-----:R0:W3:Y:S04]  /*c5f0*/  LDG.E.U16 R28, [R8.64] ;  /* 0x00000006081c7981 */ /* 0x0010e8000c1e1500 */
[----:B-1----:R2:W3:Y:S04]  /*c600*/  LDG.E.U16 R26, [R6.64] ;  /* 0x00000006061a7981 */ /* 0x0024e8000c1e1500 */
[----:B------:R1:W-:Y:S04]  /*c610*/  STL [R1+0x1c8], R27 ;  /* 0x0001c81b01007387 */ /* 0x0003e80000100800 */
[----:B-1----:R1:W3:Y:S01]  /*c620*/  LDG.E.U16 R27, [R4.64] ;  /* 0x00000006041b7981 */ /* 0x0022e2000c1e1500 */
[----:B----4-:R-:W-:-:S03]  /*c630*/  IMAD.WIDE R10, R0, 0x2, R24 ;  /* 0x00000002000a7825 */ /* 0x010fc600078e0218 */
[----:B-----5:R4:W-:Y:S04]  /*c640*/  STL [R1+0x1c4], R21 ;  /* 0x0001c41501007387 */ /* 0x0209e80000100800 */
[----:B------:R-:W5:Y:S01]  /*c650*/  LDL.64 R18, [R1+0x11e8] ;  /* 0x0011e80001127983 */ /* 0x000f620000100a00 */
[----:B--2---:R-:W-:-:S03]  /*c660*/  IMAD.WIDE R6, R0, 0x2, R22 ;  /* 0x0000000200067825 */ /* 0x004fc600078e0216 */
[----:B------:R-:W2:Y:S04]  /*c670*/  LDL.64 R24, [R1+0x11e0] ;  /* 0x0011e00001187983 */ /* 0x000ea80000100a00 */
[----:B------:R3:W2:Y:S01]  /*c680*/  LDG.E.U16 R23, [R12.64] ;  /* 0x000000060c177981 */ /* 0x0006a2000c1e1500 */
[----:B0-----:R-:W-:-:S03]  /*c690*/  IMAD.WIDE R8, R0, 0x2, R16 ;  /* 0x0000000200087825 */ /* 0x001fc600078e0210 */
[----:B----4-:R-:W4:Y:S04]  /*c6a0*/  LDL.64 R20, [R1+0x11f0] ;  /* 0x0011f00001147983 */ /* 0x010f280000100a00 */
[----:B------:R-:W4:Y:S04]  /*c6b0*/  LDL.64 R16, [R1+0x11d8] ;  /* 0x0011d80001107983 */ /* 0x000f280000100a00 */
[----:B------:R0:W-:Y:S04]  /*c6c0*/  STL [R1+0x1c0], R29 ;  /* 0x0001c01d01007387 */ /* 0x0001e80000100800 */
[----:B0-----:R4:W4:Y:S01]  /*c6d0*/  LDG.E.U16 R29, [R10.64] ;  /* 0x000000060a1d7981 */ /* 0x001922000c1e1500 */
        /* <DEDUP_REMOVED lines=8> */
[----:B0-----:R0:W3:Y:S01]  /*c760*/  LDG.E.U16 R27, [R4.64] ;  /* 0x00000006041b7981 */ /* 0x0010e2000c1e1500 */
[----:B-----5:R-:W-:-:S04]  /*c770*/  IMAD.WIDE R8, R0, 0x2, R18 ;  /* 0x0000000200087825 */ /* 0x020fc800078e0212 */
[C---:B--2---:R-:W-:Y:S02]  /*c780*/  IMAD.WIDE R6, R0.reuse, 0x2, R24 ;  /* 0x0000000200067825 */ /* 0x044fe400078e0218 */
[----:B------:R3:W2:Y:S04]  /*c790*/  LDG.E.U16 R25, [R12.64] ;  /* 0x000000060c197981 */ /* 0x0006a8000c1e1500 */
[----:B------:R1:W-:Y:S04]  /*c7a0*/  STL [R1+0x1b0], R23 ;  /* 0x0001b01701007387 */ /* 0x0003e80000100800 */
[----:B------:R-:W5:Y:S01]  /*c7b0*/  LDL.64 R18, [R1+0x11b0] ;  /* 0x0011b00001127983 */ /* 0x000f620000100a00 */
[----:B----4-:R-:W-:-:S03]  /*c7c0*/  IMAD.WIDE R10, R0, 0x2, R20 ;  /* 0x00000002000a7825 */ /* 0x010fc600078e0214 */
[----:B------:R-:W4:Y:S04]  /*c7d0*/  LDL.64 R2, [R1+0x11c0] ;  /* 0x0011c00001027983 */ /* 0x000f280000100a00 */
[----:B-1----:R-:W4:Y:S04]  /*c7e0*/  LDL.64 R22, [R1+0x11c8] ;  /* 0x0011c80001167983 */ /* 0x002f280000100a00 */
[----:B------:R-:W4:Y:S04]  /*c7f0*/  LDL.64 R20, [R1+0x11b8] ;  /* 0x0011b80001147983 */ /* 0x000f280000100a00 */
[----:B------:R1:W-:Y:S04]  /*c800*/  STL [R1+0x1ac], R29 ;  /* 0x0001ac1d01007387 */ /* 0x0003e80000100800 */
[----:B-1----:R4:W4:Y:S01]  /*c810*/  LDG.E.U16 R29, [R10.64] ;  /* 0x000000060a1d7981 */ /* 0x002922000c1e1500 */
[----:B0-----:R-:W-:-:S04]  /*c820*/  IMAD.WIDE R4, R0, 0x2, R16 ;  /* 0x0000000200047825 */ /* 0x001fc800078e0210 */
[C---:B---3--:R-:W-:Y:S01]  /*c830*/  IMAD.WIDE R12, R0.reuse, 0x2, R14 ;  /* 0x00000002000c7825 */ /* 0x048fe200078e020e */
        /* <DEDUP_REMOVED lines=8> */
[----:B------:R-:W2:Y:S01]  /*c8c0*/  LDL.64 R14, [R1+0x1198] ;  /* 0x00119800010e7983 */ /* 0x000ea20000100a00 */
[----:B-----5:R-:W-:-:S03]  /*c8d0*/  IMAD.WIDE R4, R0, 0x2, R18 ;  /* 0x0000000200047825 */ /* 0x020fc600078e0212 */
[----:B0-----:R-:W5:Y:S04]  /*c8e0*/  LDL.64 R24, [R1+0x11a0] ;  /* 0x0011a00001187983 */ /* 0x001f680000100a00 */
[----:B------:R3:W2:Y:S01]  /*c8f0*/  LDG.E.U16 R19, [R12.64] ;  /* 0x000000060c137981 */ /* 0x0006a2000c1e1500 */
[----:B----4-:R-:W-:-:S03]  /*c900*/  IMAD.WIDE R10, R0, 0x2, R22 ;  /* 0x00000002000a7825 */ /* 0x010fc600078e0216 */
[----:B------:R-:W4:Y:S01]  /*c910*/  LDL.64 R22, [R1+0x1190] ;  /* 0x0011900001167983 */ /* 0x000f220000100a00 */
[----:B------:R-:W-:-:S03]  /*c920*/  IMAD.WIDE R8, R0, 0x2, R2 ;  /* 0x0000000200087825 */ /* 0x000fc600078e0202 */
        /* <DEDUP_REMOVED lines=12> */
[----:B-----5:R-:W-:-:S03]  /*c9f0*/  IMAD.WIDE R10, R0, 0x2, R24 ;  /* 0x00000002000a7825 */ /* 0x020fc600078e0218 */
[----:B--2---:R2:W-:Y:S01]  /*ca00*/  STL [R1+0x188], R19 ;  /* 0x0001881301007387 */ /* 0x0045e20000100800 */
[----:B----4-:R-:W-:-:S03]  /*ca10*/  IMAD.WIDE R6, R0, 0x2, R22 ;  /* 0x0000000200067825 */ /* 0x010fc600078e0216 */
[----:B------:R-:W4:Y:S04]  /*ca20*/  LDL.64 R24, [R1+0x1168] ;  /* 0x0011680001187983 */ /* 0x000f280000100a00 */
[----:B------:R3:W5:Y:S04]  /*ca30*/  LDG.E.U16 R23, [R12.64] ;  /* 0x000000060c177981 */ /* 0x000768000c1e1500 */
[----:B--2---:R-:W2:Y:S01]  /*ca40*/  LDL.64 R18, [R1+0x1178] ;  /* 0x0011780001127983 */ /* 0x004ea20000100a00 */
[----:B0-----:R-:W-:-:S03]  /*ca50*/  IMAD.WIDE R8, R0, 0x2, R14 ;  /* 0x0000000200087825 */ /* 0x001fc600078e020e */
[----:B------:R-:W2:Y:S04]  /*ca60*/  LDL.64 R16, [R1+0x1170] ;  /* 0x0011700001107983 */ /* 0x000ea80000100a00 */
        /* <DEDUP_REMOVED lines=13> */
[----:B------:R3:W4:Y:S04]  /*cb40*/  LDG.E.U16 R25, [R12.64] ;  /* 0x000000060c197981 */ /* 0x000728000c1e1500 */
[----:B-----5:R5:W-:Y:S01]  /*cb50*/  STL [R1+0x174], R23 ;  /* 0x0001741701007387 */ /* 0x020be20000100800 */
[----:B--2---:R-:W-:-:S03]  /*cb60*/  IMAD.WIDE R10, R0, 0x2, R18 ;  /* 0x00000002000a7825 */ /* 0x004fc600078e0212 */
[----:B------:R-:W2:Y:S04]  /*cb70*/  LDL.64 R20, [R1+0x1148] ;  /* 0x0011480001147983 */ /* 0x000ea80000100a00 */
[----:B------:R-:W2:Y:S01]  /*cb80*/  LDL.64 R18, [R1+0x1140] ;  /* 0x0011400001127983 */ /* 0x000ea20000100a00 */
[----:B0-----:R-:W-:-:S03]  /*cb90*/  IMAD.WIDE R8, R0, 0x2, R16 ;  /* 0x0000000200087825 */ /* 0x001fc600078e0210 */
[----:B-----5:R-:W5:Y:S04]  /*cba0*/  LDL.64 R22, [R1+0x1150] ;  /* 0x0011500001167983 */ /* 0x020f680000100a00 */
[----:B------:R-:W5:Y:S04]  /*cbb0*/  LDL.64 R16, [R1+0x1138] ;  /* 0x0011380001107983 */ /* 0x000f680000100a00 */
[----:B------:R0:W-:Y:S04]  /*cbc0*/  STL [R1+0x170], R29 ;  /* 0x0001701d01007387 */ /* 0x0001e80000100800 */
[----:B0-----:R5:W5:Y:S01]  /*cbd0*/  LDG.E.U16 R29, [R10.64] ;  /* 0x000000060a1d7981 */ /* 0x001b62000c1e1500 */
        /* <DEDUP_REMOVED lines=8> */
[----:B-1----:R1:W3:Y:S04]  /*cc60*/  LDG.E.U16 R27, [R4.64] ;  /* 0x00000006041b7981 */ /* 0x0022e8000c1e1500 */
[----:B----4-:R4:W-:Y:S04]  /*cc70*/  STL [R1+0x160], R25 ;  /* 0x0001601901007387 */ /* 0x0109e80000100800 */
[----:B------:R-:W3:Y:S01]  /*cc80*/  LDL.64 R2, [R1+0x1120] ;  /* 0x0011200001027983 */ /* 0x000ee20000100a00 */
[----:B--2---:R-:W-:-:S03]  /*cc90*/  IMAD.WIDE R8, R0, 0x2, R20 ;  /* 0x0000000200087825 */ /* 0x004fc600078e0214 */
[----:B----4-:R-:W2:Y:S01]  /*cca0*/  LDL.64 R24, [R1+0x1128] ;  /* 0x0011280001187983 */ /* 0x010ea20000100a00 */
[----:B0-----:R-:W-:-:S03]  /*ccb0*/  IMAD.WIDE R6, R0, 0x2, R18 ;  /* 0x0000000200067825 */ /* 0x001fc600078e0212 */
[----:B------:R-:W4:Y:S04]  /*ccc0*/  LDL.64 R20, [R1+0x1110] ;  /* 0x0011100001147983 */ /* 0x000f280000100a00 */
[----:B------:R3:W4:Y:S01]  /*ccd0*/  LDG.E.U16 R19, [R12.64] ;  /* 0x000000060c137981 */ /* 0x000722000c1e1500 */
[----:B-----5:R-:W-:-:S03]  /*cce0*/  IMAD.WIDE R10, R0, 0x2, R22 ;  /* 0x00000002000a7825 */ /* 0x020fc600078e0216 */
        /* <DEDUP_REMOVED lines=12> */
[----:B--2---:R-:W-:-:S04]  /*cdb0*/  IMAD.WIDE R10, R0, 0x2, R24 ;  /* 0x00000002000a7825 */ /* 0x004fc800078e0218 */
[C---:B----4-:R-:W-:Y:S02]  /*cdc0*/  IMAD.WIDE R4, R0.reuse, 0x2, R20 ;  /* 0x0000000200047825 */ /* 0x050fe400078e0214 */
[----:B------:R3:W2:Y:S04]  /*cdd0*/  LDG.E.U16 R21, [R12.64] ;  /* 0x000000060c157981 */ /* 0x0006a8000c1e1500 */
[----:B------:R0:W-:Y:S04]  /*cde0*/  STL [R1+0x14c], R19 ;  /* 0x00014c1301007387 */ /* 0x0001e80000100800 */
[----:B------:R-:W4:Y:S01]  /*cdf0*/  LDL.64 R24, [R1+0x10f0] ;  /* 0x0010f00001187983 */ /* 0x000f220000100a00 */
[----:B------:R-:W-:-:S03]  /*ce00*/  IMAD.WIDE R8, R0, 0x2, R2 ;  /* 0x0000000200087825 */ /* 0x000fc600078e0202 */
[----:B------:R-:W4:Y:S04]  /*ce10*/  LDL.64 R14, [R1+0x10f8] ;  /* 0x0010f800010e7983 */ /* 0x000f280000100a00 */
[----:B0-----:R-:W4:Y:S04]  /*ce20*/  LDL.64 R18, [R1+0x1100] ;  /* 0x0011000001127983 */ /* 0x001f280000100a00 */
[----:B------:R-:W4:Y:S04]  /*ce30*/  LDL.64 R2, [R1+0x10e8] ;  /* 0x0010e80001027983 */ /* 0x000f280000100a00 */
[----:B-----5:R0:W-:Y:S04]  /*ce40*/  STL [R1+0x148], R29 ;  /* 0x0001481d01007387 */ /* 0x0201e80000100800 */
[----:B0-----:R0:W5:Y:S01]  /*ce50*/  LDG.E.U16 R29, [R10.64] ;  /* 0x000000060a1d7981 */ /* 0x001162000c1e1500 */
[----:B-1----:R-:W-:-:S04]  /*ce60*/  IMAD.WIDE R6, R0, 0x2, R22 ;  /* 0x0000000200067825 */ /* 0x002fc800078e0216 */
[C---:B---3--:R-:W-:Y:S01]  /*ce70*/  IMAD.WIDE R12, R0.reuse, 0x2, R16 ;  /* 0x00000002000c7825 */ /* 0x048fe200078e0210 */
[----:B------:R1:W-:Y:S04]  /*ce80*/  STL [R1+0x144], R28 ;  /* 0x0001441c01007387 */ /* 0x0003e80000100800 */
[----:B------:R3:W-:Y:S04]  /*ce90*/  STL [R1+0x140], R26 ;  /* 0x0001401a01007387 */ /* 0x0007e80000100800 */
[----:B------:R-:W5:Y:S04]  /*cea0*/  LDL.64 R22, [R1+0x10e0] ;  /* 0x0010e00001167983 */ /* 0x000f680000100a00 */
[----:B-1----:R1:W5:Y:S04]  /*ceb0*/  LDG.E.U16 R28, [R8.64] ;  /* 0x00000006081c7981 */ /* 0x002368000c1e1500 */
[----:B---3--:R4:W3:Y:S04]  /*cec0*/  LDG.E.U16 R26, [R6.64] ;  /* 0x00000006061a7981 */ /* 0x0088e8000c1e1500 */
[----:B------:R0:W-:Y:S04]  /*ced0*/  STL [R1+0x13c], R27 ;  /* 0x00013c1b01007387 */ /* 0x0001e80000100800 */
[----:B0-----:R0:W3:Y:S04]  /*cee0*/  LDG.E.U16 R27, [R4.64] ;  /* 0x00000006041b7981 */ /* 0x0010e8000c1e1500 */
[----:B--2---:R2:W-:Y:S04]  /*cef0*/  STL [R1+0x138], R21 ;  /* 0x0001381501007387 */ /* 0x0045e80000100800 */
[----:B------:R-:W3:Y:S01]  /*cf00*/  LDL.64 R16, [R1+0x10d0] ;  /* 0x0010d00001107983 */ /* 0x000ee20000100a00 */
[----:B----4-:R-:W-:-:S03]  /*cf10*/  IMAD.WIDE R6, R0, 0x2, R24 ;  /* 0x0000000200067825 */ /* 0x010fc600078e0218 */
[----:B--2---:R-:W2:Y:S04]  /*cf20*/  LDL.64 R20, [R1+0x10d8] ;  /* 0x0010d80001147983 */ /* 0x004ea80000100a00 */
[----:B------:R4:W2:Y:S01]  /*cf30*/  LDG.E.U16 R25, [R12.64] ;  /* 0x000000060c197981 */ /* 0x0008a2000c1e1500 */
[----:B------:R-:W-:-:S03]  /*cf40*/  IMAD.WIDE R10, R0, 0x2, R18 ;  /* 0x00000002000a7825 */ /* 0x000fc600078e0212 */
[----:B------:R-:W2:Y:S01]  /*cf50*/  LDL.64 R18, [R1+0x10c8] ;  /* 0x0010c80001127983 */ /* 0x000ea20000100a00 */
[----:B-1----:R-:W-:-:S03]  /*cf60*/  IMAD.WIDE R8, R0, 0x2, R14 ;  /* 0x0000000200087825 */ /* 0x002fc600078e020e */
[----:B------:R-:W2:Y:S04]  /*cf70*/  LDL.64 R14, [R1+0x10c0] ;  /* 0x0010c000010e7983 */ /* 0x000ea80000100a00 */
[----:B-----5:R1:W-:Y:S04]  /*cf80*/  STL [R1+0x134], R29 ;  /* 0x0001341d01007387 */ /* 0x0203e80000100800 */
[----:B-1----:R2:W5:Y:S01]  /*cf90*/  LDG.E.U16 R29, [R10.64] ;  /* 0x000000060a1d7981 */ /* 0x002562000c1e1500 */
[----:B0-----:R-:W-:-:S04]  /*cfa0*/  IMAD.WIDE R4, R0, 0x2, R2 ;  /* 0x0000000200047825 */ /* 0x001fc800078e0202 */
[C---:B----4-:R-:W-:Y:S01]  /*cfb0*/  IMAD.WIDE R12, R0.reuse, 0x2, R22 ;  /* 0x00000002000c7825 */ /* 0x050fe200078e0216 */
[----:B------:R0:W-:Y:S04]  /*cfc0*/  STL [R1+0x130], R28 ;  /* 0x0001301c01007387 */ /* 0x0001e80000100800 */
[----:B---3--:R1:W-:Y:S04]  /*cfd0*/  STL [R1+0x12c], R26 ;  /* 0x00012c1a01007387 */ /* 0x0083e80000100800 */
[----:B------:R-:W3:Y:S04]  /*cfe0*/  LDL.64 R2, [R1+0x10b8] ;  /* 0x0010b80001027983 */ /* 0x000ee80000100a00 */
[----:B0-----:R0:W3:Y:S04]  /*cff0*/  LDG.E.U16 R28, [R8.64] ;  /* 0x00000006081c7981 */ /* 0x0010e8000c1e1500 */
[----:B-1----:R1:W3:Y:S04]  /*d000*/  LDG.E.U16 R26, [R6.64] ;  /* 0x00000006061a7981 */ /* 0x0022e8000c1e1500 */
[----:B------:R0:W-:Y:S04]  /*d010*/  STL [R1+0x128], R27 ;  /* 0x0001281b01007387 */ /* 0x0001e80000100800 */
[----:B0-----:R0:W3:Y:S01]  /*d020*/  LDG.E.U16 R27, [R4.64] ;  /* 0x00000006041b7981 */ /* 0x0010e2000c1e1500 */
[----:B--2---:R-:W-:-:S03]  /*d030*/  IMAD.WIDE R10, R0, 0x2, R20 ;  /* 0x00000002000a7825 */ /* 0x004fc600078e0214 */
[----:B------:R2:W-:Y:S04]  /*d040*/  STL [R1+0x124], R25 ;  /* 0x0001241901007387 */ /* 0x0005e80000100800 */
[----:B------:R-:W4:Y:S01]  /*d050*/  LDL.64 R20, [R1+0x10a0] ;  /* 0x0010a00001147983 */ /* 0x000f220000100a00 */
[----:B-1----:R-:W-:-:S03]  /*d060*/  IMAD.WIDE R6, R0, 0x2, R18 ;  /* 0x0000000200067825 */ /* 0x002fc600078e0212 */
[----:B------:R3:W4:Y:S01]  /*d070*/  LDG.E.U16 R19, [R12.64] ;  /* 0x000000060c137981 */ /* 0x000722000c1e1500 */
[----:B------:R-:W-:-:S03]  /*d080*/  IMAD.WIDE R8, R0, 0x2, R16 ;  /* 0x0000000200087825 */ /* 0x000fc600078e0210 */
[----:B------:R-:W4:Y:S04]  /*d090*/  LDL.64 R22, [R1+0x10a8] ;  /* 0x0010a80001167983 */ /* 0x000f280000100a00 */
[----:B--2---:R-:W2:Y:S04]  /*d0a0*/  LDL.64 R24, [R1+0x10b0] ;  /* 0x0010b00001187983 */ /* 0x004ea80000100a00 */
[----:B------:R-:W2:Y:S04]  /*d0b0*/  LDL.64 R16, [R1+0x1098] ;  /* 0x0010980001107983 */ /* 0x000ea80000100a00 */
[----:B-----5:R1:W-:Y:S04]  /*d0c0*/  STL [R1+0x120], R29 ;  /* 0x0001201d01007387 */ /* 0x0203e80000100800 */
[----:B-1----:R2:W5:Y:S01]  /*d0d0*/  LDG.E.U16 R29, [R10.64] ;  /* 0x000000060a1d7981 */ /* 0x002562000c1e1500 */
        /* <DEDUP_REMOVED lines=11> */
[----:B------:R1:W-:Y:S01]  /*d190*/  STL [R1+0x110], R19 ;  /* 0x0001101301007387 */ /* 0x0003e20000100800 */
[----:B0-----:R-:W-:-:S03]  /*d1a0*/  IMAD.WIDE R8, R0, 0x2, R22 ;  /* 0x0000000200087825 */ /* 0x001fc600078e0216 */
[----:B------:R-:W4:Y:S01]  /*d1b0*/  LDL.64 R2, [R1+0x1080] ;  /* 0x0010800001027983 */ /* 0x000f220000100a00 */
[----:B--2---:R-:W-:-:S03]  /*d1c0*/  IMAD.WIDE R10, R0, 0x2, R24 ;  /* 0x00000002000a7825 */ /* 0x004fc600078e0218 */
[----:B------:R-:W2:Y:S04]  /*d1d0*/  LDL.64 R22, [R1+0x1070] ;  /* 0x0010700001167983 */ /* 0x000ea80000100a00 */
[----:B-1----:R-:W2:Y:S04]  /*d1e0*/  LDL.64 R18, [R1+0x1088] ;  /* 0x0010880001127983 */ /* 0x002ea80000100a00 */
[----:B------:R-:W2:Y:S04]  /*d1f0*/  LDL.64 R24, [R1+0x1078] ;  /* 0x0010780001187983 */ /* 0x000ea80000100a00 */
[----:B-----5:R0:W-:Y:S04]  /*d200*/  STL [R1+0x10c], R29 ;  /* 0x00010c1d01007387 */ /* 0x0201e80000100800 */
[----:B0-----:R0:W5:Y:S01]  /*d210*/  LDG.E.U16 R29, [R10.64] ;  /* 0x000000060a1d7981 */ /* 0x001162000c1e1500 */
[----:B------:R-:W-:-:S04]  /*d220*/  IMAD.WIDE R4, R0, 0x2, R16 ;  /* 0x0000000200047825 */ /* 0x000fc800078e0210 */
[C---:B---3--:R-:W-:Y:S01]  /*d230*/  IMAD.WIDE R12, R0.reuse, 0x2, R14 ;  /* 0x00000002000c7825 */ /* 0x048fe200078e020e */
[----:B------:R1:W-:Y:S04]  /*d240*/  STL [R1+0x108], R28 ;  /* 0x0001081c01007387 */ /* 0x0003e80000100800 */
[----:B------:R-:W3:Y:S04]  /*d250*/  LDL.64 R16, [R1+0x1068] ;  /* 0x0010680001107983 */ /* 0x000ee80000100a00 */
[----:B------:R0:W-:Y:S04]  /*d260*/  STL [R1+0x104], R26 ;  /* 0x0001041a01007387 */ /* 0x0001e80000100800 */
[----:B-1----:R1:W3:Y:S04]  /*d270*/  LDG.E.U16 R28, [R8.64] ;  /* 0x00000006081c7981 */ /* 0x0022e8000c1e1500 */
[----:B------:R1:W-:Y:S04]  /*d280*/  STL [R1+0x100], R27 ;  /* 0x0001001b01007387 */ /* 0x0003e80000100800 */
[----:B0-----:R0:W3:Y:S04]  /*d290*/  LDG.E.U16 R26, [R6.64] ;  /* 0x00000006061a7981 */ /* 0x0010e8000c1e1500 */
[----:B-1----:R2:W3:Y:S04]  /*d2a0*/  LDG.E.U16 R27, [R4.64] ;  /* 0x00000006041b7981 */ /* 0x0024e8000c1e1500 */
[----:B----4-:R1:W-:Y:S04]  /*d2b0*/  STL [R1+0xfc], R21 ;  /* 0x0000fc1501007387 */ /* 0x0103e80000100800 */
[----:B------:R-:W4:Y:S01]  /*d2c0*/  LDL.64 R14, [R1+0x1058] ;  /* 0x00105800010e7983 */ /* 0x000f220000100a00 */
[----:B------:R-:W-:-:S03]  /*d2d0*/  IMAD.WIDE R8, R0, 0x2, R2 ;  /* 0x0000000200087825 */ /* 0x000fc600078e0202 */
[----:B-1----:R-:W4:Y:S01]  /*d2e0*/  LDL.64 R20, [R1+0x1060] ;  /* 0x0010600001147983 */ /* 0x002f220000100a00 */
[----:B--2---:R-:W-:-:S03]  /*d2f0*/  IMAD.WIDE R4, R0, 0x2, R22 ;  /* 0x0000000200047825 */ /* 0x004fc600078e0216 */
[----:B------:R3:W2:Y:S01]  /*d300*/  LDG.E.U16 R23, [R12.64] ;  /* 0x000000060c177981 */ /* 0x0006a2000c1e1500 */
[----:B------:R-:W-:-:S03]  /*d310*/  IMAD.WIDE R10, R0, 0x2, R18 ;  /* 0x00000002000a7825 */ /* 0x000fc600078e0212 */
[----:B------:R-:W2:Y:S01]  /*d320*/  LDL.64 R18, [R1+0x1050] ;  /* 0x0010500001127983 */ /* 0x000ea20000100a00 */
[----:B0-----:R-:W-:-:S03]  /*d330*/  IMAD.WIDE R6, R0, 0x2, R24 ;  /* 0x0000000200067825 */ /* 0x001fc600078e0218 */
[----:B------:R4:W2:Y:S04]  /*d340*/  LDG.E.U16 R25, [R8.64] ;  /* 0x0000000608197981 */ /* 0x0008a8000c1e1500 */
[----:B------:R-:W2:Y:S04]  /*d350*/  LDL.64 R2, [R1+0x1048] ;  /* 0x0010480001027983 */ /* 0x000ea80000100a00 */
[----:B------:R0:W2:Y:S04]  /*d360*/  LDG.E.U16 R24, [R10.64] ;  /* 0x000000060a187981 */ /* 0x0000a8000c1e1500 */
[----:B-----5:R1:W-:Y:S04]  /*d370*/  STL [R1+0xf8], R29 ;  /* 0x0000f81d01007387 */ /* 0x0203e80000100800 */
[----:B-1----:R1:W5:Y:S01]  /*d380*/  LDG.E.U16 R29, [R6.64] ;  /* 0x00000006061d7981 */ /* 0x002362000c1e1500 */
[----:B---3--:R-:W-:-:S06]  /*d390*/  IMAD.WIDE R12, R0, 0x2, R16 ;  /* 0x00000002000c7825 */ /* 0x008fcc00078e0210 */
[----:B------:R-:W3:Y:S04]  /*d3a0*/  LDG.E.U16 R13, [R12.64] ;  /* 0x000000060c0d7981 */ /* 0x000ee8000c1e1500 */
[----:B------:R0:W-:Y:S04]  /*d3b0*/  STL [R1+0xf4], R28 ;  /* 0x0000f41c01007387 */ /* 0x0001e80000100800 */
[----:B0-----:R0:W3:Y:S04]  /*d3c0*/  LDG.E.U16 R28, [R4.64] ;  /* 0x00000006041c7981 */ /* 0x0010e8000c1e1500 */
[----:B------:R-:W-:Y:S04]  /*d3d0*/  STL [R1+0xec], R27 ;  /* 0x0000ec1b01007387 */ /* 0x000fe80000100800 */
[----:B------:R0:W-:Y:S04]  /*d3e0*/  STL [R1+0xf0], R26 ;  /* 0x0000f01a01007387 */ /* 0x0001e80000100800 */
[----:B0-----:R-:W3:Y:S01]  /*d3f0*/  LDL.64 R26, [R1+0x1040] ;  /* 0x00104000011a7983 */ /* 0x001ee20000100a00 */
[----:B----4-:R-:W-:-:S04]  /*d400*/  IMAD.WIDE R8, R0, 0x2, R14 ;  /* 0x0000000200087825 */ /* 0x010fc800078e020e */
[C---:B------:R-:W-:Y:S02]  /*d410*/  IMAD.WIDE R10, R0.reuse, 0x2, R20 ;  /* 0x00000002000a7825 */ /* 0x040fe400078e0214 */
[----:B------:R-:W4:Y:S04]  /*d420*/  LDG.E.U16 R9, [R8.64] ;  /* 0x0000000608097981 */ /* 0x000f28000c1e1500 */
[----:B--2---:R0:W-:Y:S01]  /*d430*/  STL [R1+0xe8], R23 ;  /* 0x0000e81701007387 */ /* 0x0041e20000100800 */
[----:B-1----:R-:W-:-:S03]  /*d440*/  IMAD.WIDE R6, R0, 0x2, R18 ;  /* 0x0000000200067825 */ /* 0x002fc600078e0212 */
[----:B------:R-:W2:Y:S04]  /*d450*/  LDL.64 R16, [R1+0x1030] ;  /* 0x0010300001107983 */ /* 0x000ea80000100a00 */
[----:B------:R-:W2:Y:S04]  /*d460*/  LDG.E.U16 R11, [R10.64] ;  /* 0x000000060a0b7981 */ /* 0x000ea8000c1e1500 */
[----:B0-----:R-:W4:Y:S04]  /*d470*/  LDL.64 R22, [R1+0x1038] ;  /* 0x0010380001167983 */ /* 0x001f280000100a00 */
[----:B------:R-:W-:Y:S04]  /*d480*/  STL [R1+0xe0], R25 ;  /* 0x0000e01901007387 */ /* 0x000fe80000100800 */
[----:B------:R0:W-:Y:S04]  /*d490*/  STL [R1+0xe4], R24 ;  /* 0x0000e41801007387 */ /* 0x0001e80000100800 */
[----:B------:R-:W4:Y:S04]  /*d4a0*/  LDL.64 R14, [R1+0x1020] ;  /* 0x00102000010e7983 */ /* 0x000f280000100a00 */
[----:B0-----:R-:W4:Y:S04]  /*d4b0*/  LDL.64 R24, [R1+0x1028] ;  /* 0x0010280001187983 */ /* 0x001f280000100a00 */
[----:B-----5:R0:W-:Y:S01]  /*d4c0*/  STL [R1+0xdc], R29 ;  /* 0x0000dc1d01007387 */ /* 0x0201e20000100800 */
[----:B------:R-:W-:-:S03]  /*d4d0*/  IMAD.WIDE R4, R0, 0x2, R2 ;  /* 0x0000000200047825 */ /* 0x000fc600078e0202 */
[----:B------:R-:W5:Y:S04]  /*d4e0*/  LDL.64 R20, [R1+0x1018] ;  /* 0x0010180001147983 */ /* 0x000f680000100a00 */
[----:B------:R-:W5:Y:S04]  /*d4f0*/  LDL.64 R18, [R1+0x1010] ;  /* 0x0010100001127983 */ /* 0x000f680000100a00 */
[----:B0-----:R0:W5:Y:S04]  /*d500*/  LDG.E.U16 R29, [R6.64] ;  /* 0x00000006061d7981 */ /* 0x001168000c1e1500 */
[----:B------:R-:W5:Y:S04]  /*d510*/  LDL.64 R2, [R1+0x1008] ;  /* 0x0010080001027983 */ /* 0x000f680000100a00 */
[----:B---3--:R1:W-:Y:S04]  /*d520*/  STL [R1+0xd8], R28 ;  /* 0x0000d81c01007387 */ /* 0x0083e80000100800 */
[----:B------:R3:W-:Y:S04]  /*d530*/  STL [R1+0xd4], R13 ;  /* 0x0000d40d01007387 */ /* 0x0007e80000100800 */
[----:B-1----:R1:W5:Y:S01]  /*d540*/  LDG.E.U16 R28, [R4.64] ;  /* 0x00000006041c7981 */ /* 0x002362000c1e1500 */
[----:B---3--:R-:W-:-:S03]  /*d550*/  IMAD.WIDE R12, R0, 0x2, R26 ;  /* 0x00000002000c7825 */ /* 0x008fc600078e021a */
[----:B--2---:R2:W-:Y:S04]  /*d560*/  STL [R1+0xd0], R11 ;  /* 0x0000d00b01007387 */ /* 0x0045e80000100800 */
[----:B----4-:R3:W-:Y:S01]  /*d570*/  STL [R1+0xcc], R9 ;  /* 0x0000cc0901007387 */ /* 0x0107e20000100800 */
[----:B--2---:R-:W-:-:S03]  /*d580*/  IMAD.WIDE R10, R0, 0x2, R22 ;  /* 0x00000002000a7825 */ /* 0x004fc600078e0216 */
[----:B------:R-:W2:Y:S01]  /*d590*/  LDL.64 R22, [R1+0x1000] ;  /* 0x0010000001167983 */ /* 0x000ea20000100a00 */
[----:B---3--:R-:W-:-:S03]  /*d5a0*/  IMAD.WIDE R8, R0, 0x2, R16 ;  /* 0x0000000200087825 */ /* 0x008fc600078e0210 */
[----:B------:R-:W3:Y:S01]  /*d5b0*/  LDL.64 R16, [R1+0xff8] ;  /* 0x000ff80001107983 */ /* 0x000ee20000100a00 */
[----:B-1----:R-:W-:-:S03]  /*d5c0*/  IMAD.WIDE R4, R0, 0x2, R14 ;  /* 0x0000000200047825 */ /* 0x002fc600078e020e */
[----:B------:R1:W4:Y:S01]  /*d5d0*/  LDG.E.U16 R27, [R8.64] ;  /* 0x00000006081b7981 */ /* 0x000322000c1e1500 */
[----:B0-----:R-:W-:-:S03]  /*d5e0*/  IMAD.WIDE R6, R0, 0x2, R24 ;  /* 0x0000000200067825 */ /* 0x001fc600078e0218 */
[----:B------:R0:W4:Y:S04]  /*d5f0*/  LDG.E.U16 R26, [R10.64] ;  /* 0x000000060a1a7981 */ /* 0x000128000c1e1500 */
[----:B------:R3:W4:Y:S04]  /*d600*/  LDG.E.U16 R25, [R4.64] ;  /* 0x0000000604197981 */ /* 0x000728000c1e1500 */
[----:B------:R2:W4:Y:S04]  /*d610*/  LDG.E.U16 R24, [R6.64] ;  /* 0x0000000606187981 */ /* 0x000528000c1e1500 */
[----:B-----5:R5:W-:Y:S01]  /*d620*/  STL [R1+0xc8], R29 ;  /* 0x0000c81d01007387 */ /* 0x020be20000100800 */
[----:B0-----:R-:W-:-:S03]  /*d630*/  IMAD.WIDE R10, R0, 0x2, R18 ;  /* 0x00000002000a7825 */ /* 0x001fc600078e0212 */
[----:B------:R-:W4:Y:S01]  /*d640*/  LDL.64 R14, [R1+0xff0] ;  /* 0x000ff000010e7983 */ /* 0x000f220000100a00 */
[----:B-1----:R-:W-:-:S03]  /*d650*/  IMAD.WIDE R8, R0, 0x2, R2 ;  /* 0x0000000200087825 */ /* 0x002fc600078e0202 */
[----:B------:R-:W4:Y:S04]  /*d660*/  LDG.E.U16 R11, [R10.64] ;  /* 0x000000060a0b7981 */ /* 0x000f28000c1e1500 */
[----:B-----5:R0:W5:Y:S04]  /*d670*/  LDG.E.U16 R29, [R12.64] ;  /* 0x000000060c1d7981 */ /* 0x020168000c1e1500 */
[----:B------:R-:W4:Y:S01]  /*d680*/  LDG.E.U16 R9, [R8.64] ;  /* 0x0000000608097981 */ /* 0x000f22000c1e1500 */
[----:B0-----:R-:W-:-:S04]  /*d690*/  IMAD.WIDE R12, R0, 0x2, R20 ;  /* 0x00000002000c7825 */ /* 0x001fc800078e0214 */
[C---:B---3--:R-:W-:Y:S02]  /*d6a0*/  IMAD.WIDE R4, R0.reuse, 0x2, R16 ;  /* 0x0000000200047825 */ /* 0x048fe400078e0210 */
[----:B------:R0:W3:Y:S02]  /*d6b0*/  LDG.E.U16 R17, [R12.64] ;  /* 0x000000060c117981 */ /* 0x0000e4000c1e1500 */
[C---:B--2---:R-:W-:Y:S02]  /*d6c0*/  IMAD.WIDE R6, R0.reuse, 0x2, R22 ;  /* 0x0000000200067825 */ /* 0x044fe400078e0216 */
[----:B------:R-:W2:Y:S04]  /*d6d0*/  LDG.E.U16 R5, [R4.64] ;  /* 0x0000000604057981 */ /* 0x000ea8000c1e1500 */
[----:B------:R-:W2:Y:S04]  /*d6e0*/  LDG.E.U16 R7, [R6.64] ;  /* 0x0000000606077981 */ /* 0x000ea8000c1e1500 */
[----:B-----5:R-:W-:Y:S04]  /*d6f0*/  STL [R1+0xc0], R29 ;  /* 0x0000c01d01007387 */ /* 0x020fe80000100800 */
[----:B------:R1:W-:Y:S04]  /*d700*/  STL [R1+0xc4], R28 ;  /* 0x0000c41c01007387 */ /* 0x0003e80000100800 */
[----:B------:R-:W5:Y:S04]  /*d710*/  LDL.64 R20, [R1+0xfe0] ;  /* 0x000fe00001147983 */ /* 0x000f680000100a00 */
[----:B------:R-:W5:Y:S04]  /*d720*/  LDL.64 R18, [R1+0xfd8] ;  /* 0x000fd80001127983 */ /* 0x000f680000100a00 */
[----:B-1----:R-:W5:Y:S04]  /*d730*/  LDL.64 R28, [R1+0xfe8] ;  /* 0x000fe800011c7983 */ /* 0x002f680000100a00 */
[----:B------:R-:W5:Y:S04]  /*d740*/  LDL.64 R2, [R1+0xfd0] ;  /* 0x000fd00001027983 */ /* 0x000f680000100a00 */
[----:B----4-:R-:W-:Y:S04]  /*d750*/  STL [R1+0xb8], R27 ;  /* 0x0000b81b01007387 */ /* 0x010fe80000100800 */
[----:B------:R1:W-:Y:S01]  /*d760*/  STL [R1+0xbc], R26 ;  /* 0x0000bc1a01007387 */ /* 0x0003e20000100800 */
[----:B0-----:R-:W-:-:S06]  /*d770*/  IMAD.WIDE R12, R0, 0x2, R14 ;  /* 0x00000002000c7825 */ /* 0x001fcc00078e020e */
[----:B------:R-:W4:Y:S04]  /*d780*/  LDG.E.U16 R13, [R12.64] ;  /* 0x000000060c0d7981 */ /* 0x000f28000c1e1500 */
[----:B-1----:R-:W4:Y:S04]  /*d790*/  LDL.64 R26, [R1+0xfc8] ;  /* 0x000fc800011a7983 */ /* 0x002f280000100a00 */
[----:B------:R-:W-:Y:S04]  /*d7a0*/  STL [R1+0xb0], R25 ;  /* 0x0000b01901007387 */ /* 0x000fe80000100800 */
[----:B------:R0:W-:Y:S04]  /*d7b0*/  STL [R1+0xb4], R24 ;  /* 0x0000b41801007387 */ /* 0x0001e80000100800 */
[----:B------:R-:W4:Y:S04]  /*d7c0*/  LDL.64 R22, [R1+0xfb8] ;  /* 0x000fb80001167983 */ /* 0x000f280000100a00 */
[----:B0-----:R-:W4:Y:S04]  /*d7d0*/  LDL.64 R24, [R1+0xfc0] ;  /* 0x000fc00001187983 */ /* 0x001f280000100a00 */
[----:B---3--:R0:W-:Y:S04]  /*d7e0*/  STL [R1+0xac], R17 ;  /* 0x0000ac1101007387 */ /* 0x0081e80000100800 */
[----:B------:R-:W3:Y:S04]  /*d7f0*/  LDL.64 R14, [R1+0xfa8] ;  /* 0x000fa800010e7983 */ /* 0x000ee80000100a00 */
[----:B0-----:R-:W3:Y:S04]  /*d800*/  LDL.64 R16, [R1+0xfb0] ;  /* 0x000fb00001107983 */ /* 0x001ee80000100a00 */
[----:B------:R-:W-:Y:S04]  /*d810*/  STL [R1+0xa8], R11 ;  /* 0x0000a80b01007387 */ /* 0x000fe80000100800 */
[----:B------:R5:W-:Y:S04]  /*d820*/  STL [R1+0xa4], R9 ;  /* 0x0000a40901007387 */ /* 0x000be80000100800 */
[----:B--2---:R0:W-:Y:S04]  /*d830*/  STL [R1+0xa0], R7 ;  /* 0x0000a00701007387 */ /* 0x0041e80000100800 */
[----:B------:R1:W-:Y:S01]  /*d840*/  STL [R1+0x9c], R5 ;  /* 0x00009c0501007387 */ /* 0x0003e20000100800 */
[----:B-----5:R-:W-:-:S03]  /*d850*/  IMAD.WIDE R8, R0, 0x2, R20 ;  /* 0x0000000200087825 */ /* 0x020fc600078e0214 */
[----:B------:R-:W2:Y:S04]  /*d860*/  LDL.64 R20, [R1+0xf98] ;  /* 0x000f980001147983 */ /* 0x000ea80000100a00 */
[----:B------:R-:W5:Y:S01]  /*d870*/  LDG.E.U16 R9, [R8.64] ;  /* 0x0000000608097981 */ /* 0x000f62000c1e1500 */
[----:B------:R-:W-:-:S06]  /*d880*/  IMAD.WIDE R10, R0, 0x2, R28 ;  /* 0x00000002000a7825 */ /* 0x000fcc00078e021c */
[----:B------:R-:W2:Y:S01]  /*d890*/  LDG.E.U16 R11, [R10.64] ;  /* 0x000000060a0b7981 */ /* 0x000ea2000c1e1500 */
[----:B0-----:R-:W-:-:S03]  /*d8a0*/  IMAD.WIDE R6, R0, 0x2, R18 ;  /* 0x0000000200067825 */ /* 0x001fc600078e0212 */
[----:B------:R-:W5:Y:S01]  /*d8b0*/  LDL.64 R18, [R1+0xf90] ;  /* 0x000f900001127983 */ /* 0x000f620000100a00 */
[----:B-1----:R-:W-:-:S03]  /*d8c0*/  IMAD.WIDE R4, R0, 0x2, R2 ;  /* 0x0000000200047825 */ /* 0x002fc600078e0202 */
[----:B------:R0:W5:Y:S04]  /*d8d0*/  LDG.E.U16 R29, [R6.64] ;  /* 0x00000006061d7981 */ /* 0x000168000c1e1500 */
[----:B------:R-:W5:Y:S04]  /*d8e0*/  LDL.64 R2, [R1+0xfa0] ;  /* 0x000fa00001027983 */ /* 0x000f680000100a00 */
[----:B----4-:R1:W-:Y:S04]  /*d8f0*/  STL [R1+0x98], R13 ;  /* 0x0000980d01007387 */ /* 0x0103e80000100800 */
[----:B------:R3:W4:Y:S01]  /*d900*/  LDG.E.U16 R28, [R4.64] ;  /* 0x00000006041c7981 */ /* 0x000722000c1e1500 */
[----:B-1----:R-:W-:-:S05]  /*d910*/  IMAD.WIDE R12, R0, 0x2, R26 ;  /* 0x00000002000c7825 */ /* 0x002fca00078e021a */
[----:B------:R1:W4:Y:S01]  /*d920*/  LDG.E.U16 R26, [R12.64] ;  /* 0x000000060c1a7981 */ /* 0x000322000c1e1500 */
[----:B---3--:R-:W-:-:S04]  /*d930*/  IMAD.WIDE R4, R0, 0x2, R14 ;  /* 0x0000000200047825 */ /* 0x008fc800078e020e */
[C---:B0-----:R-:W-:Y:S01]  /*d940*/  IMAD.WIDE R6, R0.reuse, 0x2, R16 ;  /* 0x0000000200067825 */ /* 0x041fe200078e0210 */
[----:B--2---:R0:W-:Y:S04]  /*d950*/  STL [R1+0x94], R11 ;  /* 0x0000940b01007387 */ /* 0x0041e80000100800 */
[----:B-----5:R2:W-:Y:S04]  /*d960*/  STL [R1+0x90], R9 ;  /* 0x0000900901007387 */ /* 0x0205e80000100800 */
[----:B------:R-:W3:Y:S01]  /*d970*/  LDL.64 R14, [R1+0xf80] ;  /* 0x000f8000010e7983 */ /* 0x000ee20000100a00 */
[----:B0-----:R-:W-:-:S03]  /*d980*/  IMAD.WIDE R10, R0, 0x2, R24 ;  /* 0x00000002000a7825 */ /* 0x001fc600078e0218 */
[----:B-1----:R-:W5:Y:S01]  /*d990*/  LDL.64 R12, [R1+0xf78] ;  /* 0x000f7800010c7983 */ /* 0x002f620000100a00 */
[----:B--2---:R-:W-:-:S03]  /*d9a0*/  IMAD.WIDE R8, R0, 0x2, R22 ;  /* 0x0000000200087825 */ /* 0x004fc600078e0216 */
[----:B------:R-:W2:Y:S04]  /*d9b0*/  LDL.64 R16, [R1+0xf88] ;  /* 0x000f880001107983 */ /* 0x000ea80000100a00 */
[----:B------:R0:W5:Y:S04]  /*d9c0*/  LDG.E.U16 R24, [R10.64] ;  /* 0x000000060a187981 */ /* 0x000168000c1e1500 */
[----:B------:R1:W5:Y:S04]  /*d9d0*/  LDG.E.U16 R23, [R8.64] ;  /* 0x0000000608177981 */ /* 0x000368000c1e1500 */
[----:B------:R0:W-:Y:S04]  /*d9e0*/  STL [R1+0x8c], R29 ;  /* 0x00008c1d01007387 */ /* 0x0001e80000100800 */
[----:B------:R4:W5:Y:S01]  /*d9f0*/  LDG.E.U16 R22, [R6.64] ;  /* 0x0000000606167981 */ /* 0x000962000c1e1500 */
[----:B-1----:R-:W-:-:S03]  /*da00*/  IMAD.WIDE R8, R0, 0x2, R2 ;  /* 0x0000000200087825 */ /* 0x002fc600078e0202 */
[----:B------:R-:W5:Y:S04]  /*da10*/  LDL.64 R2, [R1+0xf70] ;  /* 0x000f700001027983 */ /* 0x000f680000100a00 */
[----:B0-----:R0:W5:Y:S01]  /*da20*/  LDG.E.U16 R29, [R4.64] ;  /* 0x00000006041d7981 */ /* 0x001162000c1e1500 */
[----:B----4-:R-:W-:-:S03]  /*da30*/  IMAD.WIDE R6, R0, 0x2, R20 ;  /* 0x0000000200067825 */ /* 0x010fc600078e0214 */
[----:B------:R1:W-:Y:S04]  /*da40*/  STL [R1+0x88], R28 ;  /* 0x0000881c01007387 */ /* 0x0003e80000100800 */
[----:B------:R2:W4:Y:S01]  /*da50*/  LDG.E.U16 R27, [R6.64] ;  /* 0x00000006061b7981 */ /* 0x000522000c1e1500 */
[----:B0-----:R-:W-:-:S03]  /*da60*/  IMAD.WIDE R4, R0, 0x2, R18 ;  /* 0x0000000200047825 */ /* 0x001fc600078e0212 */
[----:B------:R-:W4:Y:S04]  /*da70*/  LDL.64 R18, [R1+0xf68] ;  /* 0x000f680001127983 */ /* 0x000f280000100a00 */
[----:B------:R3:W4:Y:S04]  /*da80*/  LDG.E.U16 R25, [R4.64] ;  /* 0x0000000604197981 */ /* 0x000728000c1e1500 */
[----:B-1----:R0:W4:Y:S04]  /*da90*/  LDG.E.U16 R28, [R8.64] ;  /* 0x00000006081c7981 */ /* 0x002128000c1e1500 */
[----:B------:R-:W4:Y:S04]  /*daa0*/  LDL.64 R10, [R1+0xf60] ;  /* 0x000f6000010a7983 */ /* 0x000f280000100a00 */
[----:B0-----:R-:W4:Y:S04]  /*dab0*/  LDL.64 R8, [R1+0xf58] ;  /* 0x000f580001087983 */ /* 0x001f280000100a00 */
[----:B------:R0:W-:Y:S01]  /*dac0*/  STL [R1+0x84], R26 ;  /* 0x0000841a01007387 */ /* 0x0001e20000100800 */
[----:B---3--:R-:W-:-:S03]  /*dad0*/  IMAD.WIDE R4, R0, 0x2, R14 ;  /* 0x0000000200047825 */ /* 0x008fc600078e020e */
[----:B------:R-:W3:Y:S04]  /*dae0*/  LDL.64 R14, [R1+0xf48] ;  /* 0x000f4800010e7983 */ /* 0x000ee80000100a00 */
[----:B------:R5:W3:Y:S01]  /*daf0*/  LDG.E.U16 R20, [R4.64] ;  /* 0x0000000604147981 */ /* 0x000ae2000c1e1500 */
[----:B--2---:R-:W-:-:S03]  /*db00*/  IMAD.WIDE R6, R0, 0x2, R16 ;  /* 0x0000000200067825 */ /* 0x004fc600078e0210 */
[----:B------:R-:W2:Y:S01]  /*db10*/  LDL.64 R16, [R1+0xf50] ;  /* 0x000f500001107983 */ /* 0x000ea20000100a00 */
[----:B-----5:R-:W-:-:S03]  /*db20*/  IMAD.WIDE R4, R0, 0x2, R12 ;  /* 0x0000000200047825 */ /* 0x020fc600078e020c */
[----:B------:R1:W-:Y:S04]  /*db30*/  STL [R1+0x80], R24 ;  /* 0x0000801801007387 */ /* 0x0003e80000100800 */
[----:B------:R-:W5:Y:S04]  /*db40*/  LDL.64 R12, [R1+0xf40] ;  /* 0x000f4000010c7983 */ /* 0x000f680000100a00 */
[----:B0-----:R0:W2:Y:S04]  /*db50*/  LDG.E.U16 R26, [R6.64] ;  /* 0x00000006061a7981 */ /* 0x0010a8000c1e1500 */
[----:B-1----:R1:W2:Y:S02]  /*db60*/  LDG.E.U16 R24, [R4.64] ;  /* 0x0000000604187981 */ /* 0x0022a4000c1e1500 */
[----:B-1----:R-:W-:-:S05]  /*db70*/  IMAD.WIDE R4, R0, 0x2, R2 ;  /* 0x0000000200047825 */ /* 0x002fca00078e0202 */
[----:B------:R4:W2:Y:S02]  /*db80*/  LDG.E.U16 R2, [R4.64] ;  /* 0x0000000604027981 */ /* 0x0008a4000c1e1500 */
[C---:B----4-:R-:W-:Y:S02]  /*db90*/  IMAD.WIDE R4, R0.reuse, 0x2, R18 ;  /* 0x0000000200047825 */ /* 0x050fe400078e0212 */
[----:B--2---:R-:W-:Y:S04]  /*dba0*/  STL [R1+0x2998], R2 ;  /* 0x0029980201007387 */ /* 0x004fe80000100800 */
[----:B0-----:R-:W2:Y:S04]  /*dbb0*/  LDL.64 R6, [R1+0xee8] ;  /* 0x000ee80001067983 */ /* 0x001ea80000100a00 */
[----:B------:R0:W-:Y:S04]  /*dbc0*/  STL [R1+0x7c], R23 ;  /* 0x00007c1701007387 */ /* 0x0001e80000100800 */
[----:B0-----:R0:W4:Y:S02]  /*dbd0*/  LDG.E.U16 R23, [R4.64] ;  /* 0x0000000604177981 */ /* 0x001124000c1e1500 */
[----:B0-----:R-:W-:-:S02]  /*dbe0*/  IMAD.WIDE R4, R0, 0x2, R10 ;  /* 0x0000000200047825 */ /* 0x001fc400078e020a */
[----:B------:R-:W4:Y:S04]  /*dbf0*/  LDL.64 R10, [R1+0xee0] ;  /* 0x000ee000010a7983 */ /* 0x000f280000100a00 */
[----:B------:R0:W-:Y:S04]  /*dc00*/  STL [R1+0x78], R22 ;  /* 0x0000781601007387 */ /* 0x0001e80000100800 */
[----:B0-----:R0:W4:Y:S02]  /*dc10*/  LDG.E.U16 R22, [R4.64] ;  /* 0x0000000604167981 */ /* 0x001124000c1e1500 */
[----:B0-----:R-:W-:-:S02]  /*dc20*/  IMAD.WIDE R4, R0, 0x2, R8 ;  /* 0x0000000200047825 */ /* 0x001fc400078e0208 */
[----:B------:R-:W4:Y:S04]  /*dc30*/  LDL.64 R8, [R1+0xe68] ;  /* 0x000e680001087983 */ /* 0x000f280000100a00 */
[----:B------:R0:W-:Y:S04]  /*dc40*/  STL [R1+0x74], R29 ;  /* 0x0000741d01007387 */ /* 0x0001e80000100800 */
[----:B------:R-:W4:Y:S04]  /*dc50*/  LDL.64 R2, [R1+0xe60] ;  /* 0x000e600001027983 */ /* 0x000f280000100a00 */
[----:B------:R1:W4:Y:S02]  /*dc60*/  LDG.E.U16 R21, [R4.64] ;  /* 0x0000000604157981 */ /* 0x000324000c1e1500 */
[----:B-1----:R-:W-:-:S05]  /*dc70*/  IMAD.WIDE R4, R0, 0x2, R16 ;  /* 0x0000000200047825 */ /* 0x002fca00078e0210 */
[----:B0-----:R3:W4:Y:S04]  /*dc80*/  LDG.E.U16 R29, [R4.64] ;  /* 0x00000006041d7981 */ /* 0x001728000c1e1500 */
[----:B------:R0:W-:Y:S04]  /*dc90*/  STL [R1+0x70], R28 ;  /* 0x0000701c01007387 */ /* 0x0001e80000100800 */
[----:B------:R-:W4:Y:S01]  /*dca0*/  LDL.64 R16, [R1+0xf38] ;  /* 0x000f380001107983 */ /* 0x000f220000100a00 */
[----:B---3--:R-:W-:-:S05]  /*dcb0*/  IMAD.WIDE R4, R0, 0x2, R14 ;  /* 0x0000000200047825 */ /* 0x008fca00078e020e */
[----:B0-----:R5:W3:Y:S04]  /*dcc0*/  LDG.E.U16 R28, [R4.64] ;  /* 0x00000006041c7981 */ /* 0x001ae8000c1e1500 */
[----:B------:R0:W-:Y:S04]  /*dcd0*/  STL [R1+0x6c], R27 ;  /* 0x00006c1b01007387 */ /* 0x0001e80000100800 */
[----:B------:R-:W3:Y:S01]  /*dce0*/  LDL.64 R14, [R1+0xf30] ;  /* 0x000f3000010e7983 */ /* 0x000ee20000100a00 */
[----:B-----5:R-:W-:-:S05]  /*dcf0*/  IMAD.WIDE R4, R0, 0x2, R12 ;  /* 0x0000000200047825 */ /* 0x020fca00078e020c */
[----:B0-----:R2:W5:Y:S04]  /*dd00*/  LDG.E.U16 R27, [R4.64] ;  /* 0x00000006041b7981 */ /* 0x001568000c1e1500 */
[----:B------:R0:W-:Y:S01]  /*dd10*/  STL [R1+0x68], R25 ;  /* 0x0000681901007387 */ /* 0x0001e20000100800 */
[----:B--2---:R-:W-:-:S03]  /*dd20*/  IMAD.WIDE R4, R0, 0x2, R6 ;  /* 0x0000000200047825 */ /* 0x004fc600078e0206 */
[----:B------:R-:W2:Y:S04]  /*dd30*/  LDL.64 R6, [R1+0xed8] ;  /* 0x000ed80001067983 */ /* 0x000ea80000100a00 */
[----:B0-----:R4:W2:Y:S04]  /*dd40*/  LDG.E.U16 R25, [R4.64] ;  /* 0x0000000604197981 */ /* 0x0018a8000c1e1500 */
[----:B------:R-:W-:Y:S01]  /*dd50*/  STL [R1+0x64], R26 ;  /* 0x0000641a01007387 */ /* 0x000fe20000100800 */
[----:B----4-:R-:W-:-:S03]  /*dd60*/  IMAD.WIDE R4, R0, 0x2, R10 ;  /* 0x0000000200047825 */ /* 0x010fc600078e020a */
[----:B------:R-:W4:Y:S04]  /*dd70*/  LDL.64 R10, [R1+0xed0] ;  /* 0x000ed000010a7983 */ /* 0x000f280000100a00 */
[----:B------:R0:W-:Y:S04]  /*dd80*/  STL [R1+0x60], R20 ;  /* 0x0000601401007387 */ /* 0x0001e80000100800 */
[----:B0-----:R0:W2:Y:S02]  /*dd90*/  LDG.E.U16 R20, [R4.64] ;  /* 0x0000000604147981 */ /* 0x0010a4000c1e1500 */
[----:B0-----:R-:W-:-:S02]  /*dda0*/  IMAD.WIDE R4, R0, 0x2, R8 ;  /* 0x0000000200047825 */ /* 0x001fc400078e0208 */
[----:B------:R-:W2:Y:S04]  /*ddb0*/  LDL.64 R8, [R1+0xe58] ;  /* 0x000e580001087983 */ /* 0x000ea80000100a00 */
[----:B------:R0:W-:Y:S04]  /*ddc0*/  STL [R1+0x5c], R24 ;  /* 0x00005c1801007387 */ /* 0x0001e80000100800 */
[----:B0-----:R0:W2:Y:S02]  /*ddd0*/  LDG.E.U16 R24, [R4.64] ;  /* 0x0000000604187981 */ /* 0x0010a4000c1e1500 */
[----:B0-----:R-:W-:-:S02]  /*dde0*/  IMAD.WIDE R4, R0, 0x2, R2 ;  /* 0x0000000200047825 */ /* 0x001fc400078e0202 */
[----:B------:R-:W2:Y:S04]  /*ddf0*/  LDL.64 R2, [R1+0xe50] ;  /* 0x000e500001027983 */ /* 0x000ea80000100a00 */
[----:B------:R0:W2:Y:S02]  /*de00*/  LDG.E.U16 R13, [R4.64] ;  /* 0x00000006040d7981 */ /* 0x0000a4000c1e1500 */
[----:B0-----:R-:W-:-:S05]  /*de10*/  IMAD.WIDE R4, R0, 0x2, R16 ;  /* 0x0000000200047825 */ /* 0x001fca00078e0210 */
[----:B------:R3:W4:Y:S02]  /*de20*/  LDG.E.U16 R26, [R4.64] ;  /* 0x00000006041a7981 */ /* 0x000724000c1e1500 */
[C---:B---3--:R-:W-:Y:S02]  /*de30*/  IMAD.WIDE R4, R0.reuse, 0x2, R14 ;  /* 0x0000000200047825 */ /* 0x048fe400078e020e */
[----:B--2---:R-:W-:Y:S04]  /*de40*/  STL [R1+0x2a38], R13 ;  /* 0x002a380d01007387 */ /* 0x004fe80000100800 */
[----:B------:R-:W2:Y:S04]  /*de50*/  LDL.64 R18, [R1+0xf28] ;  /* 0x000f280001127983 */ /* 0x000ea80000100a00 */
[----:B------:R0:W-:Y:S04]  /*de60*/  STL [R1+0x54], R23 ;  /* 0x0000541701007387 */ /* 0x0001e80000100800 */
[----:B------:R-:W3:Y:S04]  /*de70*/  LDL.64 R14, [R1+0xec8] ;  /* 0x000ec800010e7983 */ /* 0x000ee80000100a00 */
[----:B0-----:R0:W3:Y:S04]  /*de80*/  LDG.E.U16 R23, [R4.64] ;  /* 0x0000000604177981 */ /* 0x0010e8000c1e1500 */
[----:B------:R1:W-:Y:S01]  /*de90*/  STL [R1+0x50], R22 ;  /* 0x0000501601007387 */ /* 0x0003e20000100800 */
[----:B0-----:R-:W-:-:S03]  /*dea0*/  IMAD.WIDE R4, R0, 0x2, R6 ;  /* 0x0000000200047825 */ /* 0x001fc600078e0206 */
[----:B------:R-:W3:Y:S04]  /*deb0*/  LDL.64 R6, [R1+0xec0] ;  /* 0x000ec00001067983 */ /* 0x000ee80000100a00 */
[----:B-1----:R4:W3:Y:S04]  /*dec0*/  LDG.E.U16 R22, [R4.64] ;  /* 0x0000000604167981 */ /* 0x0028e8000c1e1500 */
[----:B------:R0:W-:Y:S01]  /*ded0*/  STL [R1+0x4c], R21 ;  /* 0x00004c1501007387 */ /* 0x0001e20000100800 */
[----:B----4-:R-:W-:-:S05]  /*dee0*/  IMAD.WIDE R4, R0, 0x2, R10 ;  /* 0x0000000200047825 */ /* 0x010fca00078e020a */
[----:B0-----:R0:W4:Y:S02]  /*def0*/  LDG.E.U16 R21, [R4.64] ;  /* 0x0000000604157981 */ /* 0x001124000c1e1500 */
[----:B0-----:R-:W-:-:S05]  /*df00*/  IMAD.WIDE R4, R0, 0x2, R8 ;  /* 0x0000000200047825 */ /* 0x001fca00078e0208 */
[----:B------:R0:W3:Y:S02]  /*df10*/  LDG.E.U16 R12, [R4.64] ;  /* 0x00000006040c7981 */ /* 0x0000e4000c1e1500 */
[----:B0-----:R-:W-:-:S05]  /*df20*/  IMAD.WIDE R4, R0, 0x2, R2 ;  /* 0x0000000200047825 */ /* 0x001fca00078e0202 */
[----:B------:R2:W4:Y:S04]  /*df30*/  LDG.E.U16 R11, [R4.64] ;  /* 0x00000006040b7981 */ /* 0x000528000c1e1500 */
[----:B------:R-:W-:Y:S04]  /*df40*/  STL [R1+0x48], R29 ;  /* 0x0000481d01007387 */ /* 0x000fe80000100800 */
[----:B------:R-:W4:Y:S04]  /*df50*/  LDL.64 R16, [R1+0xe48] ;  /* 0x000e480001107983 */ /* 0x000f280000100a00 */
[----:B------:R-:W4:Y:S04]  /*df60*/  LDL.64 R8, [R1+0xe40] ;  /* 0x000e400001087983 */ /* 0x000f280000100a00 */
[----:B------:R-:W-:Y:S01]  /*df70*/  STL [R1+0x44], R28 ;  /* 0x0000441c01007387 */ /* 0x000fe20000100800 */
[----:B--2---:R-:W-:-:S03]  /*df80*/  IMAD.WIDE R4, R0, 0x2, R18 ;  /* 0x0000000200047825 */ /* 0x004fc600078e0212 */
[----:B---3--:R0:W-:Y:S04]  /*df90*/  STL [R1+0x2a24], R12 ;  /* 0x002a240c01007387 */ /* 0x0081e80000100800 */
[----:B-----5:R-:W-:Y:S04]  /*dfa0*/  STL [R1+0x40], R27 ;  /* 0x0000401b01007387 */ /* 0x020fe80000100800 */
[----:B------:R-:W2:Y:S04]  /*dfb0*/  LDL.64 R2, [R1+0xf20] ;  /* 0x000f200001027983 */ /* 0x000ea80000100a00 */
[----:B----4-:R-:W-:Y:S04]  /*dfc0*/  STL [R1+0x2a28], R11 ;  /* 0x002a280b01007387 */ /* 0x010fe80000100800 */
[----:B------:R1:W-:Y:S04]  /*dfd0*/  STL [R1+0x34], R25 ;  /* 0x0000341901007387 */ /* 0x0003e80000100800 */
[----:B0-----:R-:W3:Y:S04]  /*dfe0*/  LDL.64 R12, [R1+0xeb8] ;  /* 0x000eb800010c7983 */ /* 0x001ee80000100a00 */
[----:B-1----:R0:W4:Y:S04]  /*dff0*/  LDG.E.U16 R25, [R4.64] ;  /* 0x0000000604197981 */ /* 0x002128000c1e1500 */
[----:B------:R1:W-:Y:S04]  /*e000*/  STL [R1+0x2c], R20 ;  /* 0x00002c1401007387 */ /* 0x0003e80000100800 */
[----:B------:R-:W5:Y:S01]  /*e010*/  LDL.64 R18, [R1+0xeb0] ;  /* 0x000eb00001127983 */ /* 0x000f620000100a00 */
[----:B0-----:R-:W-:-:S05]  /*e020*/  IMAD.WIDE R4, R0, 0x2, R14 ;  /* 0x0000000200047825 */ /* 0x001fca00078e020e */
[----:B-1----:R0:W3:Y:S04]  /*e030*/  LDG.E.U16 R20, [R4.64] ;  /* 0x0000000604147981 */ /* 0x0020e8000c1e1500 */
[----:B------:R1:W-:Y:S04]  /*e040*/  STL [R1+0xc], R24 ;  /* 0x00000c1801007387 */ /* 0x0003e80000100800 */
[----:B------:R-:W3:Y:S01]  /*e050*/  LDL.64 R14, [R1+0xe38] ;  /* 0x000e3800010e7983 */ /* 0x000ee20000100a00 */
[----:B0-----:R-:W-:-:S03]  /*e060*/  IMAD.WIDE R4, R0, 0x2, R6 ;  /* 0x0000000200047825 */ /* 0x001fc600078e0206 */
[----:B------:R-:W3:Y:S04]  /*e070*/  LDL.64 R6, [R1+0xe30] ;  /* 0x000e300001067983 */ /* 0x000ee80000100a00 */
[----:B-1----:R0:W3:Y:S02]  /*e080*/  LDG.E.U16 R24, [R4.64] ;  /* 0x0000000604187981 */ /* 0x0020e4000c1e1500 */
[----:B0-----:R-:W-:-:S05]  /*e090*/  IMAD.WIDE R4, R0, 0x2, R16 ;  /* 0x0000000200047825 */ /* 0x001fca00078e0210 */
[----:B------:R0:W3:Y:S02]  /*e0a0*/  LDG.E.U16 R10, [R4.64] ;  /* 0x00000006040a7981 */ /* 0x0000e4000c1e1500 */
[----:B0-----:R-:W-:-:S05]  /*e0b0*/  IMAD.WIDE R4, R0, 0x2, R8 ;  /* 0x0000000200047825 */ /* 0x001fca00078e0208 */
[----:B------:R2:W4:Y:S02]  /*e0c0*/  LDG.E.U16 R9, [R4.64] ;  /* 0x0000000604097981 */ /* 0x000524000c1e1500 */
[C---:B--2---:R-:W-:Y:S02]  /*e0d0*/  IMAD.WIDE R4, R0.reuse, 0x2, R2 ;  /* 0x0000000200047825 */ /* 0x044fe400078e0202 */
[----:B---3--:R-:W-:Y:S04]  /*e0e0*/  STL [R1+0x2a10], R10 ;  /* 0x002a100a01007387 */ /* 0x008fe80000100800 */
[----:B------:R-:W-:Y:S04]  /*e0f0*/  STL [R1+0x3c], R26 ;  /* 0x00003c1a01007387 */ /* 0x000fe80000100800 */
[----:B------:R-:W2:Y:S04]  /*e100*/  LDL.64 R16, [R1+0xf18] ;  /* 0x000f180001107983 */ /* 0x000ea80000100a00 */
[----:B------:R0:W-:Y:S04]  /*e110*/  STL [R1+0x38], R23 ;  /* 0x0000381701007387 */ /* 0x0001e80000100800 */
[----:B----4-:R-:W-:Y:S04]  /*e120*/  STL [R1+0x2a14], R9 ;  /* 0x002a140901007387 */ /* 0x010fe80000100800 */
[----:B------:R-:W3:Y:S04]  /*e130*/  LDL.64 R2, [R1+0xf10] ;  /* 0x000f100001027983 */ /* 0x000ee80000100a00 */
[----:B0-----:R0:W4:Y:S04]  /*e140*/  LDG.E.U16 R23, [R4.64] ;  /* 0x0000000604177981 */ /* 0x001128000c1e1500 */
[----:B------:R1:W-:Y:S01]  /*e150*/  STL [R1+0x28], R22 ;  /* 0x0000281601007387 */ /* 0x0003e20000100800 */
[----:B0-----:R-:W-:-:S05]  /*e160*/  IMAD.WIDE R4, R0, 0x2, R12 ;  /* 0x0000000200047825 */ /* 0x001fca00078e020c */
[----:B-1----:R5:W3:Y:S04]  /*e170*/  LDG.E.U16 R22, [R4.64] ;  /* 0x0000000604167981 */ /* 0x002ae8000c1e1500 */
[----:B------:R0:W-:Y:S04]  /*e180*/  STL [R1+0x24], R21 ;  /* 0x0000241501007387 */ /* 0x0001e80000100800 */
[----:B------:R-:W3:Y:S01]  /*e190*/  LDL.64 R12, [R1+0xea8] ;  /* 0x000ea800010c7983 */ /* 0x000ee20000100a00 */
[----:B-----5:R-:W-:-:S03]  /*e1a0*/  IMAD.WIDE R4, R0, 0x2, R18 ;  /* 0x0000000200047825 */ /* 0x020fc600078e0212 */
[----:B------:R-:W5:Y:S04]  /*e1b0*/  LDL.64 R10, [R1+0xea0] ;  /* 0x000ea000010a7983 */ /* 0x000f680000100a00 */
[----:B0-----:R0:W3:Y:S02]  /*e1c0*/  LDG.E.U16 R21, [R4.64] ;  /* 0x0000000604157981 */ /* 0x0010e4000c1e1500 */
[----:B0-----:R-:W-:-:S05]  /*e1d0*/  IMAD.WIDE R4, R0, 0x2, R14 ;  /* 0x0000000200047825 */ /* 0x001fca00078e020e */
[----:B------:R0:W3:Y:S02]  /*e1e0*/  LDG.E.U16 R8, [R4.64] ;  /* 0x0000000604087981 */ /* 0x0000e4000c1e1500 */
[----:B0-----:R-:W-:-:S05]  /*e1f0*/  IMAD.WIDE R4, R0, 0x2, R6 ;  /* 0x0000000200047825 */ /* 0x001fca00078e0206 */
[----:B------:R2:W4:Y:S02]  /*e200*/  LDG.E.U16 R7, [R4.64] ;  /* 0x0000000604077981 */ /* 0x000524000c1e1500 */
[C---:B--2---:R-:W-:Y:S02]  /*e210*/  IMAD.WIDE R4, R0.reuse, 0x2, R16 ;  /* 0x0000000200047825 */ /* 0x044fe400078e0210 */
[----:B---3--:R0:W-:Y:S04]  /*e220*/  STL [R1+0x29fc], R8 ;  /* 0x0029fc0801007387 */ /* 0x0081e80000100800 */
[----:B------:R-:W2:Y:S04]  /*e230*/  LDL.64 R18, [R1+0xe28] ;  /* 0x000e280001127983 */ /* 0x000ea80000100a00 */
[----:B------:R-:W3:Y:S04]  /*e240*/  LDL.64 R14, [R1+0xe20] ;  /* 0x000e2000010e7983 */ /* 0x000ee80000100a00 */
[----:B0-----:R-:W2:Y:S04]  /*e250*/  LDL.64 R8, [R1+0xf08] ;  /* 0x000f080001087983 */ /* 0x001ea80000100a00 */
[----:B------:R-:W-:Y:S04]  /*e260*/  STL [R1+0x30], R25 ;  /* 0x0000301901007387 */ /* 0x000fe80000100800 */
[----:B----4-:R-:W-:Y:S04]  /*e270*/  STL [R1+0x2a00], R7 ;  /* 0x002a000701007387 */ /* 0x010fe80000100800 */
[----:B------:R0:W-:Y:S04]  /*e280*/  STL [R1+0x20], R20 ;  /* 0x0000201401007387 */ /* 0x0001e80000100800 */
[----:B------:R-:W4:Y:S04]  /*e290*/  LDL.64 R16, [R1+0xe98] ;  /* 0x000e980001107983 */ /* 0x000f280000100a00 */
[----:B0-----:R0:W2:Y:S02]  /*e2a0*/  LDG.E.U16 R20, [R4.64] ;  /* 0x0000000604147981 */ /* 0x0010a4000c1e1500 */
[----:B0-----:R-:W-:-:S05]  /*e2b0*/  IMAD.WIDE R4, R0, 0x2, R2 ;  /* 0x0000000200047825 */ /* 0x001fca00078e0202 */
[----:B------:R0:W2:Y:S04]  /*e2c0*/  LDG.E.U16 R2, [R4.64] ;  /* 0x0000000604027981 */ /* 0x0000a8000c1e1500 */
[----:B------:R-:W-:Y:S01]  /*e2d0*/  STL [R1+0x18], R24 ;  /* 0x0000181801007387 */ /* 0x000fe20000100800 */
[----:B0-----:R-:W-:-:S03]  /*e2e0*/  IMAD.WIDE R4, R0, 0x2, R12 ;  /* 0x0000000200047825 */ /* 0x001fc600078e020c */
[----:B--2---:R0:W-:Y:S04]  /*e2f0*/  STL [R1+0x29cc], R2 ;  /* 0x0029cc0201007387 */ /* 0x0041e80000100800 */
[----:B------:R-:W2:Y:S04]  /*e300*/  LDL.64 R12, [R1+0xe90] ;  /* 0x000e9000010c7983 */ /* 0x000ea80000100a00 */
[----:B0-----:R5:W2:Y:S02]  /*e310*/  LDG.E.U16 R2, [R4.64] ;  /* 0x0000000604027981 */ /* 0x001aa4000c1e1500 */
[----:B-----5:R-:W-:-:S05]  /*e320*/  IMAD.WIDE R4, R0, 0x2, R10 ;  /* 0x0000000200047825 */ /* 0x020fca00078e020a */
[----:B------:R0:W5:Y:S02]  /*e330*/  LDG.E.U16 R29, [R4.64] ;  /* 0x00000006041d7981 */ /* 0x000164000c1e1500 */
[----:B0-----:R-:W-:-:S05]  /*e340*/  IMAD.WIDE R4, R0, 0x2, R18 ;  /* 0x0000000200047825 */ /* 0x001fca00078e0212 */
[----:B------:R3:W5:Y:S02]  /*e350*/  LDG.E.U16 R6, [R4.64] ;  /* 0x0000000604067981 */ /* 0x000764000c1e1500 */
[----:B---3--:R-:W-:-:S04]  /*e360*/  IMAD.WIDE R4, R0, 0x2, R14 ;  /* 0x0000000200047825 */ /* 0x008fc800078e020e */
[C---:B------:R-:W-:Y:S02]  /*e370*/  IMAD.WIDE R14, R0.reuse, 0x2, R8 ;  /* 0x00000002000e7825 */ /* 0x040fe400078e0208 */
[----:B------:R-:W3:Y:S04]  /*e380*/  LDG.E.U16 R5, [R4.64] ;  /* 0x0000000604057981 */ /* 0x000ee8000c1e1500 */
[----:B------:R4:W3:Y:S02]  /*e390*/  LDG.E.U16 R28, [R14.64] ;  /* 0x000000060e1c7981 */ /* 0x0008e4000c1e1500 */
[----:B----4-:R-:W-:-:S05]  /*e3a0*/  IMAD.WIDE R14, R0, 0x2, R16 ;  /* 0x00000002000e7825 */ /* 0x010fca00078e0210 */
[----:B------:R2:W4:Y:S02]  /*e3b0*/  LDG.E.U16 R27, [R14.64] ;  /* 0x000000060e1b7981 */ /* 0x000524000c1e1500 */
[----:B--2---:R-:W-:-:S05]  /*e3c0*/  IMAD.WIDE R14, R0, 0x2, R12 ;  /* 0x00000002000e7825 */ /* 0x004fca00078e020c */
[----:B------:R-:W2:Y:S04]  /*e3d0*/  LDG.E.U16 R25, [R14.64] ;  /* 0x000000060e197981 */ /* 0x000ea8000c1e1500 */
[----:B------:R0:W-:Y:S04]  /*e3e0*/  STL [R1+0x29e4], R2 ;  /* 0x0029e40201007387 */ /* 0x0001e80000100800 */
[----:B------:R-:W2:Y:S04]  /*e3f0*/  LDL.64 R10, [R1+0xe18] ;  /* 0x000e1800010a7983 */ /* 0x000ea80000100a00 */
[----:B-----5:R-:W-:Y:S04]  /*e400*/  STL [R1+0x29e8], R29 ;  /* 0x0029e81d01007387 */ /* 0x020fe80000100800 */
[----:B------:R-:W-:Y:S04]  /*e410*/  STL [R1+0x1c], R23 ;  /* 0x00001c1701007387 */ /* 0x000fe80000100800 */
[----:B0-----:R-:W5:Y:S04]  /*e420*/  LDL.64 R2, [R1+0xe10] ;  /* 0x000e100001027983 */ /* 0x001f680000100a00 */
[----:B------:R0:W-:Y:S04]  /*e430*/  STL [R1+0x29ec], R6 ;  /* 0x0029ec0601007387 */ /* 0x0001e80000100800 */
[----:B------:R-:W-:Y:S04]  /*e440*/  STL [R1+0x14], R22 ;  /* 0x0000141601007387 */ /* 0x000fe80000100800 */
[----:B---3--:R-:W-:Y:S04]  /*e450*/  STL [R1+0x29f0], R5 ;  /* 0x0029f00501007387 */ /* 0x008fe80000100800 */
[----:B------:R-:W-:Y:S04]  /*e460*/  STL [R1+0x10], R21 ;  /* 0x0000101501007387 */ /* 0x000fe80000100800 */
[----:B------:R-:W3:Y:S04]  /*e470*/  LDL.64 R8, [R1+0xf00] ;  /* 0x000f000001087983 */ /* 0x000ee80000100a00 */
[----:B------:R-:W-:Y:S04]  /*e480*/  STL [R1+0x29ac], R28 ;  /* 0x0029ac1c01007387 */ /* 0x000fe80000100800 */
[----:B0-----:R-:W3:Y:S04]  /*e490*/  LDL.64 R6, [R1+0xe88] ;  /* 0x000e880001067983 */ /* 0x001ee80000100a00 */
[----:B----4-:R-:W-:Y:S04]  /*e4a0*/  STL [R1+0x29d0], R27 ;  /* 0x0029d01b01007387 */ /* 0x010fe80000100800 */
[----:B--2---:R-:W-:Y:S04]  /*e4b0*/  STL [R1+0x29d4], R25 ;  /* 0x0029d41901007387 */ /* 0x004fe80000100800 */
[----:B------:R0:W-:Y:S01]  /*e4c0*/  STL [R1+0x8], R20 ;  /* 0x0000081401007387 */ /* 0x0001e20000100800 */
[----:B------:R-:W-:-:S03]  /*e4d0*/  IMAD.WIDE R14, R0, 0x2, R10 ;  /* 0x00000002000e7825 */ /* 0x000fc600078e020a */
[----:B------:R-:W2:Y:S04]  /*e4e0*/  LDL.64 R16, [R1+0xe80] ;  /* 0x000e800001107983 */ /* 0x000ea80000100a00 */
[----:B------:R5:W4:Y:S02]  /*e4f0*/  LDG.E.U16 R4, [R14.64] ;  /* 0x000000060e047981 */ /* 0x000b24000c1e1500 */
[----:B-----5:R-:W-:-:S05]  /*e500*/  IMAD.WIDE R14, R0, 0x2, R2 ;  /* 0x00000002000e7825 */ /* 0x020fca00078e0202 */
[----:B------:R3:W5:Y:S02]  /*e510*/  LDG.E.U16 R3, [R14.64] ;  /* 0x000000060e037981 */ /* 0x000764000c1e1500 */
[----:B---3--:R-:W-:-:S05]  /*e520*/  IMAD.WIDE R14, R0, 0x2, R8 ;  /* 0x00000002000e7825 */ /* 0x008fca00078e0208 */
[----:B0-----:R0:W3:Y:S02]  /*e530*/  LDG.E.U16 R20, [R14.64] ;  /* 0x000000060e147981 */ /* 0x0010e4000c1e1500 */
[----:B0-----:R-:W-:-:S05]  /*e540*/  IMAD.WIDE R14, R0, 0x2, R6 ;  /* 0x00000002000e7825 */ /* 0x001fca00078e0206 */
[----:B------:R2:W3:Y:S02]  /*e550*/  LDG.E.U16 R18, [R14.64] ;  /* 0x000000060e127981 */ /* 0x0004e4000c1e1500 */
[C---:B--2---:R-:W-:Y:S02]  /*e560*/  IMAD.WIDE R14, R0.reuse, 0x2, R16 ;  /* 0x00000002000e7825 */ /* 0x044fe400078e0210 */
[----:B----4-:R0:W-:Y:S04]  /*e570*/  STL [R1+0x29d8], R4 ;  /* 0x0029d80401007387 */ /* 0x0101e80000100800 */
[----:B------:R-:W2:Y:S04]  /*e580*/  LDG.E.U16 R16, [R14.64] ;  /* 0x000000060e107981 */ /* 0x000ea8000c1e1500 */
[----:B------:R-:W4:Y:S04]  /*e590*/  LDL.64 R22, [R1+0xe00] ;  /* 0x000e000001167983 */ /* 0x000f280000100a00 */
[----:B0-----:R-:W4:Y:S04]  /*e5a0*/  LDL.64 R4, [R1+0xe08] ;  /* 0x000e080001047983 */ /* 0x001f280000100a00 */
[----:B-----5:R0:W-:Y:S04]  /*e5b0*/  STL [R1+0x29dc], R3 ;  /* 0x0029dc0301007387 */ /* 0x0201e80000100800 */
[----:B------:R-:W5:Y:S04]  /*e5c0*/  LDL.64 R12, [R1+0xef8] ;  /* 0x000ef800010c7983 */ /* 0x000f680000100a00 */
[----:B------:R-:W5:Y:S04]  /*e5d0*/  LDL.64 R10, [R1+0xef0] ;  /* 0x000ef000010a7983 */ /* 0x000f680000100a00 */
[----:B---3--:R-:W-:Y:S04]  /*e5e0*/  STL [R1+0x29b0], R20 ;  /* 0x0029b01401007387 */ /* 0x008fe80000100800 */
[----:B------:R-:W3:Y:S04]  /*e5f0*/  LDL.64 R8, [R1+0xe78] ;  /* 0x000e780001087983 */ /* 0x000ee80000100a00 */
[----:B------:R-:W3:Y:S04]  /*e600*/  LDL.64 R6, [R1+0xe70] ;  /* 0x000e700001067983 */ /* 0x000ee80000100a00 */
[----:B------:R-:W-:Y:S04]  /*e610*/  STL [R1+0x29b4], R18 ;  /* 0x0029b41201007387 */ /* 0x000fe80000100800 */
[----:B--2---:R-:W-:Y:S01]  /*e620*/  STL [R1+0x29b8], R16 ;  /* 0x0029b81001007387 */ /* 0x004fe20000100800 */
[----:B----4-:R-:W-:-:S03]  /*e630*/  IMAD.WIDE R14, R0, 0x2, R4 ;  /* 0x00000002000e7825 */ /* 0x010fc600078e0204 */
[----:B------:R-:W2:Y:S04]  /*e640*/  LDL.64 R4, [R1+0xdf8] ;  /* 0x000df80001047983 */ /* 0x000ea80000100a00 */
[----:B------:R1:W4:Y:S02]  /*e650*/  LDG.E.U16 R17, [R14.64] ;  /* 0x000000060e117981 */ /* 0x000324000c1e1500 */
[----:B-1----:R-:W-:-:S05]  /*e660*/  IMAD.WIDE R14, R0, 0x2, R22 ;  /* 0x00000002000e7825 */ /* 0x002fca00078e0216 */
[----:B------:R5:W4:Y:S02]  /*e670*/  LDG.E.U16 R19, [R14.64] ;  /* 0x000000060e137981 */ /* 0x000b24000c1e1500 */
[----:B-----5:R-:W-:-:S05]  /*e680*/  IMAD.WIDE R14, R0, 0x2, R12 ;  /* 0x00000002000e7825 */ /* 0x020fca00078e020c */
[----:B------:R1:W5:Y:S02]  /*e690*/  LDG.E.U16 R21, [R14.64] ;  /* 0x000000060e157981 */ /* 0x000364000c1e1500 */
[----:B-1----:R-:W-:-:S05]  /*e6a0*/  IMAD.WIDE R14, R0, 0x2, R10 ;  /* 0x00000002000e7825 */ /* 0x002fca00078e020a */
[----:B------:R3:W5:Y:S02]  /*e6b0*/  LDG.E.U16 R22, [R14.64] ;  /* 0x000000060e167981 */ /* 0x000764000c1e1500 */
[----:B---3--:R-:W-:-:S05]  /*e6c0*/  IMAD.WIDE R14, R0, 0x2, R8 ;  /* 0x00000002000e7825 */ /* 0x008fca00078e0208 */
[----:B------:R1:W3:Y:S02]  /*e6d0*/  LDG.E.U16 R23, [R14.64] ;  /* 0x000000060e177981 */ /* 0x0002e4000c1e1500 */
[----:B-1----:R-:W-:-:S05]  /*e6e0*/  IMAD.WIDE R14, R0, 0x2, R6 ;  /* 0x00000002000e7825 */ /* 0x002fca00078e0206 */
[----:B------:R2:W3:Y:S02]  /*e6f0*/  LDG.E.U16 R24, [R14.64] ;  /* 0x000000060e187981 */ /* 0x0004e4000c1e1500 */
[----:B--2---:R-:W-:-:S05]  /*e700*/  IMAD.WIDE R14, R0, 0x2, R4 ;  /* 0x00000002000e7825 */ /* 0x004fca00078e0204 */
[----:B------:R-:W2:Y:S04]  /*e710*/  LDG.E.U16 R26, [R14.64] ;  /* 0x000000060e1a7981 */ /* 0x000ea8000c1e1500 */
[----:B------:R-:W1:Y:S04]  /*e720*/  S2R R8, SR_TID.X ;  /* 0x0000000000087919 */ /* 0x000e680000002100 */
[----:B----4-:R-:W-:Y:S04]  /*e730*/  STL [R1+0x29bc], R17 ;  /* 0x0029bc1101007387 */ /* 0x010fe80000100800 */
[----:B0-----:R-:W4:Y:S04]  /*e740*/  LDL.64 R2, [R1+0xdf0] ;  /* 0x000df00001027983 */ /* 0x001f280000100a00 */
[----:B------:R-:W-:Y:S04]  /*e750*/  STL [R1+0x29c0], R19 ;  /* 0x0029c01301007387 */ /* 0x000fe80000100800 */
[----:B-----5:R-:W-:Y:S04]  /*e760*/  STL [R1+0x299c], R21 ;  /* 0x00299c1501007387 */ /* 0x020fe80000100800 */
[----:B------:R-:W-:Y:S04]  /*e770*/  STL [R1+0x29a0], R22 ;  /* 0x0029a01601007387 */ /* 0x000fe80000100800 */
[----:B---3--:R-:W-:Y:S04]  /*e780*/  STL [R1+0x29a4], R23 ;  /* 0x0029a41701007387 */ /* 0x008fe80000100800 */
[----:B------:R-:W-:Y:S04]  /*e790*/  STL [R1+0x29a8], R24 ;  /* 0x0029a81801007387 */ /* 0x000fe80000100800 */
[----:B------:R-:W3:Y:S04]  /*e7a0*/  LDL.LU R11, [R1+0x4c0] ;  /* 0x0004c000010b7983 */ /* 0x000ee80000300800 */
[----:B-1----:R-:W-:Y:S04]  /*e7b0*/  STL [R1+0x2a18], R8 ;  /* 0x002a180801007387 */ /* 0x002fe80000100800 */
[----:B--2---:R-:W-:Y:S04]  /*e7c0*/  STL [R1+0x29c4], R26 ;  /* 0x0029c41a01007387 */ /* 0x004fe80000100800 */
[----:B------:R-:W2:Y:S01]  /*e7d0*/  LDL.LU R12, [R1+0x380] ;  /* 0x00038000010c7983 */ /* 0x000ea20000300800 */
[----:B----4-:R-:W-:-:S06]  /*e7e0*/  IMAD.WIDE R14, R0, 0x2, R2 ;  /* 0x00000002000e7825 */ /* 0x010fcc00078e0202 */
[----:B------:R0:W4:Y:S01]  /*e7f0*/  LDG.E.U16 R14, [R14.64] ;  /* 0x000000060e0e7981 */ /* 0x000122000c1e1500 */
[----:B------:R-:W-:-:S03]  /*e800*/  LOP3.LUT R28, R8, 0x7f, RZ, 0xc0, !PT ;  /* 0x0000007f081c7812 */ /* 0x000fc600078ec0ff */
[----:B------:R-:W-:Y:S06]  /*e810*/  BAR.SYNC.DEFER_BLOCKING 0x0 ;  /* 0x0000000000007b1d */ /* 0x000fec0000010000 */
[----:B--2---:R1:W-:Y:S04]  /*e820*/  STL [R1+0x2a3c], R12 ;  /* 0x002a3c0c01007387 */ /* 0x0043e80000100800 */
[----:B-1----:R-:W2:Y:S04]  /*e830*/  LDL.LU R12, [R1+0x4bc] ;  /* 0x0004bc00010c7983 */ /* 0x002ea80000300800 */
[----:B------:R-:W5:Y:S04]  /*e840*/  LDL.LU R13, [R1+0x37c] ;  /* 0x00037c00010d7983 */ /* 0x000f680000300800 */
        /* <DEDUP_REMOVED lines=14> */
[----:B------:R1:W-:Y:S04]  /*e930*/  STL [R1+0x16a8], R0 ;  /* 0x0016a80001007387 */ /* 0x0003e80000100800 */
[----:B------:R0:W-:Y:S01]  /*e940*/  STL [R1+0x2a04], R28 ;  /* 0x002a041c01007387 */ /* 0x0001e20000100800 */
[----:B-1----:R-:W-:-:S03]  /*e950*/  SHF.L.U32 R0, R28, 0x1, RZ ;  /* 0x000000011c007819 */ /* 0x002fc600000006ff */
[----:B0-----:R-:W5:Y:S04]  /*e960*/  LDL.LU R28, [R1+0x300] ;  /* 0x00030000011c7983 */ /* 0x001f680000300800 */
[----:B------:R-:W5:Y:S04]  /*e970*/  LDL.LU R15, [R1+0x33c] ;  /* 0x00033c00010f7983 */ /* 0x000f680000300800 */
[----:B----4-:R0:W-:Y:S04]  /*e980*/  STL [R1+0x29c8], R14 ;  /* 0x0029c80e01007387 */ /* 0x0101e80000100800 */
[----:B0-----:R-:W4:Y:S04]  /*e990*/  LDL.LU R14, [R1+0x340] ;  /* 0x00034000010e7983 */ /* 0x001f280000300800 */
[----:B------:R-:W4:Y:S04]  /*e9a0*/  LDL.LU R25, [R1+0x110] ;  /* 0x0001100001197983 */ /* 0x000f280000300800 */
[----:B------:R-:W4:Y:S04]  /*e9b0*/  LDL.LU R27, [R1+0xd4] ;  /* 0x0000d400011b7983 */ /* 0x000f280000300800 */
[----:B------:R-:W4:Y:S04]  /*e9c0*/  LDL.LU R5, [R1+0xd0] ;  /* 0x0000d00001057983 */ /* 0x000f280000300800 */
[----:B------:R-:W4:Y:S04]  /*e9d0*/  LDL.LU R6, [R1+0x94] ;  /* 0x0000940001067983 */ /* 0x000f280000300800 */
[----:B------:R-:W4:Y:S04]  /*e9e0*/  LDL.LU R29, [R1+0x90] ;  /* 0x00009000011d7983 */ /* 0x000f280000300800 */
[----:B------:R-:W4:Y:S04]  /*e9f0*/  LDL.LU R2, [R1+0x54] ;  /* 0x0000540001027983 */ /* 0x000f280000300800 */
[----:B------:R-:W4:Y:S04]  /*ea00*/  LDL.LU R7, [R1+0x50] ;  /* 0x0000500001077983 */ /* 0x000f280000300800 */
[----:B---3--:R0:W-:Y:S04]  /*ea10*/  STS.U16 [R0], R11 ;  /* 0x0000000b00007388 */ /* 0x0081e80000000400 */
[----:B------:R-:W3:Y:S04]  /*ea20*/  LDL.LU R9, [R1+0x34] ;  /* 0x0000340001097983 */ /* 0x000ee80000300800 */
[----:B0-----:R-:W3:Y:S04]  /*ea30*/  LDL.LU R11, [R1+0x2c] ;  /* 0x00002c00010b7983 */ /* 0x001ee80000300800 */
[----:B--2---:R0:W-:Y:S04]  /*ea40*/  STS.U16 [R0+0x100], R12 ;  /* 0x0001000c00007388 */ /* 0x0041e80000000400 */
[----:B0-----:R-:W2:Y:S04]  /*ea50*/  LDL.LU R12, [R1+0x2a3c] ;  /* 0x002a3c00010c7983 */ /* 0x001ea80000300800 */
[----:B--2---:R0:W-:Y:S04]  /*ea60*/  STS.U16 [R0+0x1000], R12 ;  /* 0x0010000c00007388 */ /* 0x0041e80000000400 */
[----:B-----5:R-:W-:Y:S04]  /*ea70*/  STS.U16 [R0+0x1100], R13 ;  /* 0x0011000d00007388 */ /* 0x020fe80000000400 */
[----:B----4-:R-:W-:Y:S04]  /*ea80*/  STS.U16 [R0+0x2000], R14 ;  /* 0x0020000e00007388 */ /* 0x010fe80000000400 */
[----:B------:R-:W-:Y:S04]  /*ea90*/  STS.U16 [R0+0x2100], R15 ;  /* 0x0021000f00007388 */ /* 0x000fe80000000400 */
        /* <DEDUP_REMOVED lines=14> */
[----:B------:R1:W-:Y:S04]  /*eb80*/  STS.U16 [R0+0xa000], R10 ;  /* 0x00a0000a00007388 */ /* 0x0003e80000000400 */
[----:B0-----:R-:W2:Y:S04]  /*eb90*/  LDL.LU R12, [R1+0xc] ;  /* 0x00000c00010c7983 */ /* 0x001ea80000300800 */
[----:B-1----:R-:W0:Y:S04]  /*eba0*/  S2R R10, SR_TID.X ;  /* 0x00000000000a7919 */ /* 0x002e280000002100 */
[----:B------:R-:W-:Y:S04]  /*ebb0*/  STS.U16 [R0+0xa100], R25 ;  /* 0x00a1001900007388 */ /* 0x000fe80000000400 */
[----:B------:R-:W-:Y:S04]  /*ebc0*/  STS.U16 [R0+0xb000], R27 ;  /* 0x00b0001b00007388 */ /* 0x000fe80000000400 */
[----:B------:R-:W-:Y:S04]  /*ebd0*/  STS.U16 [R0+0xb100], R5 ;  /* 0x00b1000500007388 */ /* 0x000fe80000000400 */
[----:B------:R-:W-:Y:S04]  /*ebe0*/  STS.U16 [R0+0xc000], R6 ;  /* 0x00c0000600007388 */ /* 0x000fe80000000400 */
[----:B------:R-:W4:Y:S01]  /*ebf0*/  LDL.LU R13, [R1+0x2a38] ;  /* 0x002a3800010d7983 */ /* 0x000f220000300800 */
[----:B0-----:R-:W-:-:S03]  /*ec00*/  LOP3.LUT R10, R10, 0x7f, RZ, 0xc0, !PT ;  /* 0x0000007f0a0a7812 */ /* 0x001fc600078ec0ff */
[----:B------:R-:W-:Y:S01]  /*ec10*/  STS.U16 [R0+0xc100], R29 ;  /* 0x00c1001d00007388 */ /* 0x000fe20000000400 */
[----:B------:R-:W-:-:S03]  /*ec20*/  SHF.L.U32 R10, R10, 0x1, RZ ;  /* 0x000000010a0a7819 */ /* 0x000fc600000006ff */
[----:B------:R0:W-:Y:S04]  /*ec30*/  STS.U16 [R0+0xd000], R2 ;  /* 0x00d0000200007388 */ /* 0x0001e80000000400 */
[----:B------:R1:W-:Y:S01]  /*ec40*/  STL [R1+0x2a2c], R10 ;  /* 0x002a2c0a01007387 */ /* 0x0003e20000100800 */
[----:B0-----:R-:W-:-:S03]  /*ec50*/  LOP3.LUT R2, R10, 0x10, RZ, 0x3c, !PT ;  /* 0x000000100a027812 */ /* 0x001fc600078e3cff */
[----:B-1----:R-:W5:Y:S04]  /*ec60*/  LDL.LU R10, [R1+0x378] ;  /* 0x00037800010a7983 */ /* 0x002f680000300800 */
[----:B-----5:R0:W-:Y:S04]  /*ec70*/  STL [R1+0x2a30], R10 ;  /* 0x002a300a01007387 */ /* 0x0201e80000100800 */
[----:B0-----:R-:W5:Y:S04]  /*ec80*/  LDL.LU R10, [R1+0x4b4] ;  /* 0x0004b400010a7983 */ /* 0x001f680000300800 */
[----:B------:R-:W-:Y:S04]  /*ec90*/  STS.U16 [R0+0xd100], R7 ;  /* 0x00d1000700007388 */ /* 0x000fe80000000400 */
[----:B---3--:R-:W-:Y:S04]  /*eca0*/  STS.U16 [R0+0xe000], R9 ;  /* 0x00e0000900007388 */ /* 0x008fe80000000400 */
[----:B------:R-:W-:Y:S04]  /*ecb0*/  STS.U16 [R0+0xe100], R11 ;  /* 0x00e1000b00007388 */ /* 0x000fe80000000400 */
[----:B--2---:R-:W-:Y:S04]  /*ecc0*/  STS.U16 [R0+0xf000], R12 ;  /* 0x00f0000c00007388 */ /* 0x004fe80000000400 */
[----:B-----5:R0:W-:Y:S04]  /*ecd0*/  STL [R1+0x2a34], R10 ;  /* 0x002a340a01007387 */ /* 0x0201e80000100800 */
[----:B0-----:R-:W2:Y:S04]  /*ece0*/  LDL.LU R10, [R1+0x4b8] ;  /* 0x0004b800010a7983 */ /* 0x001ea80000300800 */
[----:B------:R-:W3:Y:S04]  /*ecf0*/  LDL.LU R11, [R1+0x374] ;  /* 0x00037400010b7983 */ /* 0x000ee80000300800 */
[----:B------:R-:W5:Y:S04]  /*ed00*/  LDL.LU R12, [R1+0x338] ;  /* 0x00033800010c7983 */ /* 0x000f680000300800 */
[----:B------:R-:W3:Y:S04]  /*ed10*/  LDL.LU R14, [R1+0x2f0] ;  /* 0x0002f000010e7983 */ /* 0x000ee80000300800 */
        /* <DEDUP_REMOVED lines=22> */
[----:B----4-:R0:W-:Y:S04]  /*ee80*/  STS.U16 [R0+0xf100], R13 ;  /* 0x00f1000d00007388 */ /* 0x0101e80000000400 */
[----:B0-----:R-:W4:Y:S04]  /*ee90*/  LDL.LU R13, [R1+0x2f4] ;  /* 0x0002f400010d7983 */ /* 0x001f280000300800 */
[----:B------:R0:W-:Y:S04]  /*eea0*/  STL [R1+0x29e0], R0 ;  /* 0x0029e00001007387 */ /* 0x0001e80000100800 */
[----:B0-----:R-:W3:Y:S04]  /*eeb0*/  LDL.LU R0, [R1+0x334] ;  /* 0x0003340001007983 */ /* 0x001ee80000300800 */
[----:B--2---:R0:W-:Y:S04]  /*eec0*/  STS.U16 [R2+0x200], R10 ;  /* 0x0002000a02007388 */ /* 0x0041e80000000400 */
[----:B0-----:R-:W2:Y:S04]  /*eed0*/  LDL.LU R10, [R1+0x2a34] ;  /* 0x002a3400010a7983 */ /* 0x001ea80000300800 */
[----:B--2---:R0:W-:Y:S04]  /*eee0*/  STS.U16 [R2+0x300], R10 ;  /* 0x0003000a02007388 */ /* 0x0041e80000000400 */
[----:B0-----:R-:W2:Y:S04]  /*eef0*/  LDL.LU R10, [R1+0x2a30] ;  /* 0x002a3000010a7983 */ /* 0x001ea80000300800 */
[----:B--2---:R0:W-:Y:S04]  /*ef00*/  STS.U16 [R2+0x1200], R10 ;  /* 0x0012000a02007388 */ /* 0x0041e80000000400 */
[----:B---3--:R1:W-:Y:S04]  /*ef10*/  STS.U16 [R2+0x1300], R11 ;  /* 0x0013000b02007388 */ /* 0x0083e80000000400 */
[----:B-----5:R2:W-:Y:S04]  /*ef20*/  STS.U16 [R2+0x2200], R12 ;  /* 0x0022000c02007388 */ /* 0x0205e80000000400 */
[----:B------:R-:W-:Y:S04]  /*ef30*/  STS.U16 [R2+0x2300], R0 ;  /* 0x0023000002007388 */ /* 0x000fe80000000400 */
[----:B----4-:R-:W-:Y:S04]  /*ef40*/  STS.U16 [R2+0x3200], R13 ;  /* 0x0032000d02007388 */ /* 0x010fe80000000400 */
[----:B------:R-:W-:Y:S04]  /*ef50*/  STS.U16 [R2+0x3300], R14 ;  /* 0x0033000e02007388 */ /* 0x000fe80000000400 */
[----:B------:R-:W-:Y:S04]  /*ef60*/  STS.U16 [R2+0x4200], R15 ;  /* 0x0042000f02007388 */ /* 0x000fe80000000400 */
[----:B0-----:R-:W3:Y:S04]  /*ef70*/  LDL.LU R10, [R1+0x2a2c] ;  /* 0x002a2c00010a7983 */ /* 0x001ee80000300800 */
[----:B------:R-:W-:Y:S04]  /*ef80*/  STS.U16 [R2+0x4300], R28 ;  /* 0x0043001c02007388 */ /* 0x000fe80000000400 */
[----:B-1----:R-:W4:Y:S04]  /*ef90*/  LDL.LU R11, [R1+0x2a28] ;  /* 0x002a2800010b7983 */ /* 0x002f280000300800 */
[----:B------:R-:W-:Y:S04]  /*efa0*/  STS.U16 [R2+0x5200], R26 ;  /* 0x0052001a02007388 */ /* 0x000fe80000000400 */
[----:B--2---:R-:W2:Y:S04]  /*efb0*/  LDL.LU R12, [R1+0x2a24] ;  /* 0x002a2400010c7983 */ /* 0x004ea80000300800 */
[----:B------:R0:W-:Y:S04]  /*efc0*/  STS.U16 [R2+0x5300], R8 ;  /* 0x0053000802007388 */ /* 0x0001e80000000400 */
[----:B0-----:R-:W5:Y:S04]  /*efd0*/  LDL.LU R8, [R1+0x370] ;  /* 0x0003700001087983 */ /* 0x001f680000300800 */
[----:B-----5:R0:W-:Y:S04]  /*efe0*/  STL [R1+0x2a1c], R8 ;  /* 0x002a1c0801007387 */ /* 0x0201e80000100800 */
[----:B0-----:R-:W5:Y:S04]  /*eff0*/  LDL.LU R8, [R1+0x4ac] ;  /* 0x0004ac0001087983 */ /* 0x001f680000300800 */
        /* <DEDUP_REMOVED lines=16> */
[----:B------:R-:W-:Y:S01]  /*f100*/  STS.U16 [R2+0xd200], R6 ;  /* 0x00d2000602007388 */ /* 0x000fe20000000400 */
[----:B---3--:R-:W-:-:S03]  /*f110*/  LOP3.LUT R0, R10, 0x20, RZ, 0x3c, !PT ;  /* 0x000000200a007812 */ /* 0x008fc600078e3cff */
[----:B------:R-:W-:Y:S04]  /*f120*/  STS.U16 [R2+0xd300], R29 ;  /* 0x00d3001d02007388 */ /* 0x000fe80000000400 */
[----:B------:R-:W-:Y:S04]  /*f130*/  STS.U16 [R2+0xe200], R7 ;  /* 0x00e2000702007388 */ /* 0x000fe80000000400 */
[----:B------:R0:W-:Y:S04]  /*f140*/  STS.U16 [R2+0xe300], R9 ;  /* 0x00e3000902007388 */ /* 0x0001e80000000400 */
[----:B0-----:R-:W3:Y:S04]  /*f150*/  LDL.LU R9, [R1+0x36c] ;  /* 0x00036c0001097983 */ /* 0x001ee80000300800 */
        /* <DEDUP_REMOVED lines=18> */
[----:B--2---:R0:W-:Y:S04]  /*f280*/  STS.U16 [R2+0xf200], R12 ;  /* 0x00f2000c02007388 */ /* 0x0041e80000000400 */
[----:B----4-:R1:W-:Y:S04]  /*f290*/  STS.U16 [R2+0xf300], R11 ;  /* 0x00f3000b02007388 */ /* 0x0103e80000000400 */
[----:B0-----:R-:W2:Y:S04]  /*f2a0*/  LDL.LU R12, [R1+0x2ec] ;  /* 0x0002ec00010c7983 */ /* 0x001ea80000300800 */
[----:B-1----:R-:W4:Y:S04]  /*f2b0*/  LDL.LU R11, [R1+0x32c] ;  /* 0x00032c00010b7983 */ /* 0x002f280000300800 */
[----:B------:R-:W2:Y:S04]  /*f2c0*/  LDL.LU R27, [R1+0x84] ;  /* 0x00008400011b7983 */ /* 0x000ea80000300800 */
[----:B------:R-:W2:Y:S04]  /*f2d0*/  LDL.LU R5, [R1+0x80] ;  /* 0x0000800001057983 */ /* 0x000ea80000300800 */
[----:B------:R-:W2:Y:S04]  /*f2e0*/  LDL.LU R6, [R1+0x44] ;  /* 0x0000440001067983 */ /* 0x000ea80000300800 */
[----:B------:R-:W2:Y:S04]  /*f2f0*/  LDL.LU R29, [R1+0x40] ;  /* 0x00004000011d7983 */ /* 0x000ea80000300800 */
[----:B------:R-:W2:Y:S04]  /*f300*/  LDL.LU R2, [R1+0x20] ;  /* 0x0000200001027983 */ /* 0x000ea80000300800 */
[----:B------:R-:W2:Y:S04]  /*f310*/  LDL.LU R7, [R1+0x18] ;  /* 0x0000180001077983 */ /* 0x000ea80000300800 */
[----:B-----5:R0:W-:Y:S04]  /*f320*/  STS.U16 [R0+0x400], R8 ;  /* 0x0004000800007388 */ /* 0x0201e80000000400 */
[----:B0-----:R-:W5:Y:S04]  /*f330*/  LDL.LU R8, [R1+0x2a20] ;  /* 0x002a200001087983 */ /* 0x001f680000300800 */
[----:B-----5:R0:W-:Y:S04]  /*f340*/  STS.U16 [R0+0x500], R8 ;  /* 0x0005000800007388 */ /* 0x0201e80000000400 */
[----:B0-----:R-:W5:Y:S04]  /*f350*/  LDL.LU R8, [R1+0x2a1c] ;  /* 0x002a1c0001087983 */ /* 0x001f680000300800 */
[----:B-----5:R0:W-:Y:S04]  /*f360*/  STS.U16 [R0+0x1400], R8 ;  /* 0x0014000800007388 */ /* 0x0201e80000000400 */
[----:B0-----:R-:W5:Y:S04]  /*f370*/  LDL.LU R8, [R1+0x2a18] ;  /* 0x002a180001087983 */ /* 0x001f680000300800 */
[----:B---3--:R0:W-:Y:S04]  /*f380*/  STS.U16 [R0+0x1500], R9 ;  /* 0x0015000900007388 */ /* 0x0081e80000000400 */
[----:B------:R1:W-:Y:S04]  /*f390*/  STS.U16 [R0+0x2400], R10 ;  /* 0x0024000a00007388 */ /* 0x0003e80000000400 */
[----:B----4-:R-:W-:Y:S04]  /*f3a0*/  STS.U16 [R0+0x2500], R11 ;  /* 0x0025000b00007388 */ /* 0x010fe80000000400 */
[----:B--2---:R-:W-:Y:S04]  /*f3b0*/  STS.U16 [R0+0x3400], R12 ;  /* 0x0034000c00007388 */ /* 0x004fe80000000400 */
        /* <DEDUP_REMOVED lines=23> */
[----:B0-----:R-:W3:Y:S04]  /*f530*/  LDL.LU R9, [R1+0x2a14] ;  /* 0x002a140001097983 */ /* 0x001ee80000300800 */
[----:B-1----:R-:W4:Y:S01]  /*f540*/  LDL.LU R10, [R1+0x2a10] ;  /* 0x002a1000010a7983 */ /* 0x002f220000300800 */
[----:B-----5:R-:W-:-:S05]  /*f550*/  LOP3.LUT R8, R8, 0x7f, RZ, 0xc0, !PT ;  /* 0x0000007f08087812 */ /* 0x020fca00078ec0ff */
[----:B------:R-:W-:-:S05]  /*f560*/  IMAD.SHL.U32 R8, R8, 0x2, RZ ;  /* 0x0000000208087824 */ /* 0x000fca00078e00ff */
[----:B--2---:R-:W-:-:S05]  /*f570*/  LOP3.LUT R0, R8, 0x30, RZ, 0x3c, !PT ;  /* 0x0000003008007812 */ /* 0x004fca00078e3cff */
[----:B------:R0:W-:Y:S04]  /*f580*/  STL [R1+0x2a0c], R0 ;  /* 0x002a0c0001007387 */ /* 0x0001e80000100800 */
[----:B------:R-:W2:Y:S01]  /*f590*/  LDL.LU R28, [R1+0x4a4] ;  /* 0x0004a400011c7983 */ /* 0x000ea20000300800 */
[----:B0-----:R-:W-:-:S05]  /*f5a0*/  LOP3.LUT R0, R8, 0x20, RZ, 0x3c, !PT ;  /* 0x0000002008007812 */ /* 0x001fca00078e3cff */
[----:B----4-:R-:W-:Y:S04]  /*f5b0*/  STS.U16 [R0+0xf400], R10 ;  /* 0x00f4000a00007388 */ /* 0x010fe80000000400 */
[----:B---3--:R-:W-:Y:S04]  /*f5c0*/  STS.U16 [R0+0xf500], R9 ;  /* 0x00f5000900007388 */ /* 0x008fe80000000400 */
[----:B--2---:R0:W-:Y:S04]  /*f5d0*/  STL [R1+0x2a08], R28 ;  /* 0x002a081c01007387 */ /* 0x0041e80000100800 */
[----:B0-----:R-:W2:Y:S04]  /*f5e0*/  LDL.LU R28, [R1+0x4a8] ;  /* 0x0004a800011c7983 */ /* 0x001ea80000300800 */
[----:B------:R-:W3:Y:S04]  /*f5f0*/  LDL.LU R7, [R1+0x368] ;  /* 0x0003680001077983 */ /* 0x000ee80000300800 */
[----:B------:R-:W4:Y:S04]  /*f600*/  LDL.LU R11, [R1+0x324] ;  /* 0x00032400010b7983 */ /* 0x000f280000300800 */
[----:B------:R-:W5:Y:S04]  /*f610*/  LDL.LU R12, [R1+0x2e4] ;  /* 0x0002e400010c7983 */ /* 0x000f680000300800 */
[----:B------:R-:W2:Y:S04]  /*f620*/  LDL.LU R13, [R1+0x2e0] ;  /* 0x0002e000010d7983 */ /* 0x000ea80000300800 */
        /* <DEDUP_REMOVED lines=23> */
[----:B------:R-:W3:Y:S04]  /*f7a0*/  LDL.LU R9, [R1+0x364] ;  /* 0x0003640001097983 */ /* 0x000ee80000300800 */
[----:B--2---:R0:W-:Y:S04]  /*f7b0*/  STS.U16 [R0+0x600], R28 ;  /* 0x0006001c00007388 */ /* 0x0041e80000000400 */
[----:B0-----:R-:W2:Y:S04]  /*f7c0*/  LDL.LU R28, [R1+0x2a08] ;  /* 0x002a0800011c7983 */ /* 0x001ea80000300800 */
[----:B--2---:R0:W-:Y:S04]  /*f7d0*/  STS.U16 [R0+0x700], R28 ;  /* 0x0007001c00007388 */ /* 0x0041e80000000400 */
[----:B---3--:R1:W-:Y:S04]  /*f7e0*/  STS.U16 [R0+0x1600], R7 ;  /* 0x0016000700007388 */ /* 0x0083e80000000400 */
[----:B------:R-:W-:Y:S04]  /*f7f0*/  STS.U16 [R0+0x1700], R9 ;  /* 0x0017000900007388 */ /* 0x000fe80000000400 */
[----:B------:R-:W-:Y:S04]  /*f800*/  STS.U16 [R0+0x2600], R10 ;  /* 0x0026000a00007388 */ /* 0x000fe80000000400 */
[----:B----4-:R-:W-:Y:S04]  /*f810*/  STS.U16 [R0+0x2700], R11 ;  /* 0x0027000b00007388 */ /* 0x010fe80000000400 */
[----:B-----5:R-:W-:Y:S04]  /*f820*/  STS.U16 [R0+0x3600], R12 ;  /* 0x0036000c00007388 */ /* 0x020fe80000000400 */
        /* <DEDUP_REMOVED lines=20> */
[----:B0-----:R-:W2:Y:S04]  /*f970*/  LDL.LU R28, [R1+0x2a04] ;  /* 0x002a0400011c7983 */ /* 0x001ea80000300800 */
[----:B------:R-:W-:Y:S04]  /*f980*/  STS.U16 [R0+0xd700], R2 ;  /* 0x00d7000200007388 */ /* 0x000fe80000000400 */
[----:B-1----:R-:W3:Y:S04]  /*f990*/  LDL.LU R7, [R1+0x2a00] ;  /* 0x002a000001077983 */ /* 0x002ee80000300800 */
[----:B------:R0:W-:Y:S04]  /*f9a0*/  STS.U16 [R0+0xe600], R8 ;  /* 0x00e6000800007388 */ /* 0x0001e80000000400 */
[----:B0-----:R-:W4:Y:S04]  /*f9b0*/  LDL.LU R8, [R1+0x10] ;  /* 0x0000100001087983 */ /* 0x001f280000300800 */
[----:B------:R-:W5:Y:S04]  /*f9c0*/  LDL.LU R5, [R1+0x49c] ;  /* 0x00049c0001057983 */ /* 0x000f680000300800 */
[----:B-----5:R0:W-:Y:S04]  /*f9d0*/  STL [R1+0x29f4], R5 ;  /* 0x0029f40501007387 */ /* 0x0201e80000100800 */
[----:B0-----:R-:W5:Y:S01]  /*f9e0*/  LDL.LU R5, [R1+0x4a0] ;  /* 0x0004a00001057983 */ /* 0x001f620000300800 */
[----:B--2---:R-:W-:-:S02]  /*f9f0*/  SHF.L.U32 R14, R28, 0x1, RZ ;  /* 0x000000011c0e7819 */ /* 0x004fc400000006ff */
[----:B------:R-:W-:Y:S01]  /*fa00*/  SHF.L.U32 R28, R28, 0x1, RZ ;  /* 0x000000011c1c7819 */ /* 0x000fe200000006ff */
[----:B-----5:R0:W-:Y:S04]  /*fa10*/  STL [R1+0x29f8], R5 ;  /* 0x0029f80501007387 */ /* 0x0201e80000100800 */
[----:B------:R-:W2:Y:S04]  /*fa20*/  LDL.LU R6, [R1+0x360] ;  /* 0x0003600001067983 */ /* 0x000ea80000300800 */
        /* <DEDUP_REMOVED lines=13> */
[----:B------:R-:W2:Y:S01]  /*fb00*/  LDL.LU R19, [R1+0x134] ;  /* 0x0001340001137983 */ /* 0x000ea20000300800 */
[----:B0-----:R-:W-:-:S03]  /*fb10*/  LOP3.LUT R5, R28, 0x30, RZ, 0x3c, !PT ;  /* 0x000000301c057812 */ /* 0x001fc600078e3cff */
        /* <DEDUP_REMOVED lines=9> */
[----:B----4-:R0:W-:Y:S04]  /*fbb0*/  STS.U16 [R5+0xe700], R8 ;  /* 0x00e7000805007388 */ /* 0x0101e80000000400 */
[----:B0-----:R-:W4:Y:S01]  /*fbc0*/  LDL.LU R8, [R1+0x29fc] ;  /* 0x0029fc0001087983 */ /* 0x001f220000300800 */
[----:B------:R-:W-:-:S03]  /*fbd0*/  LOP3.LUT R0, R14, 0x40, RZ, 0x3c, !PT ;  /* 0x000000400e007812 */ /* 0x000fc600078e3cff */
[----:B----4-:R0:W-:Y:S04]  /*fbe0*/  STS.U16 [R5+0xf600], R8 ;  /* 0x00f6000805007388 */ /* 0x0101e80000000400 */
[----:B---3--:R1:W-:Y:S04]  /*fbf0*/  STS.U16 [R5+0xf700], R7 ;  /* 0x00f7000705007388 */ /* 0x0083e80000000400 */
[----:B0-----:R-:W3:Y:S04]  /*fc00*/  LDL.LU R8, [R1+0x2dc] ;  /* 0x0002dc0001087983 */ /* 0x001ee80000300800 */
[----:B-1----:R-:W4:Y:S04]  /*fc10*/  LDL.LU R5, [R1+0x29f8] ;  /* 0x0029f80001057983 */ /* 0x002f280000300800 */
[----:B------:R-:W2:Y:S04]  /*fc20*/  LDL.LU R7, [R1+0x31c] ;  /* 0x00031c0001077983 */ /* 0x000ea80000300800 */
[----:B----4-:R0:W-:Y:S04]  /*fc30*/  STS.U16 [R0+0x800], R5 ;  /* 0x0008000500007388 */ /* 0x0101e80000000400 */
[----:B0-----:R-:W4:Y:S04]  /*fc40*/  LDL.LU R5, [R1+0x29f4] ;  /* 0x0029f40001057983 */ /* 0x001f280000300800 */
[----:B----4-:R0:W-:Y:S04]  /*fc50*/  STS.U16 [R0+0x900], R5 ;  /* 0x0009000500007388 */ /* 0x0101e80000000400 */
[----:B--2---:R1:W-:Y:S04]  /*fc60*/  STS.U16 [R0+0x1800], R6 ;  /* 0x0018000600007388 */ /* 0x0043e80000000400 */
[----:B-----5:R2:W-:Y:S04]  /*fc70*/  STS.U16 [R0+0x1900], R29 ;  /* 0x0019001d00007388 */ /* 0x0205e80000000400 */
[----:B0-----:R-:W4:Y:S04]  /*fc80*/  LDL.LU R5, [R1+0x29f0] ;  /* 0x0029f00001057983 */ /* 0x001f280000300800 */
[----:B-1----:R-:W5:Y:S04]  /*fc90*/  LDL.LU R6, [R1+0x29ec] ;  /* 0x0029ec0001067983 */ /* 0x002f680000300800 */
[----:B--2---:R-:W2:Y:S04]  /*fca0*/  LDL.LU R29, [R1+0x29e8] ;  /* 0x0029e800011d7983 */ /* 0x004ea80000300800 */
[----:B------:R0:W-:Y:S04]  /*fcb0*/  STS.U16 [R0+0x2800], R2 ;  /* 0x0028000200007388 */ /* 0x0001e80000000400 */
[----:B0-----:R-:W2:Y:S04]  /*fcc0*/  LDL.LU R2, [R1+0x29e4] ;  /* 0x0029e40001027983 */ /* 0x001ea80000300800 */
[----:B------:R-:W-:Y:S04]  /*fcd0*/  STS.U16 [R0+0x2900], R7 ;  /* 0x0029000700007388 */ /* 0x000fe80000000400 */
[----:B---3--:R-:W-:Y:S04]  /*fce0*/  STS.U16 [R0+0x3800], R8 ;  /* 0x0038000800007388 */ /* 0x008fe80000000400 */
        /* <DEDUP_REMOVED lines=17> */
[----:B------:R1:W-:Y:S04]  /*fe00*/  STS.U16 [R0+0xc800], R4 ;  /* 0x00c8000400007388 */ /* 0x0003e80000000400 */
[----:B------:R3:W-:Y:S04]  /*fe10*/  STS.U16 [R0+0xc900], R25 ;  /* 0x00c9001900007388 */ /* 0x0007e80000000400 */
[----:B0-----:R-:W4:Y:S04]  /*fe20*/  LDL.LU R3, [R1+0x498] ;  /* 0x0004980001037983 */ /* 0x001f280000300800 */
[----:B------:R0:W-:Y:S04]  /*fe30*/  STS.U16 [R0+0xd800], R27 ;  /* 0x00d8001b00007388 */ /* 0x0001e80000000400 */
[----:B-1----:R-:W4:Y:S04]  /*fe40*/  LDL.LU R4, [R1+0x494] ;  /* 0x0004940001047983 */ /* 0x002f280000300800 */
[----:B------:R-:W-:Y:S04]  /*fe50*/  STS.U16 [R0+0xd900], R28 ;  /* 0x00d9001c00007388 */ /* 0x000fe80000000400 */
[----:B---3--:R-:W3:Y:S04]  /*fe60*/  LDL.LU R25, [R1+0x358] ;  /* 0x0003580001197983 */ /* 0x008ee80000300800 */
[----:B0-----:R-:W3:Y:S04]  /*fe70*/  LDL.LU R27, [R1+0x354] ;  /* 0x00035400011b7983 */ /* 0x001ee80000300800 */
[----:B--2---:R0:W-:Y:S04]  /*fe80*/  STS.U16 [R0+0xe800], R2 ;  /* 0x00e8000200007388 */ /* 0x0041e80000000400 */
[----:B0-----:R-:W2:Y:S04]  /*fe90*/  LDL.LU R2, [R1+0x318] ;  /* 0x0003180001027983 */ /* 0x001ea80000300800 */
        /* <DEDUP_REMOVED lines=19> */
[----:B------:R0:W-:Y:S04]  /*ffd0*/  STS.U16 [R0+0xe900], R29 ;  /* 0x00e9001d00007388 */ /* 0x0001e80000000400 */
[----:B-----5:R1:W-:Y:S04]  /*ffe0*/  STS.U16 [R0+0xf800], R6 ;  /* 0x00f8000600007388 */ /* 0x0203e80000000400 */
[----:B----4-:R4:W-:Y:S04]  /*fff0*/  STS.U16 [R0+0xf900], R5 ;  /* 0x00f9000500007388 */ /* 0x0109e80000000400 */
[----:B0-----:R-:W5:Y:S04]  /*10000*/  LDL.LU R29, [R1+0x2d0] ;  /* 0x0002d000011d7983 */ /* 0x001f680000300800 */
[----:B-1----:R-:W5:Y:S04]  /*10010*/  LDL.LU R6, [R1+0x2d4] ;  /* 0x0002d40001067983 */ /* 0x002f680000300800 */
[----:B----4-:R-:W4:Y:S04]  /*10020*/  LDL.LU R0, [R1+0x29e0] ;  /* 0x0029e00001007983 */ /* 0x010f280000300800 */
[----:B------:R-:W4:Y:S01]  /*10030*/  LDL.LU R5, [R1+0x314] ;  /* 0x0003140001057983 */ /* 0x000f220000300800 */
[----:B------:R-:W-:-:S05]  /*10040*/  LOP3.LUT R14, R14, 0x50, RZ, 0x3c, !PT ;  /* 0x000000500e0e7812 */ /* 0x000fca00078e3cff */
[----:B------:R0:W-:Y:S04]  /*10050*/  STS.U16 [R14+0xa00], R3 ;  /* 0x000a00030e007388 */ /* 0x0001e80000000400 */
[----:B------:R1:W-:Y:S04]  /*10060*/  STS.U16 [R14+0xb00], R4 ;  /* 0x000b00040e007388 */ /* 0x0003e80000000400 */
[----:B---3--:R3:W-:Y:S04]  /*10070*/  STS.U16 [R14+0x1a00], R25 ;  /* 0x001a00190e007388 */ /* 0x0087e80000000400 */
[----:B0-----:R-:W5:Y:S04]  /*10080*/  LDL.LU R3, [R1+0x29dc] ;  /* 0x0029dc0001037983 */ /* 0x001f680000300800 */
[----:B-1----:R-:W5:Y:S04]  /*10090*/  LDL.LU R4, [R1+0x29d8] ;  /* 0x0029d80001047983 */ /* 0x002f680000300800 */
[----:B---3--:R-:W3:Y:S04]  /*100a0*/  LDL.LU R25, [R1+0x29d4] ;  /* 0x0029d40001197983 */ /* 0x008ee80000300800 */
[----:B------:R0:W-:Y:S04]  /*100b0*/  STS.U16 [R14+0x1b00], R27 ;  /* 0x001b001b0e007388 */ /* 0x0001e80000000400 */
[----:B0-----:R-:W3:Y:S04]  /*100c0*/  LDL.LU R27, [R1+0x29d0] ;  /* 0x0029d000011b7983 */ /* 0x001ee80000300800 */
[----:B--2---:R0:W-:Y:S04]  /*100d0*/  STS.U16 [R14+0x2a00], R2 ;  /* 0x002a00020e007388 */ /* 0x0041e80000000400 */
[----:B0-----:R-:W2:Y:S04]  /*100e0*/  LDL.LU R2, [R1+0x29cc] ;  /* 0x0029cc0001027983 */ /* 0x001ea80000300800 */
        /* <DEDUP_REMOVED lines=12> */
[----:B------:R-:W-:Y:S04]  /*101b0*/  STS.U16 [R14+0x8b00], R24 ;  /* 0x008b00180e007388 */ /* 0x000fe80000000400 */
[----:B------:R-:W-:Y:S04]  /*101c0*/  STS.U16 [R14+0x9a00], R23 ;  /* 0x009a00170e007388 */ /* 0x000fe80000000400 */
[----:B------:R-:W-:Y:S04]  /*101d0*/  STS.U16 [R14+0x9b00], R22 ;  /* 0x009b00160e007388 */ /* 0x000fe80000000400 */
[----:B------:R-:W-:Y:S04]  /*101e0*/  STS.U16 [R14+0xaa00], R21 ;  /* 0x00aa00150e007388 */ /* 0x000fe80000000400 */
[----:B------:R1:W-:Y:S04]  /*101f0*/  STS.U16 [R14+0xab00], R19 ;  /* 0x00ab00130e007388 */ /* 0x0003e80000000400 */
[----:B0-----:R-:W4:Y:S04]  /*10200*/  LDL.LU R26, [R1+0x490] ;  /* 0x00049000011a7983 */ /* 0x001f280000300800 */
[----:B------:R0:W-:Y:S04]  /*10210*/  STS.U16 [R14+0xba00], R17 ;  /* 0x00ba00110e007388 */ /* 0x0001e80000000400 */
[----:B-1----:R-:W5:Y:S04]  /*10220*/  LDL.LU R19, [R1+0x38c] ;  /* 0x00038c0001137983 */ /* 0x002f680000300800 */
[----:B------:R1:W-:Y:S04]  /*10230*/  STS.U16 [R14+0xbb00], R16 ;  /* 0x00bb00100e007388 */ /* 0x0003e80000000400 */
[----:B0-----:R-:W5:Y:S04]  /*10240*/  LDL.LU R17, [R1+0x350] ;  /* 0x0003500001117983 */ /* 0x001f680000300800 */
[----:B------:R0:W-:Y:S04]  /*10250*/  STS.U16 [R14+0xca00], R18 ;  /* 0x00ca00120e007388 */ /* 0x0001e80000000400 */
[----:B-1----:R-:W5:Y:S04]  /*10260*/  LDL.LU R16, [R1+0x34c] ;  /* 0x00034c0001107983 */ /* 0x002f680000300800 */
[----:B------:R1:W-:Y:S04]  /*10270*/  STS.U16 [R14+0xcb00], R20 ;  /* 0x00cb00140e007388 */ /* 0x0003e80000000400 */
[----:B0-----:R-:W5:Y:S04]  /*10280*/  LDL.LU R18, [R1+0x310] ;  /* 0x0003100001127983 */ /* 0x001f680000300800 */
[----:B------:R0:W-:Y:S04]  /*10290*/  STS.U16 [R14+0xda00], R28 ;  /* 0x00da001c0e007388 */ /* 0x0001e80000000400 */
[----:B-1----:R-:W5:Y:S04]  /*102a0*/  LDL.LU R20, [R1+0x30c] ;  /* 0x00030c0001147983 */ /* 0x002f680000300800 */
[----:B0-----:R-:W5:Y:S04]  /*102b0*/  LDL.LU R28, [R1+0x2cc] ;  /* 0x0002cc00011c7983 */ /* 0x001f680000300800 */
        /* <DEDUP_REMOVED lines=13> */
[----:B------:R-:W5:Y:S01]  /*10390*/  LDL.LU R21, [R1+0x64] ;  /* 0x0000640001157983 */ /* 0x000f620000300800 */
[----:B------:R-:W-:-:S03]  /*103a0*/  LOP3.LUT R24, R0, 0x60, RZ, 0x3c, !PT ;  /* 0x0000006000187812 */ /* 0x000fc600078e3cff */
[----:B--2---:R0:W-:Y:S04]  /*103b0*/  STS.U16 [R14+0xdb00], R2 ;  /* 0x00db00020e007388 */ /* 0x0041e80000000400 */
[----:B---3--:R1:W-:Y:S04]  /*103c0*/  STS.U16 [R14+0xea00], R27 ;  /* 0x00ea001b0e007388 */ /* 0x0083e80000000400 */
[----:B------:R2:W-:Y:S04]  /*103d0*/  STS.U16 [R14+0xeb00], R25 ;  /* 0x00eb00190e007388 */ /* 0x0005e80000000400 */
[----:B0-----:R-:W3:Y:S04]  /*103e0*/  LDL.LU R2, [R1+0x60] ;  /* 0x0000600001027983 */ /* 0x001ee80000300800 */
[----:B-1----:R-:W3:Y:S04]  /*103f0*/  LDL.LU R27, [R1+0x224] ;  /* 0x00022400011b7983 */ /* 0x002ee80000300800 */
[----:B--2---:R-:W2:Y:S04]  /*10400*/  LDL.LU R25, [R1+0x260] ;  /* 0x0002600001197983 */ /* 0x004ea80000300800 */
[----:B------:R0:W-:Y:S04]  /*10410*/  STS.U16 [R14+0xfa00], R4 ;  /* 0x00fa00040e007388 */ /* 0x0001e80000000400 */
[----:B------:R1:W-:Y:S04]  /*10420*/  STS.U16 [R14+0xfb00], R3 ;  /* 0x00fb00030e007388 */ /* 0x0003e80000000400 */
[----:B0-----:R-:W2:Y:S04]  /*10430*/  LDL.LU R4, [R1+0x264] ;  /* 0x0002640001047983 */ /* 0x001ea80000300800 */
[----:B-1----:R-:W2:Y:S04]  /*10440*/  LDL.LU R14, [R1+0x29c8] ;  /* 0x0029c800010e7983 */ /* 0x002ea80000300800 */
[----:B------:R-:W2:Y:S04]  /*10450*/  LDL.LU R3, [R1+0x2c8] ;  /* 0x0002c80001037983 */ /* 0x000ea80000300800 */
[----:B----4-:R0:W-:Y:S04]  /*10460*/  STS.U16 [R24+0xc00], R26 ;  /* 0x000c001a18007388 */ /* 0x0101e80000000400 */
[----:B-----5:R1:W-:Y:S04]  /*10470*/  STS.U16 [R24+0xd00], R19 ;  /* 0x000d001318007388 */ /* 0x0203e80000000400 */
[----:B0-----:R-:W4:Y:S04]  /*10480*/  LDL.LU R26, [R1+0x29c4] ;  /* 0x0029c400011a7983 */ /* 0x001f280000300800 */
[----:B------:R0:W-:Y:S04]  /*10490*/  STS.U16 [R24+0x1c00], R17 ;  /* 0x001c001118007388 */ /* 0x0001e80000000400 */
[----:B-1----:R-:W5:Y:S04]  /*104a0*/  LDL.LU R19, [R1+0x29c0] ;  /* 0x0029c00001137983 */ /* 0x002f680000300800 */
[----:B------:R1:W-:Y:S04]  /*104b0*/  STS.U16 [R24+0x1d00], R16 ;  /* 0x001d001018007388 */ /* 0x0003e80000000400 */
[----:B0-----:R-:W4:Y:S04]  /*104c0*/  LDL.LU R17, [R1+0x29bc] ;  /* 0x0029bc0001117983 */ /* 0x001f280000300800 */
[----:B------:R0:W-:Y:S04]  /*104d0*/  STS.U16 [R24+0x2c00], R18 ;  /* 0x002c001218007388 */ /* 0x0001e80000000400 */
[----:B-1----:R-:W4:Y:S04]  /*104e0*/  LDL.LU R16, [R1+0x29b8] ;  /* 0x0029b80001107983 */ /* 0x002f280000300800 */
[----:B------:R1:W-:Y:S04]  /*104f0*/  STS.U16 [R24+0x2d00], R20 ;  /* 0x002d001418007388 */ /* 0x0003e80000000400 */
[----:B0-----:R-:W4:Y:S04]  /*10500*/  LDL.LU R18, [R1+0x29b4] ;  /* 0x0029b40001127983 */ /* 0x001f280000300800 */
[----:B------:R0:W-:Y:S04]  /*10510*/  STS.U16 [R24+0x3c00], R28 ;  /* 0x003c001c18007388 */ /* 0x0001e80000000400 */
[----:B-1----:R-:W4:Y:S04]  /*10520*/  LDL.LU R20, [R1+0x29b0] ;  /* 0x0029b00001147983 */ /* 0x002f280000300800 */
[----:B0-----:R-:W4:Y:S04]  /*10530*/  LDL.LU R28, [R1+0x29ac] ;  /* 0x0029ac00011c7983 */ /* 0x001f280000300800 */
[----:B--2---:R-:W-:Y:S04]  /*10540*/  STS.U16 [R24+0x3d00], R3 ;  /* 0x003d000318007388 */ /* 0x004fe80000000400 */
[----:B------:R-:W-:Y:S04]  /*10550*/  STS.U16 [R24+0x4c00], R4 ;  /* 0x004c000418007388 */ /* 0x000fe80000000400 */
        /* <DEDUP_REMOVED lines=16> */
[----:B0-----:R-:W3:Y:S04]  /*10660*/  LDL.LU R23, [R1+0x388] ;  /* 0x0003880001177983 */ /* 0x001ee80000300800 */
[----:B-1----:R-:W3:Y:S04]  /*10670*/  LDL.LU R22, [R1+0x384] ;  /* 0x0003840001167983 */ /* 0x002ee80000300800 */
[----:B------:R0:W-:Y:S04]  /*10680*/  STS.U16 [R24+0xcd00], R2 ;  /* 0x00cd000218007388 */ /* 0x0001e80000000400 */
[----:B--2---:R-:W2:Y:S04]  /*10690*/  LDL.LU R21, [R1+0x348] ;  /* 0x0003480001157983 */ /* 0x004ea80000300800 */
        /* <DEDUP_REMOVED lines=16> */
[----:B------:R1:W-:Y:S04]  /*107a0*/  STS.U16 [R24+0xdd00], R20 ;  /* 0x00dd001418007388 */ /* 0x0003e80000000400 */
[----:B------:R4:W-:Y:S04]  /*107b0*/  STS.U16 [R24+0xec00], R18 ;  /* 0x00ec001218007388 */ /* 0x0009e80000000400 */
[----:B0-----:R-:W2:Y:S04]  /*107c0*/  LDL.LU R28, [R1+0x258] ;  /* 0x00025800011c7983 */ /* 0x001ea80000300800 */
[----:B-1----:R-:W2:Y:S04]  /*107d0*/  LDL.LU R20, [R1+0x25c] ;  /* 0x00025c0001147983 */ /* 0x002ea80000300800 */
[----:B----4-:R-:W4:Y:S04]  /*107e0*/  LDL.LU R18, [R1+0x2c0] ;  /* 0x0002c00001127983 */ /* 0x010f280000300800 */
[----:B------:R-:W4:Y:S04]  /*107f0*/  LDL.LU R15, [R1+0x5c] ;  /* 0x00005c00010f7983 */ /* 0x000f280000300800 */
[----:B------:R0:W-:Y:S04]  /*10800*/  STS.U16 [R24+0xed00], R16 ;  /* 0x00ed001018007388 */ /* 0x0001e80000000400 */
[----:B------:R1:W-:Y:S04]  /*10810*/  STS.U16 [R24+0xfc00], R17 ;  /* 0x00fc001118007388 */ /* 0x0003e80000000400 */
[----:B-----5:R5:W-:Y:S04]  /*10820*/  STS.U16 [R24+0xfd00], R19 ;  /* 0x00fd001318007388 */ /* 0x020be80000000400 */
[----:B0-----:R-:W4:Y:S04]  /*10830*/  LDL.LU R16, [R1+0x2c4] ;  /* 0x0002c40001107983 */ /* 0x001f280000300800 */
[----:B-1----:R-:W4:Y:S04]  /*10840*/  LDL.LU R17, [R1+0x304] ;  /* 0x0003040001117983 */ /* 0x002f280000300800 */
[----:B-----5:R-:W5:Y:S04]  /*10850*/  LDL.LU R24, [R1+0x29a8] ;  /* 0x0029a80001187983 */ /* 0x020f680000300800 */
[----:B------:R-:W4:Y:S01]  /*10860*/  LDL.LU R19, [R1+0x308] ;  /* 0x0003080001137983 */ /* 0x000f220000300800 */
[----:B------:R-:W-:-:S05]  /*10870*/  LOP3.LUT R0, R0, 0x70, RZ, 0x3c, !PT ;  /* 0x0000007000007812 */ /* 0x000fca00078e3cff */
[----:B---3--:R0:W-:Y:S04]  /*10880*/  STS.U16 [R0+0xe00], R23 ;  /* 0x000e001700007388 */ /* 0x0081e80000000400 */
[----:B------:R1:W-:Y:S04]  /*10890*/  STS.U16 [R0+0xf00], R22 ;  /* 0x000f001600007388 */ /* 0x0003e80000000400 */
[----:B0-----:R-:W3:Y:S04]  /*108a0*/  LDL.LU R23, [R1+0x29a4] ;  /* 0x0029a40001177983 */ /* 0x001ee80000300800 */
[----:B-1----:R-:W3:Y:S04]  /*108b0*/  LDL.LU R22, [R1+0x29a0] ;  /* 0x0029a00001167983 */ /* 0x002ee80000300800 */
[----:B--2---:R0:W-:Y:S04]  /*108c0*/  STS.U16 [R0+0x1e00], R21 ;  /* 0x001e001500007388 */ /* 0x0041e80000000400 */
[----:B------:R1:W-:Y:S04]  /*108d0*/  STS.U16 [R0+0x1f00], R2 ;  /* 0x001f000200007388 */ /* 0x0003e80000000400 */
[----:B0-----:R-:W2:Y:S04]  /*108e0*/  LDL.LU R21, [R1+0x299c] ;  /* 0x00299c0001157983 */ /* 0x001ea80000300800 */
[----:B-1----:R-:W2:Y:S04]  /*108f0*/  LDL.LU R2, [R1+0x2998] ;  /* 0x0029980001027983 */ /* 0x002ea80000300800 */
[----:B----4-:R-:W-:Y:S04]  /*10900*/  STS.U16 [R0+0x2e00], R19 ;  /* 0x002e001300007388 */ /* 0x010fe80000000400 */
[----:B------:R-:W-:Y:S04]  /*10910*/  STS.U16 [R0+0x2f00], R17 ;  /* 0x002f001100007388 */ /* 0x000fe80000000400 */
[----:B------:R-:W-:Y:S04]  /*10920*/  STS.U16 [R0+0x3e00], R16 ;  /* 0x003e001000007388 */ /* 0x000fe80000000400 */
[----:B------:R-:W-:Y:S04]  /*10930*/  STS.U16 [R0+0x3f00], R18 ;  /* 0x003f001200007388 */ /* 0x000fe80000000400 */
[----:B------:R-:W-:Y:S04]  /*10940*/  STS.U16 [R0+0x4e00], R20 ;  /* 0x004e001400007388 */ /* 0x000fe80000000400 */
[----:B------:R0:W-:Y:S04]  /*10950*/  STS.U16 [R0+0x4f00], R28 ;  /* 0x004f001c00007388 */ /* 0x0001e80000000400 */
[----:B0-----:R-:W4:Y:S04]  /*10960*/  LDL R28, [R1+0x2b0] ;  /* 0x0002b000011c7983 */ /* 0x001f280000100800 */
[----:B------:R0:W-:Y:S04]  /*10970*/  STS.U16 [R0+0x5e00], R3 ;  /* 0x005e000300007388 */ /* 0x0001e80000000400 */
[----:B------:R-:W-:Y:S04]  /*10980*/  STS.U16 [R0+0x5f00], R4 ;  /* 0x005f000400007388 */ /* 0x000fe80000000400 */
[----:B------:R-:W-:Y:S04]  /*10990*/  STS.U16 [R0+0x6e00], R25 ;  /* 0x006e001900007388 */ /* 0x000fe80000000400 */
[----:B------:R-:W-:Y:S04]  /*109a0*/  STS.U16 [R0+0x6f00], R27 ;  /* 0x006f001b00007388 */ /* 0x000fe80000000400 */
[----:B------:R-:W-:Y:S04]  /*109b0*/  STS.U16 [R0+0x7e00], R5 ;  /* 0x007e000500007388 */ /* 0x000fe80000000400 */
[----:B0-----:R-:W4:Y:S04]  /*109c0*/  LDL R3, [R1+0xdd4] ;  /* 0x000dd40001037983 */ /* 0x001f280000100800 */
[----:B------:R-:W-:Y:S04]  /*109d0*/  STS.U16 [R0+0x7f00], R6 ;  /* 0x007f000600007388 */ /* 0x000fe80000000400 */
[----:B------:R0:W-:Y:S04]  /*109e0*/  STS.U16 [R0+0x8e00], R29 ;  /* 0x008e001d00007388 */ /* 0x0001e80000000400 */
[----:B0-----:R-:W4:Y:S04]  /*109f0*/  LDL R29, [R1+0x2b4] ;  /* 0x0002b400011d7983 */ /* 0x001f280000100800 */
        /* <DEDUP_REMOVED lines=8> */
[----:B--2---:R-:W-:Y:S04]  /*10a80*/  STS.U16 [R0+0xcf00], R2 ;  /* 0x00cf000200007388 */ /* 0x004fe80000000400 */
[----:B------:R-:W-:Y:S04]  /*10a90*/  STS.U16 [R0+0xde00], R21 ;  /* 0x00de001500007388 */ /* 0x000fe80000000400 */
[----:B---3--:R-:W-:Y:S04]  /*10aa0*/  STS.U16 [R0+0xdf00], R22 ;  /* 0x00df001600007388 */ /* 0x008fe80000000400 */
[----:B------:R-:W-:Y:S04]  /*10ab0*/  STS.U16 [R0+0xee00], R23 ;  /* 0x00ee001700007388 */ /* 0x000fe80000000400 */
[----:B-----5:R-:W-:Y:S04]  /*10ac0*/  STS.U16 [R0+0xef00], R24 ;  /* 0x00ef001800007388 */ /* 0x020fe80000000400 */
[----:B------:R-:W-:Y:S04]  /*10ad0*/  STS.U16 [R0+0xfe00], R26 ;  /* 0x00fe001a00007388 */ /* 0x000fe80000000400 */
[----:B------:R-:W-:Y:S04]  /*10ae0*/  STS.U16 [R0+0xff00], R14 ;  /* 0x00ff000e00007388 */ /* 0x000fe80000000400 */
[----:B------:R-:W-:Y:S06]  /*10af0*/  BAR.SYNC.DEFER_BLOCKING 0x0 ;  /* 0x0000000000007b1d */ /* 0x000fec0000010000 */
[----:B------:R-:W-:Y:S04]  /*10b00*/  STL [R1+0x1fa0], R0 ;  /* 0x001fa00001007387 */ /* 0x000fe80000100800 */
[----:B----4-:R-:W0:Y:S04]  /*10b10*/  LDSM.16.M88.4 R4, [R28] ;  /* 0x000000001c04783b */ /* 0x010e280000000200 */
[----:B------:R-:W1:Y:S04]  /*10b20*/  LDSM.16.M88.4 R24, [R28+0x8000] ;  /* 0x008000001c18783b */ /* 0x000e680000000200 */
[----:B------:R-:W2:Y:S04]  /*10b30*/  LDSM.16.M88.4 R20, [R28+0x4000] ;  /* 0x004000001c14783b */ /* 0x000ea80000000200 */
[----:B------:R-:W-:Y:S01]  /*10b40*/  LDSM.16.MT88.4 R16, [R3+0x10000] ;  /* 0x010000000310783b */ /* 0x000fe20000004200 */
[----:B0-----:R-:W-:-:S03]  /*10b50*/  IMAD.MOV.U32 R2, RZ, RZ, R4 ;  /* 0x000000ffff027224 */ /* 0x001fc600078e0004 */
[----:B------:R-:W-:Y:S01]  /*10b60*/  STL.64 [R1+0x18], R6 ;  /* 0x0000180601007387 */ /* 0x000fe20000100a00 */
[----:B------:R-:W-:-:S03]  /*10b70*/  MOV R0, R5 ;  /* 0x0000000500007202 */ /* 0x000fc60000000f00 */
[----:B------:R-:W0:Y:S04]  /*10b80*/  LDSM.16.M88.4 R4, [R28+0xc000] ;  /* 0x00c000001c04783b */ /* 0x000e280000000200 */
[----:B-1----:R-:W-:Y:S04]  /*10b90*/  STL.64 [R1+0x2990], R26 ;  /* 0x0029901a01007387 */ /* 0x002fe80000100a00 */
[----:B------:R-:W-:Y:S04]  /*10ba0*/  STL.64 [R1+0x2988], R24 ;  /* 0x0029881801007387 */ /* 0x000fe80000100a00 */
[----:B------:R-:W-:Y:S04]  /*10bb0*/  STL [R1+0x27fc], R28 ;  /* 0x0027fc1c01007387 */ /* 0x000fe80000100800 */
[----:B--2---:R-:W-:Y:S04]  /*10bc0*/  STL.64 [R1+0x8], R22 ;  /* 0x0000081601007387 */ /* 0x004fe80000100a00 */
[----:B------:R-:W1:Y:S04]  /*10bd0*/  LDSM.16.MT88.4 R8, [R29+0x10400] ;  /* 0x010400001d08783b */ /* 0x000e680000004200 */
[----:B------:R-:W-:Y:S04]  /*10be0*/  LDSM.16.MT88.4 R12, [R29+0x10000] ;  /* 0x010000001d0c783b */ /* 0x000fe80000004200 */
[----:B0-----:R-:W-:Y:S04]  /*10bf0*/  STL.64 [R1+0x20], R4 ;  /* 0x0000200401007387 */ /* 0x001fe80000100a00 */
[----:B------:R-:W-:Y:S04]  /*10c00*/  STL.64 [R1+0x28], R6 ;  /* 0x0000280601007387 */ /* 0x000fe80000100a00 */
[----:B------:R-:W0:Y:S04]  /*10c10*/  LDSM.16.MT88.4 R4, [R3+0x10400] ;  /* 0x010400000304783b */ /* 0x000e280000004200 */
[----:B------:R-:W-:Y:S04]  /*10c20*/  STL.64 [R1+0x2980], R18 ;  /* 0x0029801201007387 */ /* 0x000fe80000100a00 */
[----:B------:R2:W-:Y:S04]  /*10c30*/  STL.64 [R1+0x2978], R16 ;  /* 0x0029781001007387 */ /* 0x0005e80000100a00 */
[----:B--2---:R-:W2:Y:S04]  /*10c40*/  LDL.LU.64 R16, [R1+0x20] ;  /* 0x0000200001107983 */ /* 0x004ea80000300a00 */
[----:B-1----:R-:W-:Y:S04]  /*10c50*/  STL.64 [R1+0x2950], R10 ;  /* 0x0029500a01007387 */ /* 0x002fe80000100a00 */
[----:B------:R-:W-:Y:S04]  /*10c60*/  STL.64 [R1+0x2948], R8 ;  /* 0x0029480801007387 */ /* 0x000fe80000100a00 */
[----:B------:R-:W-:Y:S04]  /*10c70*/  STL [R1+0x2960], R3 ;  /* 0x0029600301007387 */ /* 0x000fe80000100800 */
[----:B0-----:R-:W-:Y:S04]  /*10c80*/  STL [R1+0x2908], R6 ;  /* 0x0029080601007387 */ /* 0x001fe80000100800 */
[----:B------:R-:W-:Y:S04]  /*10c90*/  STL [R1+0x2904], R7 ;  /* 0x0029040701007387 */ /* 0x000fe80000100800 */
[----:B------:R0:W-:Y:S02]  /*10ca0*/  STL.64 [R1+0x2970], R4 ;  /* 0x0029700401007387 */ /* 0x0001e40000100a00 */
[----:B0-----:R-:W-:Y:S01]  /*10cb0*/  MOV R4, R2 ;  /* 0x0000000200047202 */ /* 0x001fe20000000f00 */
[----:B------:R-:W-:-:S07]  /*10cc0*/  IMAD.MOV.U32 R5, RZ, RZ, R0 ;  /* 0x000000ffff057224 */ /* 0x000fce00078e0000 */
[----:B------:R-:W-:Y:S11]  /*10cd0*/  HMMA.16816.F32.BF16 R24, R12, R4, RZ ;  /* 0x000000040c18723c */ /* 0x000ff600000418ff */
[----:B------:R-:W-:Y:S11]  /*10ce0*/  @!UPT UIADD3 URZ, URZ, URZ, URZ ;  /* 0x0000003f3f3ff290 */ /* 0x000ff6000fffe03f */
[----:B------:R-:W-:Y:S02]  /*10cf0*/  @!UPT UIADD3 URZ, URZ, URZ, URZ ;  /* 0x0000003f3f3ff290 */ /* 0x000fe4000fffe03f */
[----:B------:R-:W-:Y:S01]  /*10d00*/  IMAD.MOV.U32 R9, RZ, RZ, R26 ;  /* 0x000000ffff097224 */ /* 0x000fe200078e001a */
[----:B------:R-:W-:Y:S02]  /*10d10*/  MOV R8, R27 ;  /* 0x0000001b00087202 */ /* 0x000fe40000000f00 */
[----:B------:R-:W-:Y:S01]  /*10d20*/  MOV R11, R24 ;  /* 0x00000018000b7202 */ /* 0x000fe20000000f00 */
[----:B------:R-:W3:Y:S01]  /*10d30*/  LDL.LU.64 R26, [R1+0x2990] ;  /* 0x00299000011a7983 */ /* 0x000ee20000300a00 */
[----:B------:R-:W-:-:S03]  /*10d40*/  MOV R10, R25 ;  /* 0x00000019000a7202 */ /* 0x000fc60000000f00 */
[----:B------:R-:W4:Y:S04]  /*10d50*/  LDL.LU.64 R24, [R1+0x2988] ;  /* 0x0029880001187983 */ /* 0x000f280000300a00 */
[----:B------:R-:W-:Y:S04]  /*10d60*/  STL [R1+0x2968], R8 ;  /* 0x0029680801007387 */ /* 0x000fe80000100800 */
[----:B------:R-:W-:Y:S04]  /*10d70*/  STL [R1+0x2964], R9 ;  /* 0x0029640901007387 */ /* 0x000fe80000100800 */
[----:B------:R-:W-:Y:S04]  /*10d80*/  STL [R1+0x295c], R10 ;  /* 0x00295c0a01007387 */ /* 0x000fe80000100800 */
[----:B------:R0:W-:Y:S02]  /*10d90*/  STL [R1+0x2958], R11 ;  /* 0x0029580b01007387 */ /* 0x0001e40000100800 */
[C---:B0-----:R-:W-:Y:S11]  /*10da0*/  HMMA.16816.F32.BF16 R8, R12.reuse, R20, RZ ;  /* 0x000000140c08723c */ /* 0x041ff600000418ff */
[----:B------:R-:W-:Y:S11]  /*10db0*/  @!UPT UIADD3 URZ, URZ, URZ, URZ ;  /* 0x0000003f3f3ff290 */ /* 0x000ff6000fffe03f */
[----:B------:R-:W-:Y:S01]  /*10dc0*/  @!UPT UIADD3 URZ, URZ, URZ, URZ ;  /* 0x0000003f3f3ff290 */ /* 0x000fe2000fffe03f */
[----:B------:R-:W-:Y:S04]  /*10dd0*/  STL.64 [R1+0x60], R8 ;  /* 0x0000600801007387 */ /* 0x000fe80000100a00 */
[----:B------:R4:W-:Y:S04]  /*10de0*/  STL.64 [R1+0x68], R10 ;  /* 0x0000680a01007387 */ /* 0x0009e80000100a00 */
[----:B------:R-:W5:Y:S01]  /*10df0*/  LDL.LU.64 R18, [R1+0x2980] ;  /* 0x0029800001127983 */ /* 0x000f620000300a00 */
[C---:B----4-:R-:W-:Y:S08]  /*10e00*/  HMMA.16816.F32.BF16 R8, R12.reuse, R24, RZ ;  /* 0x000000180c08723c */ /* 0x050ff000000418ff */
[----:B--2---:R-:W-:Y:S11]  /*10e10*/  HMMA.16816.F32.BF16 R12, R12, R16, RZ ;  /* 0x000000100c0c723c */ /* 0x004ff600000418ff */
[----:B------:R-:W-:Y:S05]  /*10e20*/  @!UPT UIADD3 URZ, URZ, URZ, URZ ;  /* 0x0000003f3f3ff290 */ /* 0x000fea000fffe03f */
[----:B------:R-:W-:Y:S02]  /*10e30*/  MOV R23, R8 ;  /* 0x0000000800177202 */ /* 0x000fe40000000f00 */
[----:B------:R-:W-:Y:S01]  /*10e40*/  MOV R22, R9 ;  /* 0x0000000900167202 */ /* 0x000fe20000000f00 */
[----:B------:R-:W-:Y:S01]  /*10e50*/  IMAD.MOV.U32 R9, RZ, RZ, R17 ;  /* 0x000000ffff097224 */ /* 0x000fe200078e0011 */
[----:B------:R-:W-:Y:S02]  /*10e60*/  MOV R8, R16 ;  /* 0x0000001000087202 */ /* 0x000fe40000000f00 */
[----:B------:R-:W5:Y:S01]  /*10e70*/  LDL.LU.64 R16, [R1+0x2978] ;  /* 0x0029780001107983 */ /* 0x000f620000300a00 */
[----:B------:R-:W-:Y:S01]  /*10e80*/  MOV R2, R20 ;  /* 0x0000001400027202 */ /* 0x000fe20000000f00 */
[----:B------:R-:W-:Y:S01]  /*10e90*/  IMAD.MOV.U32 R0, RZ, RZ, R21 ;  /* 0x000000ffff007224 */ /* 0x000fe200078e0015 */
[----:B------:R-:W-:Y:S01]  /*10ea0*/  MOV R3, R12 ;  /* 0x0000000c00037202 */ /* 0x000fe20000000f00 */
[----:B------:R-:W-:Y:S01]  /*10eb0*/  IMAD.MOV.U32 R21, RZ, RZ, R10 ;  /* 0x000000ffff157224 */ /* 0x000fe200078e000a */
[----:B------:R-:W-:Y:S01]  /*10ec0*/  MOV R10, R13 ;  /* 0x0000000d000a7202 */ /* 0x000fe20000000f00 */
[----:B------:R-:W-:Y:S01]  /*10ed0*/  IMAD.MOV.U32 R13, RZ, RZ, R0 ;  /* 0x000000ffff0d7224 */ /* 0x000fe200078e0000 */
[----:B------:R-:W-:-:S02]  /*10ee0*/  MOV R12, R2 ;  /* 0x00000002000c7202 */ /* 0x000fc40000000f00 */
[----:B------:R-:W-:Y:S01]  /*10ef0*/  MOV R20, R11 ;  /* 0x0000000b00147202 */ /* 0x000fe20000000f00 */
[----:B------:R-:W-:Y:S01]  /*10f00*/  IMAD.MOV.U32 R11, RZ, RZ, R14 ;  /* 0x000000ffff0b7224 */ /* 0x000fe200078e000e */
[----:B------:R-:W-:Y:S01]  /*10f10*/  MOV R28, R15 ;  /* 0x0000000f001c7202 */ /* 0x000fe20000000f00 */
[C---:B-----5:R-:W-:Y:S08]  /*10f20*/  HMMA.16816.F32.BF16 R4, R16.reuse, R4, RZ ;  /* 0x000000041004723c */ /* 0x060ff000000418ff */
[C---:B------:R-:W-:Y:S11]  /*10f30*/  HMMA.16816.F32.BF16 R12, R16.reuse, R12, RZ ;  /* 0x0000000c100c723c */ /* 0x040ff600000418ff */
[----:B------:R-:W-:Y:S04]  /*10f40*/  @!UPT UIADD3 URZ, URZ, URZ, URZ ;  /* 0x0000003f3f3ff290 */ /* 0x000fe8000fffe03f */
[----:B------:R0:W-:Y:S04]  /*10f50*/  STL.64 [R1+0x30], R4 ;  /* 0x0000300401007387 */ /* 0x0001e80000100a00 */
[----:B------:R1:W-:Y:S04]  /*10f60*/  STL.64 [R1+0x38], R6 ;  /* 0x0000380601007387 */ /* 0x0003e80000100a00 */
[----:B0-----:R-:W2:Y:S01]  /*10f70*/  LDL.LU.64 R4, [R1+0x2970] ;  /* 0x0029700001047983 */ /* 0x001ea20000300a00 */
[----:B-1----:R-:W-:Y:S02]  /*10f80*/  MOV R6, R12 ;  /* 0x0000000c00067202 */ /* 0x002fe40000000f00 */
[----:B------:R-:W-:Y:S01]  /*10f90*/  MOV R7, R13 ;  /* 0x0000000d00077202 */ /* 0x000fe20000000f00 */
[----:B------:R-:W-:Y:S04]  /*10fa0*/  STL.64 [R1+0x88], R14 ;  /* 0x0000880e01007387 */ /* 0x000fe80000100a00 */
[----:B------:R0:W-:Y:S04]  /*10fb0*/  STL.64 [R1+0x2918], R6 ;  /* 0x0029180601007387 */ /* 0x0001e80000100a00 */
[----:B0-----:R-:W4:Y:S01]  /*10fc0*/  LDL R7, [R1+0xddc] ;  /* 0x000ddc0001077983 */ /* 0x001f220000100800 */
[----:B------:R-:W-:Y:S11]  /*10fd0*/  HMMA.16816.F32.BF16 R12, R16, R24, RZ ;  /* 0x00000018100c723c */ /* 0x000ff600000418ff */
[----:B------:R-:W-:Y:S11]  /*10fe0*/  @!UPT UIADD3 URZ, URZ, URZ, URZ ;  /* 0x0000003f3f3ff290 */ /* 0x000ff6000fffe03f */
[----:B------:R-:W-:Y:S02]  /*10ff0*/  @!UPT UIADD3 URZ, URZ, URZ, URZ ;  /* 0x0000003f3f3ff290 */ /* 0x000fe4000fffe03f */
[----:B------:R-:W-:Y:S01]  /*11000*/  IMAD.MOV.U32 R2, RZ, RZ, R14 ;  /* 0x000000ffff027224 */ /* 0x000fe200078e000e */
[----:B------:R-:W-:Y:S01]  /*11010*/  MOV R0, R15 ;  /* 0x0000000f00007202 */ /* 0x000fe20000000f00 */
[----:B--2---:R-:W-:Y:S04]  /*11020*/  STL.64 [R1+0x2910], R4 ;  /* 0x0029100401007387 */ /* 0x004fe80000100a00 */
[----:B------:R-:W-:Y:S04]  /*11030*/  STL.64 [R1+0x90], R12 ;  /* 0x0000900c01007387 */ /* 0x000fe80000100a00 */
[----:B------:R-:W0:Y:S04]  /*11040*/  LDSM.16.MT88.4 R12, [R29+0x10800] ;  /* 0x010800001d0c783b */ /* 0x000e280000004200 */
[----:B---3--:R-:W-:Y:S04]  /*11050*/  STL.64 [R1+0x2930], R26 ;  /* 0x0029301a01007387 */ /* 0x008fe80000100a00 */
[----:B----4-:R-:W1:Y:S04]  /*11060*/  LDSM.16.M88.4 R24, [R7] ;  /* 0x000000000718783b */ /* 0x010e680000000200 */
[----:B------:R-:W-:Y:S04]  /*11070*/  STL [R1+0x28cc], R29 ;  /* 0x0028cc1d01007387 */ /* 0x000fe80000100800 */
[----:B0-----:R-:W-:Y:S04]  /*11080*/  STL.64 [R1+0x28b0], R14 ;  /* 0x0028b00e01007387 */ /* 0x001fe80000100a00 */
[----:B------:R0:W-:Y:S02]  /*11090*/  STL.64 [R1+0x28a8], R12 ;  /* 0x0028a80c01007387 */ /* 0x0001e40000100a00 */
[----:B0-----:R-:W-:Y:S01]  /*110a0*/  MOV R12, R8 ;  /* 0x00000008000c7202 */ /* 0x001fe20000000f00 */
[----:B------:R-:W-:Y:S01]  /*110b0*/  IMAD.MOV.U32 R13, RZ, RZ, R9 ;  /* 0x000000ffff0d7224 */ /* 0x000fe200078e0009 */
[----:B------:R-:W2:Y:S04]  /*110c0*/  LDL.LU R8, [R1+0x2968] ;  /* 0x0029680001087983 */ /* 0x000ea80000300800 */
[----:B------:R-:W3:Y:S04]  /*110d0*/  LDL.LU R9, [R1+0x2964] ;  /* 0x0029640001097983 */ /* 0x000ee80000300800 */
[----:B------:R-:W4:Y:S04]  /*110e0*/  LDL.LU R14, [R1+0x28] ;  /* 0x00002800010e7983 */ /* 0x000f280000300800 */
[----:B------:R-:W4:Y:S04]  /*110f0*/  LDL.LU R15, [R1+0x2c] ;  /* 0x00002c00010f7983 */ /* 0x000f280000300800 */
[----:B-1----:R-:W-:Y:S04]  /*11100*/  STL.64 [R1+0xd0], R24 ;  /* 0x0000d01801007387 */ /* 0x002fe80000100a00 */
[----:B------:R-:W-:Y:S04]  /*11110*/  STL.64 [R1+0xd8], R26 ;  /* 0x0000d81a01007387 */ /* 0x000fe80000100a00 */
[----:B------:R-:W0:Y:S04]  /*11120*/  LDSM.16.M88.4 R24, [R7+0x4000] ;  /* 0x004000000718783b */ /* 0x000e280000000200 */
[----:B0-----:R-:W-:Y:S04]  /*11130*/  STL.64 [R1+0xe0], R24 ;  /* 0x0000e01801007387 */ /* 0x001fe80000100a00 */
[----:B------:R-:W-:Y:S04]  /*11140*/  STL.64 [R1+0xe8], R26 ;  /* 0x0000e81a01007387 */ /* 0x000fe80000100a00 */
[----:B------:R-:W0:Y:S04]  /*11150*/  LDSM.16.M88.4 R24, [R7+0x8000] ;  /* 0x008000000718783b */ /* 0x000e280000000200 */
[----:B------:R-:W1:Y:S04]  /*11160*/  LDSM.16.M88.4 R4, [R7+0xc000] ;  /* 0x00c000000704783b */ /* 0x000e680000000200 */
[----:B0-----:R0:W-:Y:S04]  /*11170*/  STL.64 [R1+0xf0], R24 ;  /* 0x0000f01801007387 */ /* 0x0011e80000100a00 */
[----:B------:R5:W-:Y:S04]  /*11180*/  STL.64 [R1+0xf8], R26 ;  /* 0x0000f81a01007387 */ /* 0x000be80000100a00 */
[----:B0-----:R-:W2:Y:S04]  /*11190*/  LDL.LU R24, [R1+0x60] ;  /* 0x0000600001187983 */ /* 0x001ea80000300800 */
[----:B-1----:R0:W-:Y:S04]  /*111a0*/  STL.64 [R1+0x110], R4 ;  /* 0x0001100401007387 */ /* 0x0021e80000100a00 */
[----:B------:R1:W-:Y:S04]  /*111b0*/  STL.64 [R1+0x118], R6 ;  /* 0x0001180601007387 */ /* 0x0003e80000100a00 */
[----:B------:R-:W2:Y:S04]  /*111c0*/  LDL.LU R25, [R1+0x64] ;  /* 0x0000640001197983 */ /* 0x000ea80000300800 */
[----:B-----5:R-:W5:Y:S04]  /*111d0*/  LDL.LU R26, [R1+0x68] ;  /* 0x00006800011a7983 */ /* 0x020f680000300800 */
[----:B------:R-:W5:Y:S01]  /*111e0*/  LDL.LU R27, [R1+0x6c] ;  /* 0x00006c00011b7983 */ /* 0x000f620000300800 */
[----:B0-----:R-:W-:Y:S01]  /*111f0*/  MOV R4, R3 ;  /* 0x0000000300047202 */ /* 0x001fe20000000f00 */
[----:B-1----:R-:W-:Y:S01]  /*11200*/  IMAD.MOV.U32 R6, RZ, RZ, R11 ;  /* 0x000000ffff067224 */ /* 0x002fe200078e000b */
[----:B------:R-:W-:-:S02]  /*11210*/  MOV R5, R10 ;  /* 0x0000000a00057202 */ /* 0x000fc40000000f00 */
[----:B------:R-:W-:Y:S01]  /*11220*/  MOV R7, R28 ;  /* 0x0000001c00077202 */ /* 0x000fe20000000f00 */
[----:B-----5:R0:W-:Y:S04]  /*11230*/  STL.64 [R1+0x2940], R26 ;  /* 0x0029401a01007387 */ /* 0x0201e80000100a00 */
[----:B--2---:R-:W-:Y:S04]  /*11240*/  STL.64 [R1+0x2938], R24 ;  /* 0x0029381801007387 */ /* 0x004fe80000100a00 */
[----:B0-----:R-:W2:Y:S04]  /*11250*/  LDL.LU.64 R26, [R1+0x18] ;  /* 0x00001800011a7983 */ /* 0x001ea80000300a00 */
[----:B------:R-:W5:Y:S04]  /*11260*/  LDL.LU R3, [R1+0x2960] ;  /* 0x0029600001037983 */ /* 0x000f680000300800 */
[----:B------:R-:W2:Y:S04]  /*11270*/  LDL.LU R10, [R1+0x295c] ;  /* 0x00295c00010a7983 */ /* 0x000ea80000300800 */
[----:B------:R-:W2:Y:S04]  /*11280*/  LDL.LU R11, [R1+0x2958] ;  /* 0x00295800010b7983 */ /* 0x000ea80000300800 */
[----:B------:R0:W-:Y:S04]  /*11290*/  STL.64 [R1+0x2928], R6 ;  /* 0x0029280601007387 */ /* 0x0001e80000100a00 */
[----:B------:R1:W-:Y:S01]  /*112a0*/  STL.64 [R1+0x2920], R4 ;  /* 0x0029200401007387 */ /* 0x0003e20000100a00 */
[----:B0-----:R-:W-:-:S02]  /*112b0*/  MOV R6, R21 ;  /* 0x0000001500067202 */ /* 0x001fc40000000f00 */
[----:B------:R-:W-:Y:S02]  /*112c0*/  MOV R7, R20 ;  /* 0x0000001400077202 */ /* 0x000fe40000000f00 */
[----:B-1----:R-:W-:Y:S01]  /*112d0*/  MOV R4, R23 ;  /* 0x0000001700047202 */ /* 0x002fe20000000f00 */
[----:B------:R-:W-:Y:S02]  /*112e0*/  IMAD.MOV.U32 R5, RZ, RZ, R22 ;  /* 0x000000ffff057224 */ /* 0x000fe400078e0016 */
[----:B-----5:R-:W0:Y:S04]  /*112f0*/  LDSM.16.MT88.4 R20, [R3+0x10800] ;  /* 0x010800000314783b */ /* 0x020e280000004200 */
[----:B------:R-:W-:Y:S04]  /*11300*/  STL [R1+0x28c8], R3 ;  /* 0x0028c80301007387 */ /* 0x000fe80000100800 */
[----:B0-----:R2:W-:Y:S04]  /*11310*/  STL [R1+0x285c], R20 ;  /* 0x00285c1401007387 */ /* 0x0015e80000100800 */
[----:B------:R0:W-:Y:S04]  /*11320*/  STL [R1+0x2858], R21 ;  /* 0x0028581501007387 */ /* 0x0001e80000100800 */
[----:B------:R3:W-:Y:S01]  /*11330*/  STL [R1+0x2854], R22 ;  /* 0x0028541601007387 */ /* 0x0007e20000100800 */
[----:B--2---:R-:W-:-:S03]  /*11340*/  IMAD.MOV.U32 R20, RZ, RZ, R11 ;  /* 0x000000ffff147224 */ /* 0x004fc600078e000b */
[----:B------:R1:W-:Y:S01]  /*11350*/  STL [R1+0x2850], R23 ;  /* 0x0028501701007387 */ /* 0x0003e20000100800 */
[----:B0-----:R-:W-:Y:S02]  /*11360*/  MOV R21, R10 ;  /* 0x0000000a00157202 */ /* 0x001fe40000000f00 */
[----:B---3--:R-:W-:Y:S01]  /*11370*/  MOV R22, R9 ;  /* 0x0000000900167202 */ /* 0x008fe20000000f00 */
[----:B-1----:R-:W-:Y:S02]  /*11380*/  IMAD.MOV.U32 R23, RZ, RZ, R8 ;  /* 0x000000ffff177224 */ /* 0x002fe400078e0008 */
[----:B------:R-:W-:Y:S11]  /*11390*/  HMMA.16816.F32.BF16 R8, R16, R12, RZ ;  /* 0x0000000c1008723c */ /* 0x000ff600000418ff */
[----:B------:R-:W-:Y:S11]  /*113a0*/  @!UPT UIADD3 URZ, URZ, URZ, URZ ;  /* 0x0000003f3f3ff290 */ /* 0x000ff6000fffe03f */
[----:B------:R-:W-:Y:S02]  /*113b0*/  @!UPT UIADD3 URZ, URZ, URZ, URZ ;  /* 0x0000003f3f3ff290 */ /* 0x000fe4000fffe03f */
[----:B------:R-:W-:Y:S01]  /*113c0*/  IMAD.MOV.U32 R17, RZ, RZ, R10 ;  /* 0x000000ffff117224 */ /* 0x000fe200078e000a */
[----:B------:R-:W-:Y:S02]  /*113d0*/  MOV R16, R11 ;  /* 0x0000000b00107202 */ /* 0x000fe40000000f00 */
[----:B------:R-:W-:Y:S01]  /*113e0*/  MOV R19, R8 ;  /* 0x0000000800137202 */ /* 0x000fe20000000f00 */
[----:B------:R-:W2:Y:S01]  /*113f0*/  LDL.LU.64 R10, [R1+0x2950] ;  /* 0x00295000010a7983 */ /* 0x000ea20000300a00 */
[----:B------:R-:W-:-:S03]  /*11400*/  MOV R18, R9 ;  /* 0x0000000900127202 */ /* 0x000fc60000000f00 */
[----:B------:R-:W2:Y:S04]  /*11410*/  LDL.LU.64 R8, [R1+0x2948] ;  /* 0x0029480001087983 */ /* 0x000ea80000300a00 */
[----:B------:R0:W-:Y:S04]  /*11420*/  STL.64 [R1+0x28d8], R18 ;  /* 0x0028d81201007387 */ /* 0x0001e80000100a00 */
[----:B------:R1:W-:Y:S04]  /*11430*/  STL.64 [R1+0x28d0], R16 ;  /* 0x0028d01001007387 */ /* 0x0003e80000100a00 */
[----:B0-----:R-:W3:Y:S04]  /*11440*/  LDL.LU R18, [R1+0x8] ;  /* 0x0000080001127983 */ /* 0x001ee80000300800 */
[----:B------:R-:W3:Y:S01]  /*11450*/  LDL.LU R19, [R1+0xc] ;  /* 0x00000c0001137983 */ /* 0x000ee20000300800 */
[----:B-1----:R-:W-:Y:S01]  /*11460*/  MOV R17, R26 ;  /* 0x0000001a00117202 */ /* 0x002fe20000000f00 */
[----:B------:R-:W-:Y:S01]  /*11470*/  IMAD.MOV.U32 R16, RZ, RZ, R27 ;  /* 0x000000ffff107224 */ /* 0x000fe200078e001b */
[C---:B--2---:R-:W-:Y:S01]  /*11480*/  HMMA.16816.F32.BF16 R20, R8.reuse, R26, R20 ;  /* 0x0000001a0814723c */ /* 0x044fe20000041814 */
[----:B------:R-:W3:Y:S04]  /*11490*/  LDL.LU.64 R26, [R1+0x2940] ;  /* 0x00294000011a7983 */ /* 0x000ee80000300a00 */
[----:B------:R-:W3:Y:S11]  /*114a0*/  LDL.LU.64 R24, [R1+0x2938] ;  /* 0x0029380001187983 */ /* 0x000ef60000300a00 */
[----:B------:R-:W-:Y:S07]  /*114b0*/  @!UPT UIADD3 URZ, URZ, URZ, URZ ;  /* 0x0000003f3f3ff290 */ /* 0x000fee000fffe03f */
[----:B------:R-:W-:Y:S01]  /*114c0*/  STL [R1+0xb0], R20 ;  /* 0x0000b01401007387 */ /* 0x000fe20000100800 */
[C---:B---3--:R-:W-:Y:S11]  /*114d0*/  HMMA.16816.F32.BF16 R24, R8.reuse, R18, R24 ;  /* 0x000000120818723c */ /* 0x048ff60000041818 */
[----:B------:R-:W-:Y:S11]  /*114e0*/  @!UPT UIADD3 URZ, URZ, URZ, URZ ;  /* 0x0000003f3f3ff290 */ /* 0x000ff6000fffe03f */
[----:B------:R-:W-:Y:S01]  /*114f0*/  @!UPT UIADD3 URZ, URZ, URZ, URZ ;  /* 0x0000003f3f3ff290 */ /* 0x000fe2000fffe03f */
[----:B------:R-:W-:Y:S01]  /*11500*/  STL.64 [R1+0x70], R24 ;  /* 0x0000701801007387 */ /* 0x000fe20000100a00 */
[----:B------:R-:W-:Y:S02]  /*11510*/  MOV R13, R26 ;  /* 0x0000001a000d7202 */ /* 0x000fe40000000f00 */
[----:B------:R-:W-:Y:S02]  /*11520*/  MOV R12, R27 ;  /* 0x0000001b000c7202 */ /* 0x000fe40000000f00 */
[----:B------:R-:W2:Y:S01]  /*11530*/  LDL.LU.64 R26, [R1+0x2930] ;  /* 0x00293000011a7983 */ /* 0x000ea20000300a00 */
[----:B------:R-:W-:Y:S02]  /*11540*/  MOV R29, R21 ;  /* 0x00000015001d7202 */ /* 0x000fe40000000f00 */
[----:B------:R-:W-:Y:S01]  /*11550*/  MOV R3, R22 ;  /* 0x0000001600037202 */ /* 0x000fe20000000f00 */
[----:B------:R-:W-:Y:S01]  /*11560*/  STL.64 [R1+0x28f0], R18 ;  /* 0x0028f01201007387 */ /* 0x000fe20000100a00 */
[----:B--2---:R-:W-:Y:S11]  /*11570*/  HMMA.16816.F32.BF16 R4, R8, R26, R4 ;  /* 0x0000001a0804723c */ /* 0x004ff60000041804 */
[----:B------:R-:W-:Y:S11]  /*11580*/  @!UPT UIADD3 URZ, URZ, URZ, URZ ;  /* 0x0000003f3f3ff290 */ /* 0x000ff6000fffe03f */
[----:B------:R-:W-:Y:S01]  /*11590*/  @!UPT UIADD3 URZ, URZ, URZ, URZ ;  /* 0x0000003f3f3ff290 */ /* 0x000fe2000fffe03f */
[----:B------:R0:W-:Y:S01]  /*115a0*/  STL [R1+0xa0], R4 ;  /* 0x0000a00401007387 */ /* 0x0001e20000100800 */
[----:B------:R-:W-:Y:S01]  /*115b0*/  IMAD.MOV.U32 R22, RZ, RZ, R6 ;  /* 0x000000ffff167224 */ /* 0x000fe200078e0006 */
[----:B------:R-:W-:Y:S02]  /*115c0*/  MOV R21, R7 ;  /* 0x0000000700157202 */ /* 0x000fe40000000f00 */
[----:B------:R-:W-:Y:S01]  /*115d0*/  MOV R28, R5 ;  /* 0x00000005001c7202 */ /* 0x000fe20000000f00 */
[----:B------:R-:W4:Y:S04]  /*115e0*/  LDL.LU.64 R6, [R1+0x2928] ;  /* 0x0029280001067983 */ /* 0x000f280000300a00 */
[----:B0-----:R-:W4:Y:S01]  /*115f0*/  LDL.LU.64 R4, [R1+0x2920] ;  /* 0x0029200001047983 */ /* 0x001f220000300a00 */
[----:B------:R-:W-:-:S03]  /*11600*/  IMAD.MOV.U32 R20, RZ, RZ, R23 ;  /* 0x000000ffff147224 */ /* 0x000fc600078e0017 */
[----:B------:R-:W-:Y:S04]  /*11610*/  STL [R1+0x2900], R22 ;  /* 0x0029001601007387 */ /* 0x000fe80000100800 */
[----:B------:R0:W-:Y:S04]  /*11620*/  STL.64 [R1+0x28f8], R20 ;  /* 0x0028f81401007387 */ /* 0x0001e80000100a00 */
[----:B0-----:R-:W2:Y:S04]  /*11630*/  LDL.LU R20, [R1+0x30] ;  /* 0x0000300001147983 */ /* 0x001ea80000300800 */
[----:B------:R-:W2:Y:S04]  /*11640*/  LDL.LU R21, [R1+0x34] ;  /* 0x0000340001157983 */ /* 0x000ea80000300800 */
[----:B------:R-:W2:Y:S04]  /*11650*/  LDL.LU R22, [R1+0x38] ;  /* 0x0000380001167983 */ /* 0x000ea80000300800 */
[----:B------:R-:W2:Y:S01]  /*11660*/  LDL.LU R23, [R1+0x3c] ;  /* 0x00003c0001177983 */ /* 0x000ea20000300800 */
[----:B----4-:R-:W-:Y:S03]  /*11670*/  HMMA.16816.F32.BF16 R8, R8, R14, R4 ;  /* 0x0000000e0808723c */ /* 0x010fe60000041804 */
[----:B------:R-:W3:Y:S04]  /*11680*/  LDL.LU.64 R6, [R1+0x2918] ;  /* 0x0029180001067983 */ /* 0x000ee80000300a00 */
[----:B------:R-:W2:Y:S11]  /*11690*/  LDL.LU.64 R4, [R1+0x2910] ;  /* 0x0029100001047983 */ /* 0x000eb60000300a00 */
[----:B------:R-:W-:Y:S05]  /*116a0*/  @!UPT UIADD3 URZ, URZ, URZ, URZ ;  /* 0x0000003f3f3ff290 */ /* 0x000fea000fffe03f */
[----:B------:R-:W-:Y:S04]  /*116b0*/  STL.64 [R1+0x58], R10 ;  /* 0x0000580a01007387 */ /* 0x000fe80000100a00 */
[----:B------:R-:W-:Y:S04]  /*116c0*/  STL.64 [R1+0x28e8], R14 ;  /* 0x0028e80e01007387 */ /* 0x000fe80000100a00 */
[----:B------:R3:W-:Y:S02]  /*116d0*/  STL.64 [R1+0x28e0], R12 ;  /* 0x0028e00c01007387 */ /* 0x0007e40000100a00 */
[----:B---3--:R-:W-:-:S02]  /*116e0*/  MOV R12, R6 ;  /* 0x00000006000c7202 */ /* 0x008fc40000000f00 */
[----:B------:R-:W2:Y:S01]  /*116f0*/  LDL.LU R6, [R1+0x2908] ;  /* 0x0029080001067983 */ /* 0x000ea20000300800 */
[----:B------:R-:W-:-:S03]  /*11700*/  MOV R13, R7 ;  /* 0x00000007000d7202 */ /* 0x000fc60000000f00 */
[----:B------:R-:W2:Y:S01]  /*11710*/  LDL.LU R7, [R1+0x2904] ;  /* 0x0029040001077983 */ /* 0x000ea20000300800 */
[----:B------:R-:W-:Y:S01]  /*11720*/  IMAD.MOV.U32 R18, RZ, RZ, R17 ;  /* 0x000000ffff127224 */ /* 0x000fe200078e0011 */
[----:B------:R-:W-:Y:S02]  /*11730*/  MOV R19, R16 ;  /* 0x0000001000137202 */ /* 0x000fe40000000f00 */
[----:B------:R-:W3:Y:S01]  /*11740*/  LDL.LU R14, [R1+0x88] ;  /* 0x00008800010e7983 */ /* 0x000ee20000300800 */
[----:B------:R-:W-:Y:S01]  /*11750*/  MOV R24, R8 ;  /* 0x0000000800187202 */ /* 0x000fe20000000f00 */
[----:B------:R-:W-:Y:S02]  /*11760*/  IMAD.MOV.U32 R25, RZ, RZ, R9 ;  /* 0x000000ffff197224 */ /* 0x000fe400078e0009 */
[----:B------:R-:W3:Y:S04]  /*11770*/  LDL.LU R15, [R1+0x8c] ;  /* 0x00008c00010f7983 */ /* 0x000ee80000300800 */
[----:B------:R-:W4:Y:S04]  /*11780*/  LDL.LU R8, [R1+0x90] ;  /* 0x0000900001087983 */ /* 0x000f280000300800 */
[----:B------:R-:W4:Y:S01]  /*11790*/  LDL.LU R9, [R1+0x94] ;  /* 0x0000940001097983 */ /* 0x000f220000300800 */
[----:B--2---:R-:W-:Y:S03]  /*117a0*/  HMMA.16816.F32.BF16 R16, R4, R18, R20 ;  /* 0x000000120410723c */ /* 0x004fe60000041814 */
[----:B------:R-:W2:Y:S04]  /*117b0*/  LDL.LU R22, [R1+0x2900] ;  /* 0x0029000001167983 */ /* 0x000ea80000300800 */
[----:B------:R-:W5:Y:S11]  /*117c0*/  LDL.LU.64 R20, [R1+0x28f8] ;  /* 0x0028f80001147983 */ /* 0x000f760000300a00 */
[----:B------:R-:W-:Y:S05]  /*117d0*/  @!UPT UIADD3 URZ, URZ, URZ, URZ ;  /* 0x0000003f3f3ff290 */ /* 0x000fea000fffe03f */
[----:B------:R-:W-:Y:S04]  /*117e0*/  STL [R1+0x34], R17 ;  /* 0x0000341101007387 */ /* 0x000fe80000100800 */
[----:B------:R0:W-:Y:S04]  /*117f0*/  STL.64 [R1+0x38], R18 ;  /* 0x0000381201007387 */ /* 0x0001e80000100a00 */
[----:B0-----:R-:W3:Y:S01]  /*11800*/  LDL.LU.64 R18, [R1+0x28f0] ;  /* 0x0028f00001127983 */ /* 0x001ee20000300a00 */
[----:B------:R-:W-:Y:S01]  /*11810*/  IMAD.MOV.U32 R10, RZ, RZ, R2 ;  /* 0x000000ffff0a7224 */ /* 0x000fe200078e0002 */
[----:B------:R-:W-:-:S02]  /*11820*/  MOV R11, R0 ;  /* 0x00000000000b7202 */ /* 0x000fc40000000f00 */
[----:B------:R-:W-:-:S05]  /*11830*/  MOV R23, R16 ;  /* 0x0000001000177202 */ /* 0x000fca0000000f00 */
[C---:B----4-:R-:W-:Y:S07]  /*11840*/  HMMA.16816.F32.BF16 R8, R4.reuse, R26, R8 ;  /* 0x0000001a0408723c */ /* 0x050fee0000041808 */
[----:B------:R-:W-:Y:S01]  /*11850*/  IMAD.MOV.U32 R26, RZ, RZ, R3 ;  /* 0x000000ffff1a7224 */ /* 0x000fe200078e0003 */
[----:B--2---:R-:W-:Y:S04]  /*11860*/  STL.64 [R1+0x2898], R22 ;  /* 0x0028981601007387 */ /* 0x004fe80000100a00 */
[----:B-----5:R-:W-:Y:S01]  /*11870*/  STL [R1+0x2890], R21 ;  /* 0x0028901501007387 */ /* 0x020fe20000100800 */
[----:B---3--:R-:W-:Y:S03]  /*11880*/  HMMA.16816.F32.BF16 R16, R4, R18, R12 ;  /* 0x000000120410723c */ /* 0x008fe6000004180c */
[----:B------:R-:W2:Y:S04]  /*11890*/  LDL.LU.64 R14, [R1+0x28e8] ;  /* 0x0028e800010e7983 */ /* 0x000ea80000300a00 */
[----:B------:R-:W3:Y:S11]  /*118a0*/  LDL.LU.64 R12, [R1+0x28e0] ;  /* 0x0028e000010c7983 */ /* 0x000ef60000300a00 */
[----:B------:R-:W-:Y:S05]  /*118b0*/  @!UPT UIADD3 URZ, URZ, URZ, URZ ;  /* 0x0000003f3f3ff290 */ /* 0x000fea000fffe03f */
[----:B------:R-:W-:Y:S04]  /*118c0*/  STL.64 [R1+0x10], R16 ;  /* 0x0000101001007387 */ /* 0x000fe80000100a00 */
[----:B------:R0:W-:Y:S04]  /*118d0*/  STL.64 [R1+0x18], R18 ;  /* 0x0000181201007387 */ /* 0x0001e80000100a00 */
[----:B0-----:R-:W4:Y:S04]  /*118e0*/  LDL.LU.64 R18, [R1+0x28d8] ;  /* 0x0028d80001127983 */ /* 0x001f280000300a00 */
[----:B------:R-:W5:Y:S04]  /*118f0*/  LDL.LU.64 R16, [R1+0x28d0] ;  /* 0x0028d00001107983 */ /* 0x000f680000300a00 */
[----:B------:R-:W-:Y:S04]  /*11900*/  STL.64 [R1], R8 ;  /* 0x0000000801007387 */ /* 0x000fe80000100a00 */
[----:B------:R0:W-:Y:S04]  /*11910*/  STL.64 [R1+0x28a0], R24 ;  /* 0x0028a01801007387 */ /* 0x0001e80000100a00 */
[----:B0-----:R-:W2:Y:S01]  /*11920*/  LDL.LU R24, [R1+0xb0] ;  /* 0x0000b00001187983 */ /* 0x001ea20000300800 */
[----:B------:R-:W-:-:S03]  /*11930*/  MOV R25, R29 ;  /* 0x0000001d00197202 */ /* 0x000fc60000000f00 */
[----:B------:R-:W2:Y:S04]  /*11940*/  LDL.LU R29, [R1+0x28cc] ;  /* 0x0028cc00011d7983 */ /* 0x000ea80000300800 */
[----:B------:R-:W3:Y:S01]  /*11950*/  LDL.LU R3, [R1+0x28c8] ;  /* 0x0028c80001037983 */ /* 0x000ee20000300800 */
[----:B------:R-:W-:Y:S01]  /*11960*/  IMAD.MOV.U32 R2, RZ, RZ, R10 ;  /* 0x000000ffff027224 */ /* 0x000fe200078e000a */
[----:B------:R-:W-:Y:S02]  /*11970*/  MOV R0, R11 ;  /* 0x0000000b00007202 */ /* 0x000fe40000000f00 */
[----:B------:R-:W-:-:S05]  /*11980*/  MOV R27, R20 ;  /* 0x00000014001b7202 */ /* 0x000fca0000000f00 */
[----:B------:R5:W-:Y:S02]  /*11990*/  STL.64 [R1+0x28c0], R26 ;  /* 0x0028c01a01007387 */ /* 0x000be40000100a00 */
[----:B-----5:R-:W-:Y:S02]  /*119a0*/  MOV R26, R17 ;  /* 0x00000011001a7202 */ /* 0x020fe40000000f00 */
[----:B------:R-:W-:Y:S01]  /*119b0*/  MOV R27, R16 ;  /* 0x00000010001b7202 */ /* 0x000fe20000000f00 */
[----:B--2---:R-:W0:Y:S04]  /*119c0*/  LDSM.16.MT88.4 R8, [R29+0x10c00] ;  /* 0x010c00001d08783b */ /* 0x004e280000004200 */
[----:B------:R4:W-:Y:S04]  /*119d0*/  STL.64 [R1+0x28b8], R24 ;  /* 0x0028b81801007387 */ /* 0x0009e80000100a00 */
[----:B------:R-:W2:Y:S01]  /*119e0*/  LDL.LU.64 R20, [R1+0xd0] ;  /* 0x0000d00001147983 */ /* 0x000ea20000300a00 */
[----:B----4-:R-:W-:Y:S01]  /*119f0*/  MOV R24, R19 ;  /* 0x0000001300187202 */ /* 0x010fe20000000f00 */
[----:B------:R-:W-:-:S02]  /*11a00*/  IMAD.MOV.U32 R25, RZ, RZ, R18 ;  /* 0x000000ffff197224 */ /* 0x000fc400078e0012 */
[----:B---3--:R-:W1:Y:S04]  /*11a10*/  LDSM.16.MT88.4 R16, [R3+0x10c00] ;  /* 0x010c00000310783b */ /* 0x008e680000004200 */
[----:B------:R-:W-:Y:S04]  /*11a20*/  STL [R1+0x2860], R2 ;  /* 0x0028600201007387 */ /* 0x000fe80000100800 */
[----:B0-----:R-:W-:Y:S04]  /*11a30*/  STL [R1+0x280c], R8 ;  /* 0x00280c0801007387 */ /* 0x001fe80000100800 */
[----:B------:R-:W-:Y:S04]  /*11a40*/  STL [R1+0x2808], R29 ;  /* 0x0028081d01007387 */ /* 0x000fe80000100800 */
[----:B------:R0:W-:Y:S04]  /*11a50*/  STL [R1+0x2804], R9 ;  /* 0x0028040901007387 */ /* 0x0001e80000100800 */
[----:B------:R-:W-:Y:S04]  /*11a60*/  STL [R1+0x2800], R10 ;  /* 0x0028000a01007387 */ /* 0x000fe80000100800 */
[----:B------:R-:W-:Y:S04]  /*11a70*/  STL [R1+0x27f8], R11 ;  /* 0x0027f80b01007387 */ /* 0x000fe80000100800 */
[----:B0-----:R-:W3:Y:S04]  /*11a80*/  LDL.LU.64 R8, [R1+0xe0] ;  /* 0x0000e00001087983 */ /* 0x001ee80000300a00 */
[----:B------:R-:W-:Y:S04]  /*11a90*/  STL [R1+0x2810], R3 ;  /* 0x0028100301007387 */ /* 0x000fe80000100800 */
[----:B-1----:R-:W-:Y:S04]  /*11aa0*/  STL.64 [R1+0x27b8], R18 ;  /* 0x0027b81201007387 */ /* 0x002fe80000100a00 */
[----:B------:R0:W-:Y:S04]  /*11ab0*/  STL.64 [R1+0x27b0], R16 ;  /* 0x0027b01001007387 */ /* 0x0001e80000100a00 */
[----:B0-----:R-:W4:Y:S04]  /*11ac0*/  LDL.LU.64 R16, [R1+0x110] ;  /* 0x0001100001107983 */ /* 0x001f280000300a00 */
[----:B------:R-:W5:Y:S04]  /*11ad0*/  LDL.LU.64 R18, [R1+0x118] ;  /* 0x0001180001127983 */ /* 0x000f680000300a00 */
[----:B-----5:R0:W-:Y:S04]  /*11ae0*/  STL [R1+0x27c4], R18 ;  /* 0x0027c41201007387 */ /* 0x0201e80000100800 */
[----:B------:R1:W-:Y:S01]  /*11af0*/  STL [R1+0x27c0], R19 ;  /* 0x0027c01301007387 */ /* 0x0003e20000100800 */
[----:B0-----:R-:W-:Y:S01]  /*11b00*/  IMAD.MOV.U32 R18, RZ, RZ, R13 ;  /* 0x000000ffff127224 */ /* 0x001fe200078e000d */
[----:B-1----:R-:W-:-:S02]  /*11b10*/  MOV R19, R12 ;  /* 0x0000000c00137202 */ /* 0x002fc40000000f00 */
[----:B------:R-:W-:Y:S01]  /*11b20*/  HMMA.16816.F32.BF16 R12, R4, R14, R24 ;  /* 0x0000000e040c723c */ /* 0x000fe20000041818 */
[----:B----4-:R0:W-:Y:S04]  /*11b30*/  STL.64 [R1+0x2888], R16 ;  /* 0x0028881001007387 */ /* 0x0101e80000100a00 */
[----:B0-----:R-:W3:Y:S04]  /*11b40*/  LDL.LU R16, [R1+0x70] ;  /* 0x0000700001107983 */ /* 0x001ee80000300800 */
[----:B------:R-:W3:Y:S04]  /*11b50*/  LDL.LU R17, [R1+0x74] ;  /* 0x0000740001117983 */ /* 0x000ee80000300800 */
[----:B------:R-:W4:Y:S11]  /*11b60*/  LDL.LU.64 R26, [R1+0x28c0] ;  /* 0x0028c000011a7983 */ /* 0x000f360000300a00 */
[----:B------:R-:W-:Y:S01]  /*11b70*/  MOV R5, R14 ;  /* 0x0000000e00057202 */ /* 0x000fe20000000f00 */
[----:B------:R-:W4:Y:S01]  /*11b80*/  LDL.LU.64 R24, [R1+0x28b8] ;  /* 0x0028b80001187983 */ /* 0x000f220000300a00 */
[----:B------:R-:W-:Y:S01]  /*11b90*/  MOV R4, R15 ;  /* 0x0000000f00047202 */ /* 0x000fe20000000f00 */
[----:B------:R-:W-:Y:S01]  /*11ba0*/  IMAD.MOV.U32 R6, RZ, RZ, R13 ;  /* 0x000000ffff067224 */ /* 0x000fe200078e000d */
[----:B------:R-:W-:Y:S01]  /*11bb0*/  MOV R7, R12 ;  /* 0x0000000c00077202 */ /* 0x000fe20000000f00 */
[----:B------:R-:W4:Y:S04]  /*11bc0*/  LDL.LU.64 R14, [R1+0x28b0] ;  /* 0x0028b000010e7983 */ /* 0x000f280000300a00 */
[----:B------:R-:W4:Y:S04]  /*11bd0*/  LDL.LU.64 R12, [R1+0x28a8] ;  /* 0x0028a800010c7983 */ /* 0x000f280000300a00 */
[----:B------:R-:W-:Y:S04]  /*11be0*/  STL [R1+0x2814], R7 ;  /* 0x0028140701007387 */ /* 0x000fe80000100800 */
[----:B------:R-:W-:Y:S04]  /*11bf0*/  STL [R1+0x2880], R6 ;  /* 0x0028800601007387 */ /* 0x000fe80000100800 */
[----:B------:R0:W-:Y:S01]  /*11c00*/  STL.64 [R1+0x2878], R4 ;  /* 0x0028780401007387 */ /* 0x0001e20000100a00 */
[----:B--2---:R-:W-:-:S03]  /*11c10*/  IMAD.MOV.U32 R2, RZ, RZ, R20 ;  /* 0x000000ffff027224 */ /* 0x004fc600078e0014 */
[----:B0-----:R-:W2:Y:S01]  /*11c20*/  LDL.LU.64 R4, [R1+0xf0] ;  /* 0x0000f00001047983 */ /* 0x001ea20000300a00 */
[C---:B----4-:R-:W-:Y:S07]  /*11c30*/  HMMA.16816.F32.BF16 R24, R12.reuse, R20, R24 ;  /* 0x000000140c18723c */ /* 0x050fee0000041818 */
[----:B------:R-:W-:Y:S11]  /*11c40*/  MOV R20, R21 ;  /* 0x0000001500147202 */ /* 0x000ff60000000f00 */
[----:B------:R-:W-:Y:S05]  /*11c50*/  @!UPT UIADD3 URZ, URZ, URZ, URZ ;  /* 0x0000003f3f3ff290 */ /* 0x000fea000fffe03f */
[----:B------:R0:W-:Y:S04]  /*11c60*/  STL.64 [R1+0x60], R24 ;  /* 0x0000601801007387 */ /* 0x0001e80000100a00 */
[----:B------:R1:W-:Y:S04]  /*11c70*/  STL.64 [R1+0x68], R26 ;  /* 0x0000681a01007387 */ /* 0x0003e80000100a00 */
[----:B0-----:R-:W4:Y:S04]  /*11c80*/  LDL.LU.64 R24, [R1+0x28a0] ;  /* 0x0028a00001187983 */ /* 0x001f280000300a00 */
[----:B------:R-:W5:Y:S04]  /*11c90*/  LDL.LU.64 R22, [R1+0x2898] ;  /* 0x0028980001167983 */ /* 0x000f680000300a00 */
[----:B------:R-:W2:Y:S04]  /*11ca0*/  LDL.LU R21, [R1+0x2890] ;  /* 0x0028900001157983 */ /* 0x000ea80000300800 */
[----:B-1----:R-:W2:Y:S04]  /*11cb0*/  LDL.LU R26, [R1+0x58] ;  /* 0x00005800011a7983 */ /* 0x002ea80000300800 */
[----:B------:R-:W2:Y:S04]  /*11cc0*/  LDL.LU R27, [R1+0x5c] ;  /* 0x00005c00011b7983 */ /* 0x000ea80000300800 */
[----:B--2---:R-:W-:Y:S04]  /*11cd0*/  STL.64 [R1+0x2870], R26 ;  /* 0x0028701a01007387 */ /* 0x004fe80000100a00 */
[----:B----4-:R0:W-:Y:S04]  /*11ce0*/  STL.64 [R1+0x2868], R24 ;  /* 0x0028681801007387 */ /* 0x0101e80000100a00 */
[----:B0-----:R-:W2:Y:S01]  /*11cf0*/  LDL.LU R24, [R1+0xa0] ;  /* 0x0000a00001187983 */ /* 0x001ea20000300800 */
[----:B------:R-:W-:Y:S01]  /*11d00*/  MOV R25, R28 ;  /* 0x0000001c00197202 */ /* 0x000fe20000000f00 */
[----:B-----5:R-:W-:Y:S01]  /*11d10*/  IMAD.MOV.U32 R26, RZ, RZ, R22 ;  /* 0x000000ffff1a7224 */ /* 0x020fe200078e0016 */
[----:B------:R-:W-:Y:S01]  /*11d20*/  MOV R27, R21 ;  /* 0x00000015001b7202 */ /* 0x000fe20000000f00 */
[----:B---3--:R-:W-:Y:S01]  /*11d30*/  HMMA.16816.F32.BF16 R16, R12, R8, R16 ;  /* 0x000000080c10723c */ /* 0x008fe20000041810 */
[----:B------:R-:W-:Y:S01]  /*11d40*/  IMAD.MOV.U32 R22, RZ, RZ, R9 ;  /* 0x000000ffff167224 */ /* 0x000fe200078e0009 */
[----:B------:R-:W-:Y:S11]  /*11d50*/  MOV R21, R8 ;  /* 0x0000000800157202 */ /* 0x000ff60000000f00 */
[----:B------:R-:W-:Y:S11]  /*11d60*/  @!UPT UIADD3 URZ, URZ, URZ, URZ ;  /* 0x0000003f3f3ff290 */ /* 0x000ff6000fffe03f */
[----:B------:R-:W-:Y:S01]  /*11d70*/  MOV R9, R16 ;  /* 0x0000001000097202 */ /* 0x000fe20000000f00 */
[----:B------:R-:W-:Y:S01]  /*11d80*/  IMAD.MOV.U32 R28, RZ, RZ, R18 ;  /* 0x000000ffff1c7224 */ /* 0x000fe200078e0012 */
[----:B------:R-:W-:Y:S01]  /*11d90*/  MOV R10, R17 ;  /* 0x00000011000a7202 */ /* 0x000fe20000000f00 */
[----:B------:R-:W-:Y:S01]  /*11da0*/  IMAD.MOV.U32 R18, RZ, RZ, R5 ;  /* 0x000000ffff127224 */ /* 0x000fe200078e0005 */
[----:B------:R-:W-:Y:S01]  /*11db0*/  MOV R11, R19 ;  /* 0x00000013000b7202 */ /* 0x000fe20000000f00 */
[----:B------:R-:W3:Y:S01]  /*11dc0*/  LDL.LU.64 R16, [R1+0x2888] ;  /* 0x0028880001107983 */ /* 0x000ee20000300a00 */
[----:B------:R-:W-:-:S03]  /*11dd0*/  MOV R19, R4 ;  /* 0x0000000400137202 */ /* 0x000fc60000000f00 */
[----:B------:R-:W4:Y:S01]  /*11de0*/  LDL.LU R6, [R1+0x2880] ;  /* 0x0028800001067983 */ /* 0x000f220000300800 */
[----:B--2---:R-:W-:Y:S03]  /*11df0*/  HMMA.16816.F32.BF16 R24, R12, R4, R24 ;  /* 0x000000040c18723c */ /* 0x004fe60000041818 */
[----:B------:R-:W2:Y:S11]  /*11e00*/  LDL.LU.64 R4, [R1+0x2878] ;  /* 0x0028780001047983 */ /* 0x000eb60000300a00 */
[----:B------:R-:W-:Y:S10]  /*11e10*/  @!UPT UIADD3 URZ, URZ, URZ, URZ ;  /* 0x0000003f3f3ff290 */ /* 0x000ff4000fffe03f */
[----:B------:R-:W-:Y:S01]  /*11e20*/  IMAD.MOV.U32 R8, RZ, RZ, R26 ;  /* 0x000000ffff087224 */ /* 0x000fe200078e001a */
[----:B------:R-:W-:Y:S02]  /*11e30*/  MOV R29, R27 ;  /* 0x0000001b001d7202 */ /* 0x000fe40000000f00 */
[----:B------:R-:W-:Y:S01]  /*11e40*/  MOV R7, R24 ;  /* 0x0000001800077202 */ /* 0x000fe20000000f00 */
[----:B------:R-:W3:Y:S01]  /*11e50*/  LDL.LU.64 R26, [R1+0x2870] ;  /* 0x00287000011a7983 */ /* 0x000ee20000300a00 */
[----:B------:R-:W-:-:S03]  /*11e60*/  MOV R3, R25 ;  /* 0x0000001900037202 */ /* 0x000fc60000000f00 */
[----:B------:R-:W3:Y:S04]  /*11e70*/  LDL.LU.64 R24, [R1+0x2868] ;  /* 0x0028680001187983 */ /* 0x000ee80000300a00 */
[----:B------:R-:W-:Y:S04]  /*11e80*/  STL.64 [R1+0x2830], R10 ;  /* 0x0028300a01007387 */ /* 0x000fe80000100a00 */
[----:B------:R0:W-:Y:S04]  /*11e90*/  STL.64 [R1+0x2828], R8 ;  /* 0x0028280801007387 */ /* 0x0001e80000100a00 */
[----:B0-----:R-:W5:Y:S04]  /*11ea0*/  LDL.LU R8, [R1+0x10] ;  /* 0x0000100001087983 */ /* 0x001f680000300800 */
[----:B------:R-:W5:Y:S04]  /*11eb0*/  LDL.LU R9, [R1+0x14] ;  /* 0x0000140001097983 */ /* 0x000f680000300800 */
[----:B------:R-:W2:Y:S04]  /*11ec0*/  LDL.LU R10, [R1+0x18] ;  /* 0x00001800010a7983 */ /* 0x000ea80000300800 */
[----:B------:R-:W2:Y:S04]  /*11ed0*/  LDL.LU R11, [R1+0x1c] ;  /* 0x00001c00010b7983 */ /* 0x000ea80000300800 */
[----:B--2---:R-:W-:Y:S04]  /*11ee0*/  STL.64 [R1+0x2840], R10 ;  /* 0x0028400a01007387 */ /* 0x004fe80000100a00 */
[----:B-----5:R0:W-:Y:S02]  /*11ef0*/  STL.64 [R1+0x2838], R8 ;  /* 0x0028380801007387 */ /* 0x0201e40000100a00 */
[----:B0-----:R-:W-:Y:S01]  /*11f00*/  MOV R8, R2 ;  /* 0x0000000200087202 */ /* 0x001fe20000000f00 */
[----:B------:R-:W-:Y:S01]  /*11f10*/  IMAD.MOV.U32 R9, RZ, RZ, R20 ;  /* 0x000000ffff097224 */ /* 0x000fe200078e0014 */
[----:B------:R-:W2:Y:S04]  /*11f20*/  LDL.LU R2, [R1+0x2860] ;  /* 0x0028600001027983 */ /* 0x000ea80000300800 */
[----:B------:R-:W5:Y:S04]  /*11f30*/  LDL.LU R20, [R1+0x285c] ;  /* 0x00285c0001147983 */ /* 0x000f680000300800 */
[----:B----4-:R-:W-:Y:S04]  /*11f40*/  STL.64 [R1+0x2820], R6 ;  /* 0x0028200601007387 */ /* 0x010fe80000100a00 */
[----:B------:R0:W-:Y:S02]  /*11f50*/  STL.64 [R1+0x2818], R4 ;  /* 0x0028180401007387 */ /* 0x0001e40000100a00 */
[----:B0-----:R-:W-:-:S02]  /*11f60*/  MOV R4, R21 ;  /* 0x0000001500047202 */ /* 0x001fc40000000f00 */
[----:B------:R-:W-:Y:S01]  /*11f70*/  MOV R5, R22 ;  /* 0x0000001600057202 */ /* 0x000fe20000000f00 */
[----:B------:R-:W5:Y:S04]  /*11f80*/  LDL.LU R21, [R1+0x2858] ;  /* 0x0028580001157983 */ /* 0x000f680000300800 */
[----:B------:R-:W5:Y:S04]  /*11f90*/  LDL.LU R22, [R1+0x2854] ;  /* 0x0028540001167983 */ /* 0x000f680000300800 */
[----:B------:R0:W-:Y:S02]  /*11fa0*/  STL.64 [R1+0x2848], R4 ;  /* 0x0028480401007387 */ /* 0x0001e40000100a00 */
[----:B0-----:R-:W-:-:S02]  /*11fb0*/  IMAD.MOV.U32 R4, RZ, RZ, R23 ;  /* 0x000000ffff047224 */ /* 0x001fc400078e0017 */
[----:B------:R-:W5:Y:S04]  /*11fc0*/  LDL.LU R23, [R1+0x2850] ;  /* 0x0028500001177983 */ /* 0x000f680000300800 */
[----:B------:R-:W5:Y:S04]  /*11fd0*/  LDL.LU R5, [R1+0x34] ;  /* 0x0000340001057983 */ /* 0x000f680000300800 */
[----:B------:R-:W5:Y:S04]  /*11fe0*/  LDL.LU R6, [R1+0x38] ;  /* 0x0000380001067983 */ /* 0x000f680000300800 */
[----:B------:R-:W5:Y:S01]  /*11ff0*/  LDL.LU R7, [R1+0x3c] ;  /* 0x00003c0001077983 */ /* 0x000f620000300800 */
[----:B---3--:R-:W-:Y:S11]  /*12000*/  HMMA.16816.F32.BF16 R24, R12, R16, R24 ;  /* 0x000000100c18723c */ /* 0x008ff60000041818 */
[----:B------:R-:W-:Y:S11]  /*12010*/  @!UPT UIADD3 URZ, URZ, URZ, URZ ;  /* 0x0000003f3f3ff290 */ /* 0x000ff6000fffe03f */
[----:B------:R-:W-:Y:S01]  /*12020*/  @!UPT UIADD3 URZ, URZ, URZ, URZ ;  /* 0x0000003f3f3ff290 */ /* 0x000fe2000fffe03f */
[----:B------:R-:W-:Y:S04]  /*12030*/  STL [R1+0x27cc], R26 ;  /* 0x0027cc1a01007387 */ /* 0x000fe80000100800 */
[----:B------:R-:W-:Y:S01]  /*12040*/  STL [R1+0x27c8], R27 ;  /* 0x0027c81b01007387 */ /* 0x000fe20000100800 */
[----:B-----5:R-:W-:Y:S03]  /*12050*/  HMMA.16816.F32.BF16 R8, R20, R8, R4 ;  /* 0x000000081408723c */ /* 0x020fe60000041804 */
[----:B------:R-:W3:Y:S11]  /*12060*/  LDL.LU.64 R4, [R1+0x2848] ;  /* 0x0028480001047983 */ /* 0x000ef60000300a00 */
[----:B------:R-:W-:Y:S09]  /*12070*/  @!UPT UIADD3 URZ, URZ, URZ, URZ ;  /* 0x0000003f3f3ff290 */ /* 0x000ff2000fffe03f */
[----:B------:R-:W-:Y:S04]  /*12080*/  STL.64 [R1+0x20], R8 ;  /* 0x0000200801007387 */ /* 0x000fe80000100a00 */
[----:B------:R0:W-:Y:S04]  /*12090*/  STL.64 [R1+0x28], R10 ;  /* 0x0000280a01007387 */ /* 0x0001e80000100a00 */
[----:B0-----:R-:W3:Y:S04]  /*120a0*/  LDL.LU.64 R10, [R1+0x2840] ;  /* 0x00284000010a7983 */ /* 0x001ee80000300a00 */
[----:B------:R-:W3:Y:S01]  /*120b0*/  LDL.LU.64 R8, [R1+0x2838] ;  /* 0x0028380001087983 */ /* 0x000ee20000300a00 */
[----:B------:R-:W-:-:S02]  /*120c0*/  MOV R12, R19 ;  /* 0x00000013000c7202 */ /* 0x000fc40000000f00 */
[----:B------:R-:W-:Y:S01]  /*120d0*/  MOV R13, R18 ;  /* 0x00000012000d7202 */ /* 0x000fe20000000f00 */
[----:B---3--:R-:W-:Y:S01]  /*120e0*/  HMMA.16816.F32.BF16 R4, R20, R4, R8 ;  /* 0x000000041404723c */ /* 0x008fe20000041808 */
[----:B------:R-:W3:Y:S04]  /*120f0*/  LDL.LU.64 R10, [R1+0x2830] ;  /* 0x00283000010a7983 */ /* 0x000ee80000300a00 */
[----:B------:R-:W4:Y:S11]  /*12100*/  LDL.LU.64 R8, [R1+0x2828] ;  /* 0x0028280001087983 */ /* 0x000f360000300a00 */
[----:B------:R-:W-:Y:S08]  /*12110*/  @!UPT UIADD3 URZ, URZ, URZ, URZ ;  /* 0x0000003f3f3ff290 */ /* 0x000ff0000fffe03f */
[----:B------:R-:W-:Y:S01]  /*12120*/  IMAD.MOV.U32 R26, RZ, RZ, R4 ;  /* 0x000000ffff1a7224 */ /* 0x000fe200078e0004 */
[----:B------:R-:W-:Y:S01]  /*12130*/  MOV R27, R5 ;  /* 0x00000005001b7202 */ /* 0x000fe20000000f00 */
[----:B------:R-:W-:Y:S01]  /*12140*/  IMAD.MOV.U32 R19, RZ, RZ, R7 ;  /* 0x000000ffff137224 */ /* 0x000fe200078e0007 */
[----:B------:R-:W-:Y:S02]  /*12150*/  MOV R18, R6 ;  /* 0x0000000600127202 */ /* 0x000fe40000000f00 */
[----:B------:R-:W5:Y:S04]  /*12160*/  LDL.LU.64 R6, [R1+0x2820] ;  /* 0x0028200001067983 */ /* 0x000f680000300a00 */
[----:B------:R-:W3:Y:S04]  /*12170*/  LDL.LU.64 R4, [R1+0x2818] ;  /* 0x0028180001047983 */ /* 0x000ee80000300a00 */
[----:B------:R-:W-:Y:S04]  /*12180*/  STL.64 [R1+0x27d8], R26 ;  /* 0x0027d81a01007387 */ /* 0x000fe80000100a00 */
[----:B------:R0:W-:Y:S04]  /*12190*/  STL.64 [R1+0x27d0], R24 ;  /* 0x0027d01801007387 */ /* 0x0001e80000100a00 */
[----:B0-----:R-:W3:Y:S04]  /*121a0*/  LDL.LU R24, [R1] ;  /* 0x0000000001187983 */ /* 0x001ee80000300800 */
[----:B------:R-:W3:Y:S01]  /*121b0*/  LDL.LU R25, [R1+0x4] ;  /* 0x0000040001197983 */ /* 0x000ee20000300800 */
[----:B--2---:R-:W-:-:S02]  /*121c0*/  MOV R26, R2 ;  /* 0x00000002001a7202 */ /* 0x004fc40000000f00 */
[----:B------:R-:W-:-:S07]  /*121d0*/  MOV R27, R0 ;  /* 0x00000000001b7202 */ /* 0x000fce0000000f00 */
[----:B---3--:R-:W-:Y:S07]  /*121e0*/  HMMA.16816.F32.BF16 R12, R20, R12, R24 ;  /* 0x0000000c140c723c */ /* 0x008fee0000041818 */
[----:B-----5:R-:W-:Y:S01]  /*121f0*/  MOV R24, R7 ;  /* 0x0000000700187202 */ /* 0x020fe20000000f00 */
[----:B------:R-:W-:Y:S01]  /*12200*/  IMAD.MOV.U32 R25, RZ, RZ, R3 ;  /* 0x000000ffff197224 */ /* 0x000fe200078e0003 */
[----:B----4-:R-:W-:Y:S02]  /*12210*/  MOV R26, R8 ;  /* 0x00000008001a7202 */ /* 0x010fe40000000f00 */
[----:B------:R-:W-:Y:S11]  /*12220*/  MOV R27, R29 ;  /* 0x0000001d001b7202 */ /* 0x000ff60000000f00 */
[----:B------:R-:W-:Y:S01]  /*12230*/  @!UPT UIADD3 URZ, URZ, URZ, URZ ;  /* 0x0000003f3f3ff290 */ /* 0x000fe2000fffe03f */
[----:B------:R-:W-:Y:S04]  /*12240*/  STL.64 [R1], R12 ;  /* 0x0000000c01007387 */ /* 0x000fe80000100a00 */
[----:B------:R-:W2:Y:S04]  /*12250*/  LDL.LU R7, [R1+0x2814] ;  /* 0x0028140001077983 */ /* 0x000ea80000300800 */
[----:B------:R-:W3:Y:S04]  /*12260*/  LDL.LU R3, [R1+0x2810] ;  /* 0x0028100001037983 */ /* 0x000ee80000300800 */
[----:B------:R-:W4:Y:S04]  /*12270*/  LDL.LU R8, [R1+0x280c] ;  /* 0x00280c0001087983 */ /* 0x000f280000300800 */
[----:B------:R-:W5:Y:S04]  /*12280*/  LDL.LU R29, [R1+0x2808] ;  /* 0x00280800011d7983 */ /* 0x000f680000300800 */
[----:B------:R0:W-:Y:S04]  /*12290*/  STL.64 [R1+0x27f0], R26 ;  /* 0x0027f01a01007387 */ /* 0x0001e80000100a00 */
[----:B------:R1:W-:Y:S01]  /*122a0*/  STL.64 [R1+0x27e8], R24 ;  /* 0x0027e81801007387 */ /* 0x0003e20000100a00 */
[----:B0-----:R-:W-:Y:S01]  /*122b0*/  MOV R26, R28 ;  /* 0x0000001c001a7202 */ /* 0x001fe20000000f00 */
[----:B-1----:R-:W-:Y:S01]  /*122c0*/  IMAD.MOV.U32 R24, RZ, RZ, R9 ;  /* 0x000000ffff187224 */ /* 0x002fe200078e0009 */
[----:B------:R-:W-:Y:S01]  /*122d0*/  MOV R25, R10 ;  /* 0x0000000a00197202 */ /* 0x000fe20000000f00 */
[----:B------:R-:W4:Y:S04]  /*122e0*/  LDL.LU R9, [R1+0x2804] ;  /* 0x0028040001097983 */ /* 0x000f280000300800 */
[----:B------:R-:W4:Y:S04]  /*122f0*/  LDL.LU R10, [R1+0x2800] ;  /* 0x00280000010a7983 */ /* 0x000f280000300800 */
[----:B------:R-:W2:Y:S01]  /*12300*/  LDL.LU R28, [R1+0x27fc] ;  /* 0x0027fc00011c7983 */ /* 0x000ea20000300800 */
[----:B------:R-:W-:Y:S01]  /*12310*/  IMAD.MOV.U32 R2, RZ, RZ, R14 ;  /* 0x000000ffff027224 */ /* 0x000fe200078e000e */
[----:B------:R-:W-:Y:S01]  /*12320*/  MOV R0, R15 ;  /* 0x0000000f00007202 */ /* 0x000fe20000000f00 */
[----:B------:R-:W-:-:S02]  /*12330*/  IMAD.MOV.U32 R27, RZ, RZ, R11 ;  /* 0x000000ffff1b7224 */ /* 0x000fc400078e000b */
[----:B------:R-:W4:Y:S04]  /*12340*/  LDL.LU R11, [R1+0x27f8] ;  /* 0x0027f800010b7983 */ /* 0x000f280000300800 */
[----:B-----5:R-:W0:Y:S04]  /*12350*/  LDSM.16.MT88.4 R12, [R29+0x11000] ;  /* 0x011000001d0c783b */ /* 0x020e280000004200 */
[----:B------:R-:W-:Y:S04]  /*12360*/  STL [R1+0x2778], R29 ;  /* 0x0027781d01007387 */ /* 0x000fe80000100800 */
[----:B0-----:R0:W-:Y:S04]  /*12370*/  STL.64 [R1+0x2768], R14 ;  /* 0x0027680e01007387 */ /* 0x0011e80000100a00 */
[----:B------:R2:W-:Y:S01]  /*12380*/  STL.64 [R1+0x2760], R12 ;  /* 0x0027600c01007387 */ /* 0x0005e20000100a00 */
[----:B0-----:R-:W-:Y:S01]  /*12390*/  IMAD.MOV.U32 R14, RZ, RZ, R5 ;  /* 0x000000ffff0e7224 */ /* 0x001fe200078e0005 */
[----:B------:R-:W-:-:S02]  /*123a0*/  MOV R15, R4 ;  /* 0x00000004000f7202 */ /* 0x000fc40000000f00 */
[----:B--2---:R-:W-:Y:S02]  /*123b0*/  MOV R12, R7 ;  /* 0x00000007000c7202 */ /* 0x004fe40000000f00 */
[----:B------:R-:W-:Y:S02]  /*123c0*/  MOV R13, R6 ;  /* 0x00000006000d7202 */ /* 0x000fe40000000f00 */
[----:B------:R-:W0:Y:S04]  /*123d0*/  LDSM.16.M88.4 R4, [R28+0x80] ;  /* 0x000080001c04783b */ /* 0x000e280000000200 */
[----:B0-----:R-:W-:Y:S04]  /*123e0*/  STL.64 [R1+0x90], R4 ;  /* 0x0000900401007387 */ /* 0x001fe80000100a00 */
[----:B------:R-:W-:Y:S04]  /*123f0*/  STL.64 [R1+0x98], R6 ;  /* 0x0000980601007387 */ /* 0x000fe80000100a00 */
[----:B------:R-:W0:Y:S04]  /*12400*/  LDSM.16.M88.4 R4, [R28+0x4080] ;  /* 0x004080001c04783b */ /* 0x000e280000000200 */
[----:B0-----:R-:W-:Y:S04]  /*12410*/  STL.64 [R1+0xc0], R4 ;  /* 0x0000c00401007387 */ /* 0x001fe80000100a00 */
[----:B------:R-:W-:Y:S04]  /*12420*/  STL.64 [R1+0xc8], R6 ;  /* 0x0000c80601007387 */ /* 0x000fe80000100a00 */
[----:B------:R-:W0:Y:S04]  /*12430*/  LDSM.16.M88.4 R4, [R28+0x8080] ;  /* 0x008080001c04783b */ /* 0x000e280000000200 */
[----:B0-----:R-:W-:Y:S04]  /*12440*/  STL.64 [R1+0x100], R4 ;  /* 0x0001000401007387 */ /* 0x001fe80000100a00 */
[----:B------:R-:W-:Y:S04]  /*12450*/  STL.64 [R1+0x108], R6 ;  /* 0x0001080601007387 */ /* 0x000fe80000100a00 */
[----:B------:R-:W0:Y:S04]  /*12460*/  LDSM.16.M88.4 R4, [R28+0xc080] ;  /* 0x00c080001c04783b */ /* 0x000e280000000200 */
[----:B------:R-:W-:Y:S01]  /*12470*/  STL [R1+0x2618], R28 ;  /* 0x0026181c01007387 */ /* 0x000fe20000100800 */
[----:B------:R-:W-:Y:S03]  /*12480*/  HMMA.16816.F32.BF16 R12, R20, R16, R12 ;  /* 0x00000010140c723c */ /* 0x000fe6000004180c */
[----:B0-----:R-:W-:Y:S04]  /*12490*/  STL.64 [R1+0x120], R4 ;  /* 0x0001200401007387 */ /* 0x001fe80000100a00 */
[----:B------:R-:W-:Y:S04]  /*124a0*/  STL.64 [R1+0x128], R6 ;  /* 0x0001280601007387 */ /* 0x000fe80000100a00 */
[----:B---3--:R-:W0:Y:S04]  /*124b0*/  LDSM.16.MT88.4 R4, [R3+0x11000] ;  /* 0x011000000304783b */ /* 0x008e280000004200 */
[----:B------:R-:W-:Y:S04]  /*124c0*/  STL [R1+0x2770], R3 ;  /* 0x0027700301007387 */ /* 0x000fe80000100800 */
[----:B0-----:R-:W-:Y:S04]  /*124d0*/  STL [R1+0x271c], R4 ;  /* 0x00271c0401007387 */ /* 0x001fe80000100800 */
[----:B------:R-:W-:Y:S04]  /*124e0*/  STL [R1+0x2718], R5 ;  /* 0x0027180501007387 */ /* 0x000fe80000100800 */
[----:B------:R0:W-:Y:S04]  /*124f0*/  STL [R1+0x2714], R6 ;  /* 0x0027140601007387 */ /* 0x0001e80000100800 */
[----:B------:R1:W-:Y:S04]  /*12500*/  STL [R1+0x2710], R7 ;  /* 0x0027100701007387 */ /* 0x0003e80000100800 */
[----:B0-----:R-:W4:Y:S04]  /*12510*/  LDL.LU R6, [R1+0xe8] ;  /* 0x0000e80001067983 */ /* 0x001f280000300800 */
[----:B-1----:R-:W4:Y:S04]  /*12520*/  LDL.LU R7, [R1+0xec] ;  /* 0x0000ec0001077983 */ /* 0x002f280000300800 */
[----:B------:R-:W2:Y:S04]  /*12530*/  LDL.LU.64 R22, [R1+0xd8] ;  /* 0x0000d80001167983 */ /* 0x000ea80000300a00 */
[----:B------:R0:W-:Y:S04]  /*12540*/  STL.64 [R1+0x27e0], R18 ;  /* 0x0027e01201007387 */ /* 0x0001e80000100a00 */
[----:B0-----:R-:W3:Y:S04]  /*12550*/  LDL.LU.64 R18, [R1+0xf8] ;  /* 0x0000f80001127983 */ /* 0x001ee80000300a00 */
[----:B------:R0:W-:Y:S04]  /*12560*/  STL [R1+0x2784], R12 ;  /* 0x0027840c01007387 */ /* 0x0001e80000100800 */
[----:B------:R1:W-:Y:S04]  /*12570*/  STL [R1+0x2780], R13 ;  /* 0x0027800d01007387 */ /* 0x0003e80000100800 */
[----:B------:R5:W-:Y:S04]  /*12580*/  STL [R1+0x277c], R14 ;  /* 0x00277c0e01007387 */ /* 0x000be80000100800 */
[----:B------:R5:W-:Y:S04]  /*12590*/  STL [R1+0x2774], R15 ;  /* 0x0027740f01007387 */ /* 0x000be80000100800 */
[----:B0-----:R-:W2:Y:S04]  /*125a0*/  LDL.LU R12, [R1+0x60] ;  /* 0x00006000010c7983 */ /* 0x001ea80000300800 */
[----:B-1----:R-:W2:Y:S04]  /*125b0*/  LDL.LU R13, [R1+0x64] ;  /* 0x00006400010d7983 */ /* 0x002ea80000300800 */
[----:B-----5:R-:W2:Y:S04]  /*125c0*/  LDL.LU R14, [R1+0x68] ;  /* 0x00006800010e7983 */ /* 0x020ea80000300800 */
[----:B------:R-:W2:Y:S01]  /*125d0*/  LDL.LU R15, [R1+0x6c] ;  /* 0x00006c00010f7983 */ /* 0x000ea20000300800 */
[C---:B----4-:R-:W-:Y:S08]  /*125e0*/  HMMA.16816.F32.BF16 R24, R8.reuse, R6, R24 ;  /* 0x000000060818723c */ /* 0x050ff00000041818 */
[----:B--2---:R-:W-:Y:S11]  /*125f0*/  HMMA.16816.F32.BF16 R12, R8, R22, R12 ;  /* 0x00000016080c723c */ /* 0x004ff6000004180c */
[----:B------:R-:W-:Y:S11]  /*12600*/  @!UPT UIADD3 URZ, URZ, URZ, URZ ;  /* 0x0000003f3f3ff290 */ /* 0x000ff6000fffe03f */
[----:B------:R-:W-:Y:S01]  /*12610*/  @!UPT UIADD3 URZ, URZ, URZ, URZ ;  /* 0x0000003f3f3ff290 */ /* 0x000fe2000fffe03f */
[----:B------:R0:W-:Y:S01]  /*12620*/  STL [R1+0x40], R12 ;  /* 0x0000400c01007387 */ /* 0x0001e20000100800 */
[----:B------:R-:W-:Y:S02]  /*12630*/  MOV R28, R13 ;  /* 0x0000000d001c7202 */ /* 0x000fe40000000f00 */
[----:B------:R-:W-:Y:S01]  /*12640*/  MOV R13, R27 ;  /* 0x0000001b000d7202 */ /* 0x000fe20000000f00 */
[----:B------:R1:W-:Y:S01]  /*12650*/  STL.64 [R1+0x50], R24 ;  /* 0x0000501801007387 */ /* 0x0003e20000100a00 */
[----:B0-----:R-:W-:-:S03]  /*12660*/  MOV R12, R26 ;  /* 0x0000001a000c7202 */ /* 0x001fc60000000f00 */
[----:B------:R-:W2:Y:S04]  /*12670*/  LDL.LU.64 R26, [R1+0x27f0] ;  /* 0x0027f000011a7983 */ /* 0x000ea80000300a00 */
[----:B-1----:R-:W2:Y:S01]  /*12680*/  LDL.LU.64 R24, [R1+0x27e8] ;  /* 0x0027e80001187983 */ /* 0x002ea20000300a00 */
[----:B------:R-:W-:Y:S01]  /*12690*/  MOV R4, R22 ;  /* 0x0000001600047202 */ /* 0x000fe20000000f00 */
[----:B------:R-:W-:Y:S02]  /*126a0*/  IMAD.MOV.U32 R3, RZ, RZ, R23 ;  /* 0x000000ffff037224 */ /* 0x000fe400078e0017 */
[----:B------:R0:W-:Y:S01]  /*126b0*/  STL.64 [R1+0x2798], R6 ;  /* 0x0027980601007387 */ /* 0x0001e20000100a00 */
[----:B------:R-:W-:Y:S01]  /*126c0*/  IMAD.MOV.U32 R22, RZ, RZ, R15 ;  /* 0x000000ffff167224 */ /* 0x000fe200078e000f */
[----:B---3--:R-:W-:Y:S01]  /*126d0*/  MOV R5, R18 ;  /* 0x0000001200057202 */ /* 0x008fe20000000f00 */
[----:B0-----:R-:W-:Y:S01]  /*126e0*/  IMAD.MOV.U32 R6, RZ, RZ, R4 ;  /* 0x000000ffff067224 */ /* 0x001fe200078e0004 */
[----:B------:R-:W-:-:S02]  /*126f0*/  MOV R7, R3 ;  /* 0x0000000300077202 */ /* 0x000fc40000000f00 */
[----:B------:R-:W-:Y:S01]  /*12700*/  MOV R4, R19 ;  /* 0x0000001300047202 */ /* 0x000fe20000000f00 */
[----:B--2---:R-:W-:Y:S01]  /*12710*/  HMMA.16816.F32.BF16 R24, R8, R18, R24 ;  /* 0x000000120818723c */ /* 0x004fe20000041818 */
[----:B------:R-:W2:Y:S11]  /*12720*/  LDL.LU.64 R18, [R1+0x27e0] ;  /* 0x0027e00001127983 */ /* 0x000eb60000300a00 */
[----:B------:R-:W-:Y:S11]  /*12730*/  @!UPT UIADD3 URZ, URZ, URZ, URZ ;  /* 0x0000003f3f3ff290 */ /* 0x000ff6000fffe03f */
[----:B------:R-:W-:Y:S01]  /*12740*/  @!UPT UIADD3 URZ, URZ, URZ, URZ ;  /* 0x0000003f3f3ff290 */ /* 0x000fe2000fffe03f */
[----:B------:R-:W-:Y:S02]  /*12750*/  MOV R15, R26 ;  /* 0x0000001a000f7202 */ /* 0x000fe40000000f00 */
[----:B------:R-:W-:Y:S02]  /*12760*/  MOV R3, R27 ;  /* 0x0000001b00037202 */ /* 0x000fe40000000f00 */
[----:B------:R-:W3:Y:S01]  /*12770*/  LDL.LU.64 R26, [R1+0x27d8] ;  /* 0x0027d800011a7983 */ /* 0x000ee20000300a00 */
[----:B------:R-:W-:Y:S01]  /*12780*/  MOV R23, R14 ;  /* 0x0000000e00177202 */ /* 0x000fe20000000f00 */
[----:B------:R-:W-:Y:S01]  /*12790*/  IMAD.MOV.U32 R14, RZ, RZ, R24 ;  /* 0x000000ffff0e7224 */ /* 0x000fe200078e0018 */
[----:B------:R-:W-:Y:S02]  /*127a0*/  MOV R29, R25 ;  /* 0x00000019001d7202 */ /* 0x000fe40000000f00 */
[----:B------:R-:W4:Y:S04]  /*127b0*/  LDL.LU.64 R24, [R1+0x27d0] ;  /* 0x0027d00001187983 */ /* 0x000f280000300a00 */
[----:B------:R2:W-:Y:S04]  /*127c0*/  STL.64 [R1+0x2790], R14 ;  /* 0x0027900e01007387 */ /* 0x0005e80000100a00 */
[----:B------:R3:W-:Y:S01]  /*127d0*/  STL.64 [R1+0x2788], R12 ;  /* 0x0027880c01007387 */ /* 0x0007e20000100a00 */
[----:B--2---:R-:W-:-:S02]  /*127e0*/  MOV R14, R18 ;  /* 0x00000012000e7202 */ /* 0x004fc40000000f00 */
[----:B------:R-:W-:Y:S01]  /*127f0*/  MOV R15, R19 ;  /* 0x00000013000f7202 */ /* 0x000fe20000000f00 */
[----:B---3--:R-:W-:Y:S01]  /*12800*/  IMAD.MOV.U32 R12, RZ, RZ, R26 ;  /* 0x000000ffff0c7224 */ /* 0x008fe200078e001a */
[----:B------:R-:W-:Y:S01]  /*12810*/  MOV R13, R27 ;  /* 0x0000001b000d7202 */ /* 0x000fe20000000f00 */
[----:B------:R-:W4:Y:S04]  /*12820*/  LDL.LU R26, [R1+0x27cc] ;  /* 0x0027cc00011a7983 */ /* 0x000f280000300800 */
[----:B------:R-:W4:Y:S04]  /*12830*/  LDL.LU R27, [R1+0x27c8] ;  /* 0x0027c800011b7983 */ /* 0x000f280000300800 */
[----:B------:R-:W2:Y:S04]  /*12840*/  LDL.LU R18, [R1+0x27c4] ;  /* 0x0027c40001127983 */ /* 0x000ea80000300800 */
[----:B------:R-:W4:Y:S04]  /*12850*/  LDL.LU R19, [R1+0x27c0] ;  /* 0x0027c00001137983 */ /* 0x000f280000300800 */
[----:B------:R-:W-:Y:S04]  /*12860*/  STL.64 [R1+0x27a8], R14 ;  /* 0x0027a80e01007387 */ /* 0x000fe80000100a00 */
[----:B------:R0:W-:Y:S04]  /*12870*/  STL.64 [R1+0x27a0], R12 ;  /* 0x0027a00c01007387 */ /* 0x0001e80000100a00 */
[----:B0-----:R-:W3:Y:S04]  /*12880*/  LDL.LU R12, [R1+0x20] ;  /* 0x00002000010c7983 */ /* 0x001ee80000300800 */
[----:B------:R-:W3:Y:S04]  /*12890*/  LDL.LU R13, [R1+0x24] ;  /* 0x00002400010d7983 */ /* 0x000ee80000300800 */
[----:B------:R-:W3:Y:S04]  /*128a0*/  LDL.LU R14, [R1+0x28] ;  /* 0x00002800010e7983 */ /* 0x000ee80000300800 */
[----:B------:R-:W3:Y:S01]  /*128b0*/  LDL.LU R15, [R1+0x2c] ;  /* 0x00002c00010f7983 */ /* 0x000ee20000300800 */
[----:B--2---:R-:W-:Y:S01]  /*128c0*/  IMAD.MOV.U32 R21, RZ, RZ, R18 ;  /* 0x000000ffff157224 */ /* 0x004fe200078e0012 */
[----:B----4-:R-:W-:Y:S01]  /*128d0*/  HMMA.16816.F32.BF16 R24, R8, R18, R24 ;  /* 0x000000120818723c */ /* 0x010fe20000041818 */
[----:B------:R-:W-:-:S02]  /*128e0*/  MOV R20, R19 ;  /* 0x0000001300147202 */ /* 0x000fc40000000f00 */
[----:B------:R-:W3:Y:S04]  /*128f0*/  LDL.LU.64 R18, [R1+0x27b8] ;  /* 0x0027b80001127983 */ /* 0x000ee80000300a00 */
[----:B------:R-:W3:Y:S01]  /*12900*/  LDL.LU.64 R16, [R1+0x27b0] ;  /* 0x0027b00001107983 */ /* 0x000ee20000300a00 */
[----:B------:R-:W-:Y:S02]  /*12910*/  MOV R10, R5 ;  /* 0x00000005000a7202 */ /* 0x000fe40000000f00 */
[----:B------:R-:W-:Y:S11]  /*12920*/  MOV R11, R4 ;  /* 0x00000004000b7202 */ /* 0x000ff60000000f00 */
[----:B------:R-:W-:Y:S02]  /*12930*/  @!UPT UIADD3 URZ, URZ, URZ, URZ ;  /* 0x0000003f3f3ff290 */ /* 0x000fe4000fffe03f */
[----:B------:R0:W-:Y:S04]  /*12940*/  STL.64 [R1+0x2728], R26 ;  /* 0x0027281a01007387 */ /* 0x0001e80000100a00 */
[----:B------:R1:W-:Y:S01]  /*12950*/  STL.64 [R1+0x2720], R24 ;  /* 0x0027201801007387 */ /* 0x0003e20000100a00 */
[----:B0-----:R-:W-:Y:S01]  /*12960*/  IMAD.MOV.U32 R26, RZ, RZ, R2 ;  /* 0x000000ffff1a7224 */ /* 0x001fe200078e0002 */
[----:B------:R-:W-:Y:S02]  /*12970*/  MOV R27, R0 ;  /* 0x00000000001b7202 */ /* 0x000fe40000000f00 */
[----:B-1----:R-:W2:Y:S04]  /*12980*/  LDL.LU R24, [R1] ;  /* 0x0000000001187983 */ /* 0x002ea80000300800 */
[----:B------:R-:W2:Y:S01]  /*12990*/  LDL.LU R25, [R1+0x4] ;  /* 0x0000040001197983 */ /* 0x000ea20000300800 */
[C---:B---3--:R-:W-:Y:S03]  /*129a0*/  HMMA.16816.F32.BF16 R4, R16.reuse, R6, R12 ;  /* 0x000000061004723c */ /* 0x048fe6000004180c */
[----:B------:R-:W3:Y:S04]  /*129b0*/  LDL.LU.64 R14, [R1+0x27a8] ;  /* 0x0027a800010e7983 */ /* 0x000ee80000300a00 */
[----:B------:R-:W3:Y:S11]  /*129c0*/  LDL.LU.64 R12, [R1+0x27a0] ;  /* 0x0027a000010c7983 */ /* 0x000ef60000300a00 */
[----:B------:R-:W-:Y:S05]  /*129d0*/  @!UPT UIADD3 URZ, URZ, URZ, URZ ;  /* 0x0000003f3f3ff290 */ /* 0x000fea000fffe03f */
[----:B------:R0:W-:Y:S01]  /*129e0*/  STL.64 [R1+0x20], R4 ;  /* 0x0000200401007387 */ /* 0x0001e20000100a00 */
[----:B------:R-:W-:Y:S02]  /*129f0*/  MOV R2, R6 ;  /* 0x0000000600027202 */ /* 0x000fe40000000f00 */
[----:B------:R-:W-:Y:S02]  /*12a00*/  MOV R0, R7 ;  /* 0x0000000700007202 */ /* 0x000fe40000000f00 */
[----:B------:R-:W3:Y:S01]  /*12a10*/  LDL.LU.64 R6, [R1+0x2798] ;  /* 0x0027980001067983 */ /* 0x000ee20000300a00 */
[C---:B--2---:R-:W-:Y:S08]  /*12a20*/  HMMA.16816.F32.BF16 R8, R16.reuse, R10, R24 ;  /* 0x0000000a1008723c */ /* 0x044ff00000041818 */
[----:B---3--:R-:W-:Y:S11]  /*12a30*/  HMMA.16816.F32.BF16 R12, R16, R6, R12 ;  /* 0x00000006100c723c */ /* 0x008ff6000004180c */
[----:B------:R-:W-:Y:S05]  /*12a40*/  @!UPT UIADD3 URZ, URZ, URZ, URZ ;  /* 0x0000003f3f3ff290 */ /* 0x000fea000fffe03f */
[----:B------:R-:W-:Y:S02]  /*12a50*/  MOV R6, R8 ;  /* 0x0000000800067202 */ /* 0x000fe40000000f00 */
[----:B------:R-:W-:-:S05]  /*12a60*/  MOV R7, R9 ;  /* 0x0000000900077202 */ /* 0x000fca0000000f00 */
[----:B------:R1:W-:Y:S01]  /*12a70*/  STL.64 [R1+0x10], R12 ;  /* 0x0000100c01007387 */ /* 0x0003e20000100a00 */
[----:B0-----:R-:W-:Y:S01]  /*12a80*/  IMAD.MOV.U32 R4, RZ, RZ, R14 ;  /* 0x000000ffff047224 */ /* 0x001fe200078e000e */
[----:B------:R-:W-:Y:S02]  /*12a90*/  MOV R5, R15 ;  /* 0x0000000f00057202 */ /* 0x000fe40000000f00 */
[----:B------:R-:W2:Y:S04]  /*12aa0*/  LDL.LU.64 R14, [R1+0x2790] ;  /* 0x00279000010e7983 */ /* 0x000ea80000300a00 */
[----:B-1----:R-:W3:Y:S04]  /*12ab0*/  LDL.LU.64 R12, [R1+0x2788] ;  /* 0x00278800010c7983 */ /* 0x002ee80000300a00 */
[----:B------:R-:W-:Y:S04]  /*12ac0*/  STL.64 [R1+0x8], R10 ;  /* 0x0000080a01007387 */ /* 0x000fe80000100a00 */
[----:B------:R-:W-:Y:S04]  /*12ad0*/  STL.64 [R1+0x2738], R6 ;  /* 0x0027380601007387 */ /* 0x000fe80000100a00 */
[----:B------:R0:W-:Y:S04]  /*12ae0*/  STL.64 [R1+0x2730], R4 ;  /* 0x0027300401007387 */ /* 0x0001e80000100a00 */
[----:B0-----:R-:W4:Y:S04]  /*12af0*/  LDL.LU R4, [R1+0x50] ;  /* 0x0000500001047983 */ /* 0x001f280000300800 */
[----:B------:R-:W4:Y:S01]  /*12b00*/  LDL.LU R5, [R1+0x54] ;  /* 0x0000540001057983 */ /* 0x000f220000300800 */
[----:B------:R-:W-:-:S02]  /*12b10*/  MOV R25, R29 ;  /* 0x0000001d00197202 */ /* 0x000fc40000000f00 */
[----:B------:R-:W-:Y:S02]  /*12b20*/  MOV R27, R3 ;  /* 0x00000003001b7202 */ /* 0x000fe40000000f00 */
[----:B--2---:R-:W-:Y:S01]  /*12b30*/  MOV R24, R14 ;  /* 0x0000000e00187202 */ /* 0x004fe20000000f00 */
[----:B---3--:R-:W-:Y:S01]  /*12b40*/  IMAD.MOV.U32 R6, RZ, RZ, R12 ;  /* 0x000000ffff067224 */ /* 0x008fe200078e000c */
[----:B------:R-:W-:Y:S01]  /*12b50*/  MOV R7, R13 ;  /* 0x0000000d00077202 */ /* 0x000fe20000000f00 */
[----:B------:R-:W2:Y:S04]  /*12b60*/  LDL.LU R12, [R1+0x2784] ;  /* 0x00278400010c7983 */ /* 0x000ea80000300800 */
[----:B------:R-:W2:Y:S04]  /*12b70*/  LDL.LU R13, [R1+0x2780] ;  /* 0x00278000010d7983 */ /* 0x000ea80000300800 */
[----:B------:R-:W-:Y:S04]  /*12b80*/  STL.64 [R1+0x2748], R6 ;  /* 0x0027480601007387 */ /* 0x000fe80000100a00 */
[----:B----4-:R0:W-:Y:S04]  /*12b90*/  STL.64 [R1+0x2740], R4 ;  /* 0x0027400401007387 */ /* 0x0101e80000100a00 */
[----:B0-----:R-:W3:Y:S04]  /*12ba0*/  LDL R4, [R1+0x90] ;  /* 0x0000900001047983 */ /* 0x001ee80000100800 */
[----:B------:R-:W3:Y:S04]  /*12bb0*/  LDL R5, [R1+0x94] ;  /* 0x0000940001057983 */ /* 0x000ee80000100800 */
[----:B------:R-:W2:Y:S04]  /*12bc0*/  LDL.LU R14, [R1+0x277c] ;  /* 0x00277c00010e7983 */ /* 0x000ea80000300800 */
[----:B------:R-:W4:Y:S01]  /*12bd0*/  LDL.LU R29, [R1+0x2778] ;  /* 0x00277800011d7983 */ /* 0x000f220000300800 */
[----:B------:R-:W-:-:S03]  /*12be0*/  IMAD.MOV.U32 R26, RZ, RZ, R15 ;  /* 0x000000ffff1a7224 */ /* 0x000fc600078e000f */
[----:B------:R-:W2:Y:S04]  /*12bf0*/  LDL.LU R15, [R1+0x2774] ;  /* 0x00277400010f7983 */ /* 0x000ea80000300800 */
[----:B------:R-:W5:Y:S04]  /*12c00*/  LDL.LU R3, [R1+0x2770] ;  /* 0x0027700001037983 */ /* 0x000f680000300800 */
[----:B------:R0:W-:Y:S04]  /*12c10*/  STL.64 [R1+0x2758], R26 ;  /* 0x0027581a01007387 */ /* 0x0001e80000100a00 */
[----:B------:R1:W-:Y:S01]  /*12c20*/  STL.64 [R1+0x2750], R24 ;  /* 0x0027501801007387 */ /* 0x0003e20000100a00 */
[----:B0-----:R-:W-:Y:S01]  /*12c30*/  MOV R26, R23 ;  /* 0x00000017001a7202 */ /* 0x001fe20000000f00 */
[----:B------:R-:W-:-:S02]  /*12c40*/  IMAD.MOV.U32 R27, RZ, RZ, R22 ;  /* 0x000000ffff1b7224 */ /* 0x000fc400078e0016 */
[----:B-1----:R-:W3:Y:S04]  /*12c50*/  LDL.LU R24, [R1+0x40] ;  /* 0x0000400001187983 */ /* 0x002ee80000300800 */
[----:B----4-:R-:W0:Y:S04]  /*12c60*/  LDSM.16.MT88.4 R8, [R29+0x11400] ;  /* 0x011400001d08783b */ /* 0x010e280000004200 */
[----:B0-----:R0:W-:Y:S02]  /*12c70*/  STL.64 [R1+0x26d8], R10 ;  /* 0x0026d80a01007387 */ /* 0x0011e40000100a00 */
[----:B0-----:R-:W-:-:S02]  /*12c80*/  MOV R10, R21 ;  /* 0x00000015000a7202 */ /* 0x001fc40000000f00 */
[----:B------:R-:W-:Y:S02]  /*12c90*/  MOV R11, R20 ;  /* 0x00000014000b7202 */ /* 0x000fe40000000f00 */
[----:B-----5:R-:W0:Y:S04]  /*12ca0*/  LDSM.16.MT88.4 R20, [R3+0x11400] ;  /* 0x011400000314783b */ /* 0x020e280000004200 */
[----:B------:R-:W-:Y:S04]  /*12cb0*/  STL.64 [R1+0x26d0], R8 ;  /* 0x0026d00801007387 */ /* 0x000fe80000100a00 */
[----:B0-----:R-:W-:Y:S04]  /*12cc0*/  STL.64 [R1+0x2690], R22 ;  /* 0x0026901601007387 */ /* 0x001fe80000100a00 */
[----:B------:R0:W-:Y:S04]  /*12cd0*/  STL.64 [R1+0x2688], R20 ;  /* 0x0026881401007387 */ /* 0x0001e80000100a00 */
[----:B0-----:R-:W4:Y:S04]  /*12ce0*/  LDL.LU.64 R20, [R1+0x120] ;  /* 0x0001200001147983 */ /* 0x001f280000300a00 */
[----:B------:R-:W5:Y:S01]  /*12cf0*/  LDL.LU.64 R22, [R1+0x128] ;  /* 0x0001280001167983 */ /* 0x000f620000300a00 */
[----:B--2---:R-:W-:Y:S01]  /*12d00*/  HMMA.16816.F32.BF16 R8, R16, R10, R12 ;  /* 0x0000000a1008723c */ /* 0x004fe2000004180c */
[----:B------:R-:W-:-:S02]  /*12d10*/  MOV R25, R28 ;  /* 0x0000001c00197202 */ /* 0x000fc40000000f00 */
[----:B-----5:R-:W-:Y:S04]  /*12d20*/  STL [R1+0x269c], R22 ;  /* 0x00269c1601007387 */ /* 0x020fe80000100800 */
[----:B------:R-:W-:Y:S04]  /*12d30*/  STL [R1+0x2698], R23 ;  /* 0x0026981701007387 */ /* 0x000fe80000100800 */
[----:B------:R-:W3:Y:S04]  /*12d40*/  LDL.LU.64 R14, [R1+0x2768] ;  /* 0x00276800010e7983 */ /* 0x000ee80000300a00 */
[----:B------:R-:W3:Y:S08]  /*12d50*/  LDL.LU.64 R12, [R1+0x2760] ;  /* 0x00276000010c7983 */ /* 0x000ef00000300a00 */
[----:B------:R-:W-:Y:S04]  /*12d60*/  STL.64 [R1+0x26e8], R10 ;  /* 0x0026e80a01007387 */ /* 0x000fe80000100a00 */
[----:B------:R0:W-:Y:S04]  /*12d70*/  STL.64 [R1+0x26e0], R8 ;  /* 0x0026e00801007387 */ /* 0x0001e80000100a00 */
[----:B0-----:R-:W2:Y:S04]  /*12d80*/  LDL.LU R8, [R1+0x100] ;  /* 0x0001000001087983 */ /* 0x001ea80000300800 */
[----:B------:R-:W2:Y:S04]  /*12d90*/  LDL.LU R9, [R1+0x104] ;  /* 0x0001040001097983 */ /* 0x000ea80000300800 */
[----:B------:R-:W5:Y:S01]  /*12da0*/  LDL R19, [R1+0xddc] ;  /* 0x000ddc0001137983 */ /* 0x000f620000100800 */
[C---:B---3--:R-:W-:Y:S03]  /*12db0*/  HMMA.16816.F32.BF16 R4, R12.reuse, R4, R24 ;  /* 0x000000040c04723c */ /* 0x048fe60000041818 */
[----:B-----5:R0:W-:Y:S04]  /*12dc0*/  STL [R1+0x26f0], R19 ;  /* 0x0026f01301007387 */ /* 0x0201e80000100800 */
[----:B------:R-:W3:Y:S11]  /*12dd0*/  LDL.LU R16, [R1+0xc0] ;  /* 0x0000c00001107983 */ /* 0x000ef60000300800 */
[----:B------:R-:W-:Y:S06]  /*12de0*/  @!UPT UIADD3 URZ, URZ, URZ, URZ ;  /* 0x0000003f3f3ff290 */ /* 0x000fec000fffe03f */
[----:B------:R-:W-:Y:S01]  /*12df0*/  MOV R18, R7 ;  /* 0x0000000700127202 */ /* 0x000fe20000000f00 */
[----:B------:R-:W3:Y:S01]  /*12e00*/  LDL.LU R17, [R1+0xc4] ;  /* 0x0000c40001117983 */ /* 0x000ee20000300800 */
[----:B------:R-:W-:Y:S01]  /*12e10*/  MOV R28, R5 ;  /* 0x00000005001c7202 */ /* 0x000fe20000000f00 */
[----:B0-----:R-:W-:Y:S02]  /*12e20*/  IMAD.MOV.U32 R19, RZ, RZ, R6 ;  /* 0x000000ffff137224 */ /* 0x001fe400078e0006 */
[----:B------:R-:W2:Y:S04]  /*12e30*/  LDL.LU.64 R26, [R1+0x2758] ;  /* 0x00275800011a7983 */ /* 0x000ea80000300a00 */
[----:B------:R-:W2:Y:S04]  /*12e40*/  LDL.LU.64 R24, [R1+0x2750] ;  /* 0x0027500001187983 */ /* 0x000ea80000300a00 */
[----:B------:R0:W-:Y:S04]  /*12e50*/  STL [R1+0x40], R4 ;  /* 0x0000400401007387 */ /* 0x0001e80000100800 */
[----:B------:R-:W3:Y:S04]  /*12e60*/  LDL.LU.64 R6, [R1+0x2748] ;  /* 0x0027480001067983 */ /* 0x000ee80000300a00 */
[----:B0-----:R-:W3:Y:S01]  /*12e70*/  LDL.LU.64 R4, [R1+0x2740] ;  /* 0x0027400001047983 */ /* 0x001ee20000300a00 */
[C---:B--2---:R-:W-:Y:S08]  /*12e80*/  HMMA.16816.F32.BF16 R24, R12.reuse, R8, R24 ;  /* 0x000000080c18723c */ /* 0x044ff00000041818 */
[----:B---3--:R-:W-:Y:S11]  /*12e90*/  HMMA.16816.F32.BF16 R4, R12, R16, R4 ;  /* 0x000000100c04723c */ /* 0x008ff60000041804 */
[----:B------:R-:W-:Y:S11]  /*12ea0*/  @!UPT UIADD3 URZ, URZ, URZ, URZ ;  /* 0x0000003f3f3ff290 */ /* 0x000ff6000fffe03f */
[----:B------:R-:W-:Y:S01]  /*12eb0*/  @!UPT UIADD3 URZ, URZ, URZ, URZ ;  /* 0x0000003f3f3ff290 */ /* 0x000fe2000fffe03f */
[----:B------:R0:W-:Y:S01]  /*12ec0*/  STL.64 [R1+0x60], R4 ;  /* 0x0000600401007387 */ /* 0x0001e20000100a00 */
[----:B------:R-:W-:Y:S02]  /*12ed0*/  MOV R23, R6 ;  /* 0x0000000600177202 */ /* 0x000fe40000000f00 */
[----:B------:R-:W-:Y:S02]  /*12ee0*/  MOV R22, R7 ;  /* 0x0000000700167202 */ /* 0x000fe40000000f00 */
[----:B------:R-:W2:Y:S04]  /*12ef0*/  LDL.LU.64 R6, [R1+0x2738] ;  /* 0x0027380001067983 */ /* 0x000ea80000300a00 */
[----:B0-----:R-:W3:Y:S04]  /*12f00*/  LDL.LU.64 R4, [R1+0x2730] ;  /* 0x0027300001047983 */ /* 0x001ee80000300a00 */
[----:B------:R0:W-:Y:S04]  /*12f10*/  STL.64 [R1+0x2708], R18 ;  /* 0x0027081201007387 */ /* 0x0001e80000100a00 */
[----:B------:R1:W-:Y:S01]  /*12f20*/  STL.64 [R1+0x2700], R16 ;  /* 0x0027001001007387 */ /* 0x0003e20000100a00 */
[----:B0-----:R-:W-:Y:S01]  /*12f30*/  IMAD.MOV.U32 R18, RZ, RZ, R2 ;  /* 0x000000ffff127224 */ /* 0x001fe200078e0002 */
[----:B------:R-:W-:-:S02]  /*12f40*/  MOV R19, R0 ;  /* 0x0000000000137202 */ /* 0x000fc40000000f00 */
[----:B-1----:R-:W5:Y:S01]  /*12f50*/  LDL.LU R16, [R1+0x20] ;  /* 0x0000200001107983 */ /* 0x002f620000300800 */
[----:B------:R-:W-:Y:S02]  /*12f60*/  MOV R2, R26 ;  /* 0x0000001a00027202 */ /* 0x000fe40000000f00 */
[----:B------:R-:W-:Y:S01]  /*12f70*/  MOV R0, R27 ;  /* 0x0000001b00007202 */ /* 0x000fe20000000f00 */
[----:B------:R-:W5:Y:S04]  /*12f80*/  LDL.LU R17, [R1+0x24] ;  /* 0x0000240001117983 */ /* 0x000f680000300800 */
[----:B------:R0:W-:Y:S04]  /*12f90*/  STL.64 [R1+0x70], R24 ;  /* 0x0000701801007387 */ /* 0x0001e80000100a00 */
[----:B------:R-:W4:Y:S04]  /*12fa0*/  LDL.LU.64 R26, [R1+0x2728] ;  /* 0x00272800011a7983 */ /* 0x000f280000300a00 */
[----:B0-----:R-:W4:Y:S04]  /*12fb0*/  LDL.LU.64 R24, [R1+0x2720] ;  /* 0x0027200001187983 */ /* 0x001f280000300a00 */
[----:B------:R0:W-:Y:S04]  /*12fc0*/  STL.64 [R1+0x26f8], R8 ;  /* 0x0026f80801007387 */ /* 0x0001e80000100a00 */
[----:B0-----:R-:W5:Y:S04]  /*12fd0*/  LDL.LU R8, [R1+0x10] ;  /* 0x0000100001087983 */ /* 0x001f680000300800 */
[----:B------:R-:W5:Y:S01]  /*12fe0*/  LDL.LU R9, [R1+0x14] ;  /* 0x0000140001097983 */ /* 0x000f620000300800 */
[----:B---3--:R-:W-:Y:S01]  /*12ff0*/  IMAD.MOV.U32 R10, RZ, RZ, R4 ;  /* 0x000000ffff0a7224 */ /* 0x008fe200078e0004 */
[----:B------:R-:W-:-:S02]  /*13000*/  MOV R11, R5 ;  /* 0x00000005000b7202 */ /* 0x000fc40000000f00 */
[----:B------:R-:W5:Y:S04]  /*13010*/  LDL.LU R4, [R1+0x271c] ;  /* 0x00271c0001047983 */ /* 0x000f680000300800 */
[----:B------:R-:W5:Y:S01]  /*13020*/  LDL.LU R5, [R1+0x2718] ;  /* 0x0027180001057983 */ /* 0x000f620000300800 */
[----:B----4-:R-:W-:Y:S07]  /*13030*/  HMMA.16816.F32.BF16 R24, R12, R20, R24 ;  /* 0x000000140c18723c */ /* 0x010fee0000041818 */
[----:B--2---:R-:W-:-:S02]  /*13040*/  MOV R12, R6 ;  /* 0x00000006000c7202 */ /* 0x004fc40000000f00 */
[----:B------:R-:W5:Y:S01]  /*13050*/  LDL.LU R6, [R1+0x2714] ;  /* 0x0027140001067983 */ /* 0x000f620000300800 */
[----:B------:R-:W-:-:S03]  /*13060*/  MOV R13, R7 ;  /* 0x00000007000d7202 */ /* 0x000fc60000000f00 */
[----:B------:R-:W5:Y:S04]  /*13070*/  LDL.LU R7, [R1+0x2710] ;  /* 0x0027100001077983 */ /* 0x000f680000300800 */
[----:B------:R-:W2:Y:S04]  /*13080*/  LDL.LU R14, [R1+0x8] ;  /* 0x00000800010e7983 */ /* 0x000ea80000300800 */
[----:B------:R-:W2:Y:S04]  /*13090*/  LDL.LU R15, [R1+0xc] ;  /* 0x00000c00010f7983 */ /* 0x000ea80000300800 */
[----:B------:R-:W-:Y:S04]  /*130a0*/  STL [R1+0x26a4], R26 ;  /* 0x0026a41a01007387 */ /* 0x000fe80000100800 */
[----:B------:R-:W-:Y:S04]  /*130b0*/  STL [R1+0x26a0], R27 ;  /* 0x0026a01b01007387 */ /* 0x000fe80000100800 */
[----:B------:R0:W-:Y:S04]  /*130c0*/  STL.64 [R1+0x26c8], R24 ;  /* 0x0026c81801007387 */ /* 0x0001e80000100a00 */
[----:B0-----:R-:W5:Y:S04]  /*130d0*/  LDL.LU R24, [R1+0x90] ;  /* 0x0000900001187983 */ /* 0x001f680000300800 */
[----:B------:R-:W5:Y:S02]  /*130e0*/  LDL.LU R25, [R1+0x94] ;  /* 0x0000940001197983 */ /* 0x000f640000300800 */
[----:B-----5:R-:W-:Y:S02]  /*130f0*/  HMMA.16816.F32.BF16 R24, R4, R24, R16 ;  /* 0x000000180418723c */ /* 0x020fe40000041810 */
[----:B------:R-:W3:Y:S04]  /*13100*/  LDL.LU.64 R18, [R1+0x2708] ;  /* 0x0027080001127983 */ /* 0x000ee80000300a00 */
[----:B------:R-:W4:Y:S11]  /*13110*/  LDL.LU.64 R16, [R1+0x2700] ;  /* 0x0027000001107983 */ /* 0x000f360000300a00 */
[----:B------:R-:W-:Y:S06]  /*13120*/  @!UPT UIADD3 URZ, URZ, URZ, URZ ;  /* 0x0000003f3f3ff290 */ /* 0x000fec000fffe03f */
[----:B------:R0:W-:Y:S04]  /*13130*/  STL.64 [R1+0x20], R24 ;  /* 0x0000201801007387 */ /* 0x0001e80000100a00 */
[----:B------:R3:W-:Y:S04]  /*13140*/  STL.64 [R1+0x28], R26 ;  /* 0x0000281a01007387 */ /* 0x0007e80000100a00 */
[----:B0-----:R-:W5:Y:S01]  /*13150*/  LDL.LU R24, [R1+0x40] ;  /* 0x0000400001187983 */ /* 0x001f620000300800 */
[----:B---3--:R-:W-:Y:S02]  /*13160*/  MOV R26, R19 ;  /* 0x00000013001a7202 */ /* 0x008fe40000000f00 */
[----:B------:R-:W-:-:S02]  /*13170*/  MOV R27, R18 ;  /* 0x00000012001b7202 */ /* 0x000fc40000000f00 */
[C---:B----4-:R-:W-:Y:S01]  /*13180*/  HMMA.16816.F32.BF16 R16, R4.reuse, R16, R8 ;  /* 0x000000100410723c */ /* 0x050fe20000041808 */
[----:B------:R-:W2:Y:S11]  /*13190*/  LDL.LU.64 R8, [R1+0x26f8] ;  /* 0x0026f80001087983 */ /* 0x000eb60000300a00 */
[----:B------:R-:W-:Y:S11]  /*131a0*/  @!UPT UIADD3 URZ, URZ, URZ, URZ ;  /* 0x0000003f3f3ff290 */ /* 0x000ff6000fffe03f */
[----:B------:R-:W-:Y:S04]  /*131b0*/  STL.64 [R1+0x10], R16 ;  /* 0x0000101001007387 */ /* 0x000fe80000100a00 */
[----:B------:R0:W-:Y:S04]  /*131c0*/  STL.64 [R1+0x18], R18 ;  /* 0x0000181201007387 */ /* 0x0001e80000100a00 */
[----:B0-----:R-:W3:Y:S01]  /*131d0*/  LDL.LU R19, [R1+0x26f0] ;  /* 0x0026f00001137983 */ /* 0x001ee20000300800 */
[----:B------:R-:W-:Y:S01]  /*131e0*/  IMAD.MOV.U32 R25, RZ, RZ, R28 ;  /* 0x000000ffff197224 */ /* 0x000fe200078e001c */
[----:B--2---:R-:W-:Y:S02]  /*131f0*/  HMMA.16816.F32.BF16 R8, R4, R8, R12 ;  /* 0x000000080408723c */ /* 0x004fe4000004180c */
[----:B------:R-:W0:Y:S11]  /*13200*/  LDSM.16.MT88.4 R12, [R29+0x11800] ;  /* 0x011800001d0c783b */ /* 0x000e360000004200 */
[----:B------:R-:W-:Y:S10]  /*13210*/  @!UPT UIADD3 URZ, URZ, URZ, URZ ;  /* 0x0000003f3f3ff290 */ /* 0x000ff4000fffe03f */
[----:B------:R-:W-:Y:S01]  /*13220*/  STL.64 [R1], R8 ;  /* 0x0000000801007387 */ /* 0x000fe20000100a00 */
[----:B------:R-:W-:-:S03]  /*13230*/  MOV R28, R11 ;  /* 0x0000000b001c7202 */ /* 0x000fc60000000f00 */
[----:B------:R-:W-:Y:S04]  /*13240*/  STL [R1+0x8], R10 ;  /* 0x0000080a01007387 */ /* 0x000fe80000100800 */
[----:B---3--:R-:W1:Y:S04]  /*13250*/  LDSM.16.M88.4 R8, [R19+0x80] ;  /* 0x000080001308783b */ /* 0x008e680000000200 */
[----:B0-----:R-:W-:Y:S04]  /*13260*/  STL [R1+0x264c], R12 ;  /* 0x00264c0c01007387 */ /* 0x001fe80000100800 */
[----:B------:R-:W-:Y:S04]  /*13270*/  STL [R1+0x2648], R13 ;  /* 0x0026480d01007387 */ /* 0x000fe80000100800 */
[----:B------:R-:W-:Y:S04]  /*13280*/  STL [R1+0x2644], R14 ;  /* 0x0026440e01007387 */ /* 0x000fe80000100800 */
[----:B------:R0:W-:Y:S04]  /*13290*/  STL [R1+0x2640], R15 ;  /* 0x0026400f01007387 */ /* 0x0001e80000100800 */
[----:B0-----:R-:W5:Y:S04]  /*132a0*/  LDL.LU.64 R14, [R1+0x98] ;  /* 0x00009800010e7983 */ /* 0x001f680000300a00 */
[----:B-1----:R-:W-:Y:S04]  /*132b0*/  STL.64 [R1+0x80], R8 ;  /* 0x0000800801007387 */ /* 0x002fe80000100a00 */
[----:B------:R-:W-:Y:S04]  /*132c0*/  STL.64 [R1+0x88], R10 ;  /* 0x0000880a01007387 */ /* 0x000fe80000100a00 */
[----:B------:R-:W0:Y:S04]  /*132d0*/  LDSM.16.M88.4 R8, [R19+0x4080] ;  /* 0x004080001308783b */ /* 0x000e280000000200 */
[----:B0-----:R-:W-:Y:S04]  /*132e0*/  STL.64 [R1+0xa0], R8 ;  /* 0x0000a00801007387 */ /* 0x001fe80000100a00 */
[----:B------:R-:W-:Y:S04]  /*132f0*/  STL.64 [R1+0xa8], R10 ;  /* 0x0000a80a01007387 */ /* 0x000fe80000100a00 */
[----:B------:R-:W0:Y:S04]  /*13300*/  LDSM.16.M88.4 R8, [R19+0x8080] ;  /* 0x008080001308783b */ /* 0x000e280000000200 */
[----:B------:R-:W1:Y:S04]  /*13310*/  LDSM.16.M88.4 R16, [R19+0xc080] ;  /* 0x00c080001310783b */ /* 0x000e680000000200 */
[----:B0-----:R-:W-:Y:S04]  /*13320*/  STL.64 [R1+0xb0], R8 ;  /* 0x0000b00801007387 */ /* 0x001fe80000100a00 */
[----:B------:R0:W-:Y:S04]  /*13330*/  STL.64 [R1+0xb8], R10 ;  /* 0x0000b80a01007387 */ /* 0x0001e80000100a00 */
[----:B0-----:R-:W2:Y:S04]  /*13340*/  LDL.LU.64 R10, [R1+0x26e8] ;  /* 0x0026e800010a7983 */ /* 0x001ea80000300a00 */
[----:B------:R-:W2:Y:S04]  /*13350*/  LDL.LU.64 R8, [R1+0x26e0] ;  /* 0x0026e00001087983 */ /* 0x000ea80000300a00 */
[----:B-1----:R-:W-:Y:S04]  /*13360*/  STL.64 [R1+0xe0], R16 ;  /* 0x0000e01001007387 */ /* 0x002fe80000100a00 */
[----:B------:R-:W-:Y:S04]  /*13370*/  STL.64 [R1+0xe8], R18 ;  /* 0x0000e81201007387 */ /* 0x000fe80000100a00 */
[----:B------:R-:W0:Y:S04]  /*13380*/  LDSM.16.MT88.4 R16, [R3+0x11800] ;  /* 0x011800000310783b */ /* 0x000e280000004200 */
[----:B0-----:R0:W-:Y:S04]  /*13390*/  STL.64 [R1+0x2600], R18 ;  /* 0x0026001201007387 */ /* 0x0011e80000100a00 */
[----:B------:R-:W-:Y:S04]  /*133a0*/  STL.64 [R1+0x25f8], R16 ;  /* 0x0025f81001007387 */ /* 0x000fe80000100a00 */
[----:B0-----:R-:W3:Y:S01]  /*133b0*/  LDL.LU.64 R18, [R1+0xc8] ;  /* 0x0000c80001127983 */ /* 0x001ee20000300a00 */
[----:B--2---:R-:W-:Y:S11]  /*133c0*/  HMMA.16816.F32.BF16 R8, R4, R20, R8 ;  /* 0x000000140408723c */ /* 0x004ff60000041808 */
[----:B------:R-:W-:Y:S11]  /*133d0*/  @!UPT UIADD3 URZ, URZ, URZ, URZ ;  /* 0x0000003f3f3ff290 */ /* 0x000ff6000fffe03f */
[----:B------:R-:W-:Y:S02]  /*133e0*/  @!UPT UIADD3 URZ, URZ, URZ, URZ ;  /* 0x0000003f3f3ff290 */ /* 0x000fe4000fffe03f */
[----:B------:R-:W-:Y:S01]  /*133f0*/  MOV R5, R10 ;  /* 0x0000000a00057202 */ /* 0x000fe20000000f00 */
[----:B------:R-:W-:Y:S01]  /*13400*/  IMAD.MOV.U32 R21, RZ, RZ, R8 ;  /* 0x000000ffff157224 */ /* 0x000fe200078e0008 */
[----:B------:R-:W-:Y:S02]  /*13410*/  MOV R4, R11 ;  /* 0x0000000b00047202 */ /* 0x000fe40000000f00 */
[----:B------:R-:W-:Y:S01]  /*13420*/  MOV R20, R9 ;  /* 0x0000000900147202 */ /* 0x000fe20000000f00 */
[----:B------:R-:W5:Y:S04]  /*13430*/  LDL.LU.64 R10, [R1+0x26d8] ;  /* 0x0026d800010a7983 */ /* 0x000f680000300a00 */
[----:B------:R-:W5:Y:S04]  /*13440*/  LDL.LU.64 R8, [R1+0x26d0] ;  /* 0x0026d00001087983 */ /* 0x000f680000300a00 */
[----:B------:R-:W2:Y:S04]  /*13450*/  LDL.LU R6, [R1+0x108] ;  /* 0x0001080001067983 */ /* 0x000ea80000300800 */
[----:B------:R-:W2:Y:S04]  /*13460*/  LDL.LU R7, [R1+0x10c] ;  /* 0x00010c0001077983 */ /* 0x000ea80000300800 */
[----:B--2---:R-:W-:Y:S04]  /*13470*/  STL.64 [R1+0x26c0], R6 ;  /* 0x0026c00601007387 */ /* 0x004fe80000100a00 */
[----:B------:R0:W-:Y:S04]  /*13480*/  STL.64 [R1+0x26b8], R4 ;  /* 0x0026b80401007387 */ /* 0x0001e80000100a00 */
[----:B0-----:R-:W3:Y:S04]  /*13490*/  LDL.LU R4, [R1+0x60] ;  /* 0x0000600001047983 */ /* 0x001ee80000300800 */
[----:B------:R-:W3:Y:S01]  /*134a0*/  LDL.LU R5, [R1+0x64] ;  /* 0x0000640001057983 */ /* 0x000ee20000300800 */
[----:B------:R-:W-:Y:S01]  /*134b0*/  IMAD.MOV.U32 R6, RZ, RZ, R23 ;  /* 0x000000ffff067224 */ /* 0x000fe200078e0017 */
[----:B------:R-:W-:Y:S01]  /*134c0*/  MOV R7, R22 ;  /* 0x0000001600077202 */ /* 0x000fe20000000f00 */
[----:B-----5:R-:W-:Y:S01]  /*134d0*/  HMMA.16816.F32.BF16 R24, R8, R14, R24 ;  /* 0x0000000e0818723c */ /* 0x020fe20000041818 */
[----:B------:R-:W-:-:S02]  /*134e0*/  MOV R22, R14 ;  /* 0x0000000e00167202 */ /* 0x000fc40000000f00 */
[----:B------:R-:W-:Y:S11]  /*134f0*/  MOV R23, R15 ;  /* 0x0000000f00177202 */ /* 0x000ff60000000f00 */
[----:B------:R-:W-:Y:S09]  /*13500*/  @!UPT UIADD3 URZ, URZ, URZ, URZ ;  /* 0x0000003f3f3ff290 */ /* 0x000ff2000fffe03f */
[----:B------:R0:W-:Y:S04]  /*13510*/  STL.64 [R1+0x50], R24 ;  /* 0x0000501801007387 */ /* 0x0001e80000100a00 */
[----:B0-----:R-:W2:Y:S04]  /*13520*/  LDL.LU.64 R24, [R1+0x26c8] ;  /* 0x0026c80001187983 */ /* 0x001ea80000300a00 */
[----:B------:R0:W-:Y:S04]  /*13530*/  STL.64 [R1+0x26b0], R22 ;  /* 0x0026b01601007387 */ /* 0x0001e80000100a00 */
[----:B------:R1:W-:Y:S01]  /*13540*/  STL.64 [R1+0x26a8], R20 ;  /* 0x0026a81401007387 */ /* 0x0003e20000100a00 */
[----:B0-----:R-:W-:-:S02]  /*13550*/  MOV R22, R2 ;  /* 0x0000000200167202 */ /* 0x001fc40000000f00 */
[----:B------:R-:W-:Y:S01]  /*13560*/  MOV R23, R0 ;  /* 0x0000000000177202 */ /* 0x000fe20000000f00 */
[----:B-1----:R-:W4:Y:S04]  /*13570*/  LDL.LU R20, [R1+0x70] ;  /* 0x0000700001147983 */ /* 0x002f280000300800 */
[----:B------:R-:W4:Y:S01]  /*13580*/  LDL.LU R21, [R1+0x74] ;  /* 0x0000740001157983 */ /* 0x000f220000300800 */
[----:B---3--:R-:W-:Y:S11]  /*13590*/  HMMA.16816.F32.BF16 R4, R8, R18, R4 ;  /* 0x000000120804723c */ /* 0x008ff60000041804 */
[----:B------:R-:W-:Y:S11]  /*135a0*/  @!UPT UIADD3 URZ, URZ, URZ, URZ ;  /* 0x0000003f3f3ff290 */ /* 0x000ff6000fffe03f */
[----:B------:R-:W-:Y:S02]  /*135b0*/  @!UPT UIADD3 URZ, URZ, URZ, URZ ;  /* 0x0000003f3f3ff290 */ /* 0x000fe4000fffe03f */
[----:B------:R-:W-:Y:S01]  /*135c0*/  IMAD.MOV.U32 R2, RZ, RZ, R6 ;  /* 0x000000ffff027224 */ /* 0x000fe200078e0006 */
[----:B------:R-:W-:Y:S02]  /*135d0*/  MOV R0, R7 ;  /* 0x0000000700007202 */ /* 0x000fe40000000f00 */
[----:B------:R-:W4:Y:S01]  /*135e0*/  LDL.LU.64 R6, [R1+0x26c0] ;  /* 0x0026c00001067983 */ /* 0x000f220000300a00 */
[----:B------:R-:W-:Y:S02]  /*135f0*/  MOV R17, R4 ;  /* 0x0000000400117202 */ /* 0x000fe40000000f00 */
[----:B------:R-:W-:Y:S02]  /*13600*/  MOV R16, R5 ;  /* 0x0000000500107202 */ /* 0x000fe40000000f00 */
[----:B------:R-:W3:Y:S01]  /*13610*/  LDL.LU.64 R4, [R1+0x26b8] ;  /* 0x0026b80001047983 */ /* 0x000ee20000300a00 */
[----:B------:R-:W-:Y:S01]  /*13620*/  IMAD.MOV.U32 R12, RZ, RZ, R26 ;  /* 0x000000ffff0c7224 */ /* 0x000fe200078e001a */
[----:B------:R-:W-:-:S02]  /*13630*/  MOV R13, R27 ;  /* 0x0000001b000d7202 */ /* 0x000fc40000000f00 */
[----:B------:R0:W-:Y:S01]  /*13640*/  STL.64 [R1+0x2680], R16 ;  /* 0x0026801001007387 */ /* 0x0001e20000100a00 */
[----:B------:R-:W-:Y:S01]  /*13650*/  IMAD.MOV.U32 R26, RZ, RZ, R18 ;  /* 0x000000ffff1a7224 */ /* 0x000fe200078e0012 */
[----:B------:R-:W-:Y:S02]  /*13660*/  MOV R27, R19 ;  /* 0x00000013001b7202 */ /* 0x000fe40000000f00 */
[----:B0-----:R-:W5:Y:S04]  /*13670*/  LDL.LU R16, [R1+0x20] ;  /* 0x0000200001107983 */ /* 0x001f680000300800 */
[----:B------:R-:W5:Y:S04]  /*13680*/  LDL.LU R17, [R1+0x24] ;  /* 0x0000240001117983 */ /* 0x000f680000300800 */
[----:B------:R-:W5:Y:S04]  /*13690*/  LDL.LU R18, [R1+0x28] ;  /* 0x0000280001127983 */ /* 0x000f680000300800 */
[----:B------:R-:W5:Y:S01]  /*136a0*/  LDL.LU R19, [R1+0x2c] ;  /* 0x00002c0001137983 */ /* 0x000f620000300800 */
[----:B----4-:R-:W-:Y:S11]  /*136b0*/  HMMA.16816.F32.BF16 R20, R8, R6, R20 ;  /* 0x000000060814723c */ /* 0x010ff60000041814 */
[----:B------:R-:W-:Y:S11]  /*136c0*/  @!UPT UIADD3 URZ, URZ, URZ, URZ ;  /* 0x0000003f3f3ff290 */ /* 0x000ff6000fffe03f */
[----:B------:R-:W-:Y:S01]  /*136d0*/  @!UPT UIADD3 URZ, URZ, URZ, URZ ;  /* 0x0000003f3f3ff290 */ /* 0x000fe2000fffe03f */
[----:B------:R0:W-:Y:S04]  /*136e0*/  STL.64 [R1+0x78], R22 ;  /* 0x0000781601007387 */ /* 0x0001e80000100a00 */
[----:B0-----:R-:W4:Y:S01]  /*136f0*/  LDL.LU.64 R22, [R1+0x26b0] ;  /* 0x0026b00001167983 */ /* 0x001f220000300a00 */
[----:B------:R-:W-:Y:S02]  /*13700*/  MOV R14, R20 ;  /* 0x00000014000e7202 */ /* 0x000fe40000000f00 */
[----:B------:R-:W-:Y:S02]  /*13710*/  MOV R15, R21 ;  /* 0x00000015000f7202 */ /* 0x000fe40000000f00 */
[----:B------:R-:W2:Y:S04]  /*13720*/  LDL.LU.64 R20, [R1+0x26a8] ;  /* 0x0026a80001147983 */ /* 0x000ea80000300a00 */
[----:B------:R0:W-:Y:S02]  /*13730*/  STL.64 [R1+0x2660], R6 ;  /* 0x0026600601007387 */ /* 0x0001e40000100a00 */
[----:B0-----:R-:W-:Y:S01]  /*13740*/  IMAD.MOV.U32 R6, RZ, RZ, R26 ;  /* 0x000000ffff067224 */ /* 0x001fe200078e001a */
[----:B------:R-:W-:Y:S01]  /*13750*/  MOV R7, R27 ;  /* 0x0000001b00077202 */ /* 0x000fe20000000f00 */
[----:B------:R-:W2:Y:S04]  /*13760*/  LDL.LU R26, [R1+0x26a4] ;  /* 0x0026a400011a7983 */ /* 0x000ea80000300800 */
[----:B------:R-:W5:Y:S04]  /*13770*/  LDL.LU R27, [R1+0x26a0] ;  /* 0x0026a000011b7983 */ /* 0x000f680000300800 */
[----:B------:R4:W-:Y:S02]  /*13780*/  STL.64 [R1+0x2678], R6 ;  /* 0x0026780601007387 */ /* 0x0009e40000100a00 */
[----:B----4-:R-:W-:-:S02]  /*13790*/  MOV R6, R22 ;  /* 0x0000001600067202 */ /* 0x010fc40000000f00 */
[----:B------:R-:W4:Y:S01]  /*137a0*/  LDL.LU R22, [R1+0x269c] ;  /* 0x00269c0001167983 */ /* 0x000f220000300800 */
[----:B------:R-:W-:-:S03]  /*137b0*/  MOV R7, R23 ;  /* 0x0000001700077202 */ /* 0x000fc60000000f00 */
[----:B------:R-:W5:Y:S04]  /*137c0*/  LDL.LU R23, [R1+0x2698] ;  /* 0x0026980001177983 */ /* 0x000f680000300800 */
[----:B------:R3:W-:Y:S04]  /*137d0*/  STL.64 [R1+0x2658], R14 ;  /* 0x0026580e01007387 */ /* 0x0007e80000100a00 */
[----:B------:R2:W-:Y:S01]  /*137e0*/  STL.64 [R1+0x2650], R12 ;  /* 0x0026500c01007387 */ /* 0x0005e20000100a00 */
[----:B---3--:R-:W-:Y:S02]  /*137f0*/  MOV R14, R5 ;  /* 0x00000005000e7202 */ /* 0x008fe40000000f00 */
[----:B------:R-:W-:Y:S01]  /*13800*/  MOV R15, R4 ;  /* 0x00000004000f7202 */ /* 0x000fe20000000f00 */
[----:B--2---:R-:W-:Y:S01]  /*13810*/  IMAD.MOV.U32 R12, RZ, RZ, R21 ;  /* 0x000000ffff0c7224 */ /* 0x004fe200078e0015 */
[----:B------:R-:W-:-:S03]  /*13820*/  MOV R13, R20 ;  /* 0x00000014000d7202 */ /* 0x000fc60000000f00 */
[----:B------:R-:W-:Y:S04]  /*13830*/  STL.64 [R1+0x2670], R14 ;  /* 0x0026700e01007387 */ /* 0x000fe80000100a00 */
[----:B------:R0:W-:Y:S04]  /*13840*/  STL.64 [R1+0x2668], R12 ;  /* 0x0026680c01007387 */ /* 0x0001e80000100a00 */
[----:B0-----:R-:W2:Y:S04]  /*13850*/  LDL.LU R12, [R1+0x10] ;  /* 0x00001000010c7983 */ /* 0x001ea80000300800 */
[----:B------:R-:W2:Y:S04]  /*13860*/  LDL.LU R13, [R1+0x14] ;  /* 0x00001400010d7983 */ /* 0x000ea80000300800 */
[----:B------:R-:W2:Y:S04]  /*13870*/  LDL.LU R14, [R1+0x18] ;  /* 0x00001800010e7983 */ /* 0x000ea80000300800 */
[----:B------:R-:W2:Y:S01]  /*13880*/  LDL.LU R15, [R1+0x1c] ;  /* 0x00001c00010f7983 */ /* 0x000ea20000300800 */
[----:B----4-:R-:W-:Y:S01]  /*13890*/  IMAD.MOV.U32 R5, RZ, RZ, R22 ;  /* 0x000000ffff057224 */ /* 0x010fe200078e0016 */
[----:B-----5:R-:W-:Y:S01]  /*138a0*/  HMMA.16816.F32.BF16 R24, R8, R22, R24 ;  /* 0x000000160818723c */ /* 0x020fe20000041818 */
[----:B------:R-:W-:-:S02]  /*138b0*/  MOV R4, R23 ;  /* 0x0000001700047202 */ /* 0x000fc40000000f00 */
[----:B------:R-:W3:Y:S04]  /*138c0*/  LDL.LU.64 R22, [R1+0x2690] ;  /* 0x0026900001167983 */ /* 0x000ee80000300a00 */
[----:B------:R-:W3:Y:S04]  /*138d0*/  LDL.LU.64 R20, [R1+0x2688] ;  /* 0x0026880001147983 */ /* 0x000ee80000300a00 */
[----:B------:R-:W4:Y:S04]  /*138e0*/  LDL.LU R8, [R1] ;  /* 0x0000000001087983 */ /* 0x000f280000300800 */
[----:B------:R-:W4:Y:S04]  /*138f0*/  LDL.LU R9, [R1+0x4] ;  /* 0x0000040001097983 */ /* 0x000f280000300800 */
[----:B------:R-:W4:Y:S04]  /*13900*/  LDL.LU R10, [R1+0x8] ;  /* 0x00000800010a7983 */ /* 0x000f280000300800 */
[----:B------:R0:W-:Y:S02]  /*13910*/  STL.64 [R1+0x2610], R26 ;  /* 0x0026101a01007387 */ /* 0x0001e40000100a00 */
[----:B0-----:R-:W-:Y:S01]  /*13920*/  MOV R26, R5 ;  /* 0x00000005001a7202 */ /* 0x001fe20000000f00 */
[----:B------:R-:W-:Y:S01]  /*13930*/  IMAD.MOV.U32 R27, RZ, RZ, R4 ;  /* 0x000000ffff1b7224 */ /* 0x000fe200078e0004 */
[----:B------:R-:W-:Y:S01]  /*13940*/  STL.64 [R1+0x2608], R24 ;  /* 0x0026081801007387 */ /* 0x000fe20000100a00 */
[C---:B---3--:R-:W-:Y:S03]  /*13950*/  HMMA.16816.F32.BF16 R4, R20.reuse, R6, R16 ;  /* 0x000000061404723c */ /* 0x048fe60000041810 */
[----:B------:R-:W3:Y:S11]  /*13960*/  LDL.LU.64 R16, [R1+0x2680] ;  /* 0x0026800001107983 */ /* 0x000ef60000300a00 */
[----:B------:R-:W-:Y:S09]  /*13970*/  @!UPT UIADD3 URZ, URZ, URZ, URZ ;  /* 0x0000003f3f3ff290 */ /* 0x000ff2000fffe03f */
[----:B------:R2:W-:Y:S01]  /*13980*/  STL [R1+0x20], R4 ;  /* 0x0000200401007387 */ /* 0x0005e20000100800 */
[----:B------:R-:W-:Y:S02]  /*13990*/  MOV R19, R6 ;  /* 0x0000000600137202 */ /* 0x000fe40000000f00 */
[----:B------:R-:W-:Y:S02]  /*139a0*/  MOV R18, R7 ;  /* 0x0000000700127202 */ /* 0x000fe40000000f00 */
[----:B------:R-:W2:Y:S01]  /*139b0*/  LDL.LU.64 R6, [R1+0x2678] ;  /* 0x0026780001067983 */ /* 0x000ea20000300a00 */
[----:B------:R-:W-:Y:S02]  /*139c0*/  MOV R11, R28 ;  /* 0x0000001c000b7202 */ /* 0x000fe40000000f00 */
[----:B------:R-:W-:Y:S01]  /*139d0*/  MOV R28, R5 ;  /* 0x00000005001c7202 */ /* 0x000fe20000000f00 */
[----:B------:R-:W-:Y:S04]  /*139e0*/  STL [R1+0x2624], R18 ;  /* 0x0026241201007387 */ /* 0x000fe80000100800 */
[----:B------:R-:W-:Y:S04]  /*139f0*/  STL [R1+0x2620], R19 ;  /* 0x0026201301007387 */ /* 0x000fe80000100800 */
[----:B------:R-:W-:Y:S01]  /*13a00*/  STL [R1+0x261c], R28 ;  /* 0x00261c1c01007387 */ /* 0x000fe20000100800 */
[C---:B--2---:R-:W-:Y:S03]  /*13a10*/  HMMA.16816.F32.BF16 R4, R20.reuse, R6, R12 ;  /* 0x000000061404723c */ /* 0x044fe6000004180c */
[----:B------:R-:W2:Y:S04]  /*13a20*/  LDL.LU.64 R14, [R1+0x2670] ;  /* 0x00267000010e7983 */ /* 0x000ea80000300a00 */
[----:B------:R-:W2:Y:S11]  /*13a30*/  LDL.LU.64 R12, [R1+0x2668] ;  /* 0x00266800010c7983 */ /* 0x000eb60000300a00 */
[----:B------:R-:W-:Y:S05]  /*13a40*/  @!UPT UIADD3 URZ, URZ, URZ, URZ ;  /* 0x0000003f3f3ff290 */ /* 0x000fea000fffe03f */
[----:B------:R-:W-:Y:S04]  /*13a50*/  STL.64 [R1+0x10], R4 ;  /* 0x0000100401007387 */ /* 0x000fe80000100a00 */
[----:B------:R0:W-:Y:S04]  /*13a60*/  STL.64 [R1+0x18], R6 ;  /* 0x0000180601007387 */ /* 0x0001e80000100a00 */
[----:B0-----:R-:W4:Y:S02]  /*13a70*/  LDL.LU.64 R6, [R1+0x2660] ;  /* 0x0026600001067983 */ /* 0x001f240000300a00 */
[C---:B----4-:R-:W-:Y:S02]  /*13a80*/  HMMA.16816.F32.BF16 R4, R20.reuse, R6, R8 ;  /* 0x000000061404723c */ /* 0x050fe40000041808 */
[----:B------:R-:W0:Y:S11]  /*13a90*/  LDSM.16.MT88.4 R8, [R29+0x11c00] ;  /* 0x011c00001d08783b */ /* 0x000e360000004200 */
[----:B------:R-:W-:Y:S10]  /*13aa0*/  @!UPT UIADD3 URZ, URZ, URZ, URZ ;  /* 0x0000003f3f3ff290 */ /* 0x000ff4000fffe03f */
[----:B------:R-:W-:Y:S01]  /*13ab0*/  STL [R1], R4 ;  /* 0x0000000401007387 */ /* 0x000fe20000100800 */
[----:B------:R-:W-:Y:S01]  /*13ac0*/  IMAD.MOV.U32 R18, RZ, RZ, R5 ;  /* 0x000000ffff127224 */ /* 0x000fe200078e0005 */
[----:B------:R-:W-:Y:S02]  /*13ad0*/  MOV R19, R6 ;  /* 0x0000000600137202 */ /* 0x000fe40000000f00 */
[----:B------:R-:W-:Y:S02]  /*13ae0*/  MOV R28, R7 ;  /* 0x00000007001c7202 */ /* 0x000fe40000000f00 */
[----:B------:R-:W1:Y:S04]  /*13af0*/  LDSM.16.MT88.4 R4, [R3+0x11c00] ;  /* 0x011c00000304783b */ /* 0x000e680000004200 */
[----:B0-----:R-:W-:Y:S04]  /*13b00*/  STL [R1+0x25a4], R8 ;  /* 0x0025a40801007387 */ /* 0x001fe80000100800 */
[----:B------:R0:W-:Y:S04]  /*13b10*/  STL [R1+0x25a0], R9 ;  /* 0x0025a00901007387 */ /* 0x0001e80000100800 */
[----:B------:R-:W-:Y:S04]  /*13b20*/  STL [R1+0x259c], R10 ;  /* 0x00259c0a01007387 */ /* 0x000fe80000100800 */
[----:B------:R-:W-:Y:S04]  /*13b30*/  STL [R1+0x2598], R11 ;  /* 0x0025980b01007387 */ /* 0x000fe80000100800 */
[----:B0-----:R-:W4:Y:S04]  /*13b40*/  LDL.LU.64 R8, [R1+0x80] ;  /* 0x0000800001087983 */ /* 0x001f280000300a00 */
[----:B-1----:R-:W-:Y:S04]  /*13b50*/  STL.64 [R1+0x2550], R6 ;  /* 0x0025500601007387 */ /* 0x002fe80000100a00 */
[----:B------:R0:W-:Y:S04]  /*13b60*/  STL.64 [R1+0x2548], R4 ;  /* 0x0025480401007387 */ /* 0x0001e80000100a00 */
[----:B0-----:R-:W5:Y:S04]  /*13b70*/  LDL.LU.64 R4, [R1+0xe0] ;  /* 0x0000e00001047983 */ /* 0x001f680000300a00 */
[----:B------:R-:W3:Y:S01]  /*13b80*/  LDL.LU.64 R6, [R1+0xe8] ;  /* 0x0000e80001067983 */ /* 0x000ee20000300a00 */
[----:B--2---:R-:W-:Y:S11]  /*13b90*/  HMMA.16816.F32.BF16 R24, R20, R26, R12 ;  /* 0x0000001a1418723c */ /* 0x004ff6000004180c */
[----:B------:R-:W-:Y:S11]  /*13ba0*/  @!UPT UIADD3 URZ, URZ, URZ, URZ ;  /* 0x0000003f3f3ff290 */ /* 0x000ff6000fffe03f */
[----:B------:R-:W-:Y:S02]  /*13bb0*/  @!UPT UIADD3 URZ, URZ, URZ, URZ ;  /* 0x0000003f3f3ff290 */ /* 0x000fe4000fffe03f */
[----:B------:R-:W-:Y:S01]  /*13bc0*/  MOV R22, R24 ;  /* 0x0000001800167202 */ /* 0x000fe20000000f00 */
[----:B------:R-:W-:Y:S01]  /*13bd0*/  IMAD.MOV.U32 R21, RZ, RZ, R25 ;  /* 0x000000ffff157224 */ /* 0x000fe200078e0019 */
[----:B------:R-:W-:Y:S01]  /*13be0*/  MOV R20, R26 ;  /* 0x0000001a00147202 */ /* 0x000fe20000000f00 */
[----:B---3--:R-:W-:Y:S04]  /*13bf0*/  STL [R1+0x255c], R6 ;  /* 0x00255c0601007387 */ /* 0x008fe80000100800 */
[----:B------:R-:W-:Y:S04]  /*13c00*/  STL [R1+0x2558], R7 ;  /* 0x0025580701007387 */ /* 0x000fe80000100800 */
[----:B------:R-:W2:Y:S04]  /*13c10*/  LDL.LU.64 R14, [R1+0x2658] ;  /* 0x00265800010e7983 */ /* 0x000ea80000300a00 */
[----:B------:R-:W3:Y:S04]  /*13c20*/  LDL.LU.64 R12, [R1+0x2650] ;  /* 0x00265000010c7983 */ /* 0x000ee80000300a00 */
[----:B------:R-:W-:Y:S04]  /*13c30*/  STL [R1+0x25c8], R22 ;  /* 0x0025c81601007387 */ /* 0x000fe80000100800 */
[----:B------:R0:W-:Y:S04]  /*13c40*/  STL.64 [R1+0x25c0], R20 ;  /* 0x0025c01401007387 */ /* 0x0001e80000100a00 */
[----:B0-----:R-:W4:Y:S04]  /*13c50*/  LDL.LU R20, [R1+0xa0] ;  /* 0x0000a00001147983 */ /* 0x001f280000300800 */
[----:B------:R-:W4:Y:S01]  /*13c60*/  LDL.LU R21, [R1+0xa4] ;  /* 0x0000a40001157983 */ /* 0x000f220000300800 */
[----:B------:R-:W-:-:S02]  /*13c70*/  MOV R3, R27 ;  /* 0x0000001b00037202 */ /* 0x000fc40000000f00 */
[----:B--2---:R-:W-:Y:S02]  /*13c80*/  MOV R24, R14 ;  /* 0x0000000e00187202 */ /* 0x004fe40000000f00 */
[----:B---3--:R-:W-:Y:S01]  /*13c90*/  MOV R22, R12 ;  /* 0x0000000c00167202 */ /* 0x008fe20000000f00 */
[----:B------:R-:W-:Y:S01]  /*13ca0*/  IMAD.MOV.U32 R23, RZ, RZ, R13 ;  /* 0x000000ffff177224 */ /* 0x000fe200078e000d */
[----:B------:R-:W-:Y:S01]  /*13cb0*/  MOV R25, R15 ;  /* 0x0000000f00197202 */ /* 0x000fe20000000f00 */
[----:B----4-:R0:W-:Y:S04]  /*13cc0*/  STL.64 [R1+0x2638], R20 ;  /* 0x0026381401007387 */ /* 0x0101e80000100a00 */
[----:B0-----:R-:W2:Y:S04]  /*13cd0*/  LDL.LU R20, [R1+0x50] ;  /* 0x0000500001147983 */ /* 0x001ea80000300800 */
[----:B------:R-:W2:Y:S04]  /*13ce0*/  LDL.LU R21, [R1+0x54] ;  /* 0x0000540001157983 */ /* 0x000ea80000300800 */
[----:B------:R-:W2:Y:S04]  /*13cf0*/  LDL.LU R12, [R1+0x264c] ;  /* 0x00264c00010c7983 */ /* 0x000ea80000300800 */
[----:B------:R-:W2:Y:S04]  /*13d00*/  LDL.LU R13, [R1+0x2648] ;  /* 0x00264800010d7983 */ /* 0x000ea80000300800 */
[----:B------:R-:W2:Y:S04]  /*13d10*/  LDL.LU R14, [R1+0x2644] ;  /* 0x00264400010e7983 */ /* 0x000ea80000300800 */
[----:B------:R-:W2:Y:S04]  /*13d20*/  LDL.LU R15, [R1+0x2640] ;  /* 0x00264000010f7983 */ /* 0x000ea80000300800 */
[----:B------:R-:W3:Y:S04]  /*13d30*/  LDL.LU R26, [R1+0x78] ;  /* 0x00007800011a7983 */ /* 0x000ee80000300800 */
[----:B------:R-:W3:Y:S01]  /*13d40*/  LDL.LU R27, [R1+0x7c] ;  /* 0x00007c00011b7983 */ /* 0x000ee20000300800 */
[----:B------:R-:W-:Y:S01]  /*13d50*/  MOV R7, R8 ;  /* 0x0000000800077202 */ /* 0x000fe20000000f00 */
[----:B------:R-:W-:Y:S01]  /*13d60*/  IMAD.MOV.U32 R6, RZ, RZ, R9 ;  /* 0x000000ffff067224 */ /* 0x000fe200078e0009 */
[----:B--2---:R-:W-:Y:S01]  /*13d70*/  HMMA.16816.F32.BF16 R20, R12, R8, R20 ;  /* 0x000000080c14723c */ /* 0x004fe20000041814 */
[----:B---3--:R-:W-:Y:S04]  /*13d80*/  STL.64 [R1+0x2630], R26 ;  /* 0x0026301a01007387 */ /* 0x008fe80000100a00 */
[----:B------:R0:W-:Y:S02]  /*13d90*/  STL.64 [R1+0x2628], R24 ;  /* 0x0026281801007387 */ /* 0x0001e40000100a00 */
[----:B0-----:R-:W-:Y:S01]  /*13da0*/  MOV R24, R17 ;  /* 0x0000001100187202 */ /* 0x001fe20000000f00 */
[----:B------:R-:W-:Y:S11]  /*13db0*/  IMAD.MOV.U32 R25, RZ, RZ, R16 ;  /* 0x000000ffff197224 */ /* 0x000ff600078e0010 */
[----:B------:R-:W-:Y:S05]  /*13dc0*/  @!UPT UIADD3 URZ, URZ, URZ, URZ ;  /* 0x0000003f3f3ff290 */ /* 0x000fea000fffe03f */
[----:B------:R-:W-:Y:S01]  /*13dd0*/  MOV R8, R20 ;  /* 0x0000001400087202 */ /* 0x000fe20000000f00 */
[----:B------:R-:W2:Y:S01]  /*13de0*/  LDL.LU.64 R16, [R1+0xb0] ;  /* 0x0000b00001107983 */ /* 0x000ea20000300a00 */
[----:B------:R-:W-:-:S03]  /*13df0*/  MOV R9, R21 ;  /* 0x0000001500097202 */ /* 0x000fc60000000f00 */
[----:B------:R-:W3:Y:S01]  /*13e00*/  LDL.LU.64 R20, [R1+0x2638] ;  /* 0x0026380001147983 */ /* 0x000ee20000300a00 */
[----:B------:R-:W-:Y:S02]  /*13e10*/  MOV R26, R2 ;  /* 0x00000002001a7202 */ /* 0x000fe40000000f00 */
[----:B------:R-:W-:Y:S01]  /*13e20*/  MOV R27, R0 ;  /* 0x00000000001b7202 */ /* 0x000fe20000000f00 */
[----:B------:R-:W-:Y:S01]  /*13e30*/  IMAD.MOV.U32 R11, RZ, RZ, R23 ;  /* 0x000000ffff0b7224 */ /* 0x000fe200078e0017 */
[----:B------:R-:W-:-:S05]  /*13e40*/  MOV R10, R22 ;  /* 0x00000016000a7202 */ /* 0x000fca0000000f00 */
[----:B------:R-:W-:Y:S04]  /*13e50*/  STL.64 [R1+0x25b0], R10 ;  /* 0x0025b00a01007387 */ /* 0x000fe80000100a00 */
[----:B------:R0:W-:Y:S01]  /*13e60*/  STL.64 [R1+0x25a8], R8 ;  /* 0x0025a80801007387 */ /* 0x0001e20000100a00 */
[----:B---3--:R-:W-:Y:S11]  /*13e70*/  HMMA.16816.F32.BF16 R24, R12, R20, R24 ;  /* 0x000000140c18723c */ /* 0x008ff60000041818 */
[----:B------:R-:W-:Y:S11]  /*13e80*/  @!UPT UIADD3 URZ, URZ, URZ, URZ ;  /* 0x0000003f3f3ff290 */ /* 0x000ff6000fffe03f */
[----:B------:R-:W-:Y:S02]  /*13e90*/  @!UPT UIADD3 URZ, URZ, URZ, URZ ;  /* 0x0000003f3f3ff290 */ /* 0x000fe4000fffe03f */
[----:B0-----:R-:W-:Y:S01]  /*13ea0*/  MOV R9, R24 ;  /* 0x0000001800097202 */ /* 0x001fe20000000f00 */
[----:B------:R-:W-:Y:S01]  /*13eb0*/  IMAD.MOV.U32 R0, RZ, RZ, R27 ;  /* 0x000000ffff007224 */ /* 0x000fe200078e001b */
[----:B------:R-:W-:Y:S02]  /*13ec0*/  MOV R8, R25 ;  /* 0x0000001900087202 */ /* 0x000fe40000000f00 */
[----:B------:R-:W-:Y:S02]  /*13ed0*/  MOV R2, R26 ;  /* 0x0000001a00027202 */ /* 0x000fe40000000f00 */
[----:B------:R-:W2:Y:S04]  /*13ee0*/  LDL.LU.64 R26, [R1+0x2630] ;  /* 0x00263000011a7983 */ /* 0x000ea80000300a00 */
[----:B------:R-:W2:Y:S04]  /*13ef0*/  LDL.LU.64 R24, [R1+0x2628] ;  /* 0x0026280001187983 */ /* 0x000ea80000300a00 */
[----:B------:R-:W-:Y:S04]  /*13f00*/  STL.64 [R1+0x25e0], R20 ;  /* 0x0025e01401007387 */ /* 0x000fe80000100a00 */
[----:B------:R0:W-:Y:S04]  /*13f10*/  STL.64 [R1+0x25b8], R8 ;  /* 0x0025b80801007387 */ /* 0x0001e80000100a00 */
[----:B0-----:R-:W3:Y:S01]  /*13f20*/  LDL.LU R8, [R1] ;  /* 0x0000000001087983 */ /* 0x001ee20000300800 */
[----:B------:R-:W-:Y:S01]  /*13f30*/  IMAD.MOV.U32 R10, RZ, RZ, R19 ;  /* 0x000000ffff0a7224 */ /* 0x000fe200078e0013 */
[----:B------:R-:W-:-:S02]  /*13f40*/  MOV R11, R28 ;  /* 0x0000001c000b7202 */ /* 0x000fc40000000f00 */
[----:B------:R-:W-:Y:S02]  /*13f50*/  MOV R9, R18 ;  /* 0x0000001200097202 */ /* 0x000fe40000000f00 */
[----:B------:R-:W4:Y:S04]  /*13f60*/  LDL.LU R18, [R1+0x2624] ;  /* 0x0026240001127983 */ /* 0x000f280000300800 */
[----:B------:R-:W2:Y:S04]  /*13f70*/  LDL.LU R19, [R1+0x2620] ;  /* 0x0026200001137983 */ /* 0x000ea80000300800 */
[----:B------:R-:W2:Y:S04]  /*13f80*/  LDL.LU R28, [R1+0x261c] ;  /* 0x00261c00011c7983 */ /* 0x000ea80000300800 */
[----:B------:R-:W-:Y:S04]  /*13f90*/  STL.64 [R1+0x25d8], R10 ;  /* 0x0025d80a01007387 */ /* 0x000fe80000100a00 */
[----:B---3--:R0:W-:Y:S04]  /*13fa0*/  STL.64 [R1+0x25d0], R8 ;  /* 0x0025d00801007387 */ /* 0x0081e80000100a00 */
[----:B0-----:R-:W3:Y:S04]  /*13fb0*/  LDL.LU R8, [R1+0x10] ;  /* 0x0000100001087983 */ /* 0x001ee80000300800 */
[----:B------:R-:W3:Y:S04]  /*13fc0*/  LDL.LU R9, [R1+0x14] ;  /* 0x0000140001097983 */ /* 0x000ee80000300800 */
[----:B------:R-:W3:Y:S04]  /*13fd0*/  LDL.LU R10, [R1+0x18] ;  /* 0x00001800010a7983 */ /* 0x000ee80000300800 */
[----:B------:R-:W3:Y:S01]  /*13fe0*/  LDL.LU R11, [R1+0x1c] ;  /* 0x00001c00010b7983 */ /* 0x000ee20000300800 */
[----:B--2---:R-:W-:Y:S01]  /*13ff0*/  HMMA.16816.F32.BF16 R24, R12, R16, R24 ;  /* 0x000000100c18723c */ /* 0x004fe20000041818 */
[----:B------:R-:W-:-:S02]  /*14000*/  MOV R20, R7 ;  /* 0x0000000700147202 */ /* 0x000fc40000000f00 */
[----:B------:R-:W-:Y:S02]  /*14010*/  MOV R21, R6 ;  /* 0x0000000600157202 */ /* 0x000fe40000000f00 */
[----:B------:R-:W-:Y:S02]  /*14020*/  MOV R7, R16 ;  /* 0x0000001000077202 */ /* 0x000fe40000000f00 */
[----:B------:R-:W-:Y:S01]  /*14030*/  MOV R6, R17 ;  /* 0x0000001100067202 */ /* 0x000fe20000000f00 */
[----:B---3--:R-:W-:Y:S04]  /*14040*/  STL.64 [R1+0x25f0], R10 ;  /* 0x0025f00a01007387 */ /* 0x008fe80000100a00 */
[----:B------:R0:W-:Y:S04]  /*14050*/  STL.64 [R1+0x25e8], R8 ;  /* 0x0025e80801007387 */ /* 0x0001e80000100a00 */
[----:B0-----:R-:W2:Y:S01]  /*14060*/  LDL.LU R8, [R1+0x20] ;  /* 0x0000200001087983 */ /* 0x001ea20000300800 */
[----:B------:R-:W-:-:S03]  /*14070*/  MOV R9, R28 ;  /* 0x0000001c00097202 */ /* 0x000fc60000000f00 */
[----:B------:R-:W3:Y:S04]  /*14080*/  LDL.LU R28, [R1+0x2618] ;  /* 0x00261800011c7983 */ /* 0x000ee80000300800 */
[----:B------:R-:W-:Y:S04]  /*14090*/  STL.64 [R1+0x70], R24 ;  /* 0x0000701801007387 */ /* 0x000fe80000100a00 */
[----:B------:R0:W-:Y:S01]  /*140a0*/  STL.64 [R1+0x78], R26 ;  /* 0x0000781a01007387 */ /* 0x0001e20000100a00 */
[----:B------:R-:W-:Y:S01]  /*140b0*/  MOV R10, R19 ;  /* 0x00000013000a7202 */ /* 0x000fe20000000f00 */
[----:B----4-:R-:W-:-:S02]  /*140c0*/  IMAD.MOV.U32 R11, RZ, RZ, R18 ;  /* 0x000000ffff0b7224 */ /* 0x010fc400078e0012 */
[----:B0-----:R-:W5:Y:S04]  /*140d0*/  LDL.LU.64 R26, [R1+0x2610] ;  /* 0x00261000011a7983 */ /* 0x001f680000300a00 */
[----:B------:R-:W5:Y:S04]  /*140e0*/  LDL.LU.64 R24, [R1+0x2608] ;  /* 0x0026080001187983 */ /* 0x000f680000300a00 */
[----:B------:R-:W2:Y:S04]  /*140f0*/  LDL.LU.64 R18, [R1+0x2600] ;  /* 0x0026000001127983 */ /* 0x000ea80000300a00 */
[----:B------:R-:W2:Y:S01]  /*14100*/  LDL.LU.64 R16, [R1+0x25f8] ;  /* 0x0025f80001107983 */ /* 0x000ea20000300a00 */
[----:B-----5:R-:W-:Y:S08]  /*14110*/  HMMA.16816.F32.BF16 R24, R12, R4, R24 ;  /* 0x000000040c18723c */ /* 0x020ff00000041818 */
[C---:B--2---:R-:W-:Y:S11]  /*14120*/  HMMA.16816.F32.BF16 R20, R16.reuse, R20, R8 ;  /* 0x000000141014723c */ /* 0x044ff60000041808 */
[----:B------:R-:W-:Y:S04]  /*14130*/  @!UPT UIADD3 URZ, URZ, URZ, URZ ;  /* 0x0000003f3f3ff290 */ /* 0x000fe8000fffe03f */
[----:B------:R-:W-:Y:S04]  /*14140*/  STL [R1+0x2564], R26 ;  /* 0x0025641a01007387 */ /* 0x000fe80000100800 */
[----:B------:R-:W-:Y:S04]  /*14150*/  STL [R1+0x2560], R27 ;  /* 0x0025601b01007387 */ /* 0x000fe80000100800 */
[----:B------:R-:W2:Y:S04]  /*14160*/  LDL.LU.64 R10, [R1+0x25f0] ;  /* 0x0025f000010a7983 */ /* 0x000ea80000300a00 */
[----:B------:R-:W2:Y:S04]  /*14170*/  LDL.LU.64 R8, [R1+0x25e8] ;  /* 0x0025e80001087983 */ /* 0x000ea80000300a00 */
[----:B------:R0:W-:Y:S04]  /*14180*/  STL.64 [R1+0x30], R20 ;  /* 0x0000301401007387 */ /* 0x0001e80000100a00 */
[----:B------:R2:W-:Y:S04]  /*14190*/  STL.64 [R1+0x38], R22 ;  /* 0x0000381601007387 */ /* 0x0005e80000100a00 */
[----:B0-----:R-:W2:Y:S01]  /*141a0*/  LDL.LU.64 R20, [R1+0x25e0] ;  /* 0x0025e00001147983 */ /* 0x001ea20000300a00 */
[----:B------:R-:W-:Y:S01]  /*141b0*/  MOV R12, R7 ;  /* 0x00000007000c7202 */ /* 0x000fe20000000f00 */
[----:B------:R-:W-:Y:S01]  /*141c0*/  IMAD.MOV.U32 R13, RZ, RZ, R6 ;  /* 0x000000ffff0d7224 */ /* 0x000fe200078e0006 */
[C---:B--2---:R-:W-:Y:S01]  /*141d0*/  HMMA.16816.F32.BF16 R20, R16.reuse, R20, R8 ;  /* 0x000000141014723c */ /* 0x044fe20000041808 */
[----:B------:R-:W2:Y:S04]  /*141e0*/  LDL.LU.64 R10, [R1+0x25d8] ;  /* 0x0025d800010a7983 */ /* 0x000ea80000300a00 */
[----:B------:R-:W2:Y:S11]  /*141f0*/  LDL.LU.64 R8, [R1+0x25d0] ;  /* 0x0025d00001087983 */ /* 0x000eb60000300a00 */
[----:B------:R-:W-:Y:S07]  /*14200*/  @!UPT UIADD3 URZ, URZ, URZ, URZ ;  /* 0x0000003f3f3ff290 */ /* 0x000fee000fffe03f */
[----:B------:R-:W-:Y:S04]  /*14210*/  STL.64 [R1+0x20], R20 ;  /* 0x0000201401007387 */ /* 0x000fe80000100a00 */
[----:B------:R0:W-:Y:S04]  /*14220*/  STL.64 [R1+0x28], R22 ;  /* 0x0000281601007387 */ /* 0x0001e80000100a00 */
[----:B0-----:R-:W4:Y:S04]  /*14230*/  LDL.LU R22, [R1+0x25c8] ;  /* 0x0025c80001167983 */ /* 0x001f280000300800 */
[----:B------:R-:W5:Y:S04]  /*14240*/  LDL.LU.64 R20, [R1+0x25c0] ;  /* 0x0025c00001147983 */ /* 0x000f680000300a00 */
[----:B------:R-:W3:Y:S01]  /*14250*/  LDL R23, [R1+0xdd4] ;  /* 0x000dd40001177983 */ /* 0x000ee20000100800 */
[----:B--2---:R-:W-:Y:S03]  /*14260*/  HMMA.16816.F32.BF16 R12, R16, R12, R8 ;  /* 0x0000000c100c723c */ /* 0x004fe60000041808 */
[----:B------:R-:W2:Y:S11]  /*14270*/  LDL.LU.64 R8, [R1+0x25b8] ;  /* 0x0025b80001087983 */ /* 0x000eb60000300a00 */
[----:B------:R-:W-:Y:S10]  /*14280*/  @!UPT UIADD3 URZ, URZ, URZ, URZ ;  /* 0x0000003f3f3ff290 */ /* 0x000ff4000fffe03f */
[----:B------:R-:W-:Y:S02]  /*14290*/  MOV R26, R12 ;  /* 0x0000000c001a7202 */ /* 0x000fe40000000f00 */
[----:B------:R-:W-:Y:S01]  /*142a0*/  MOV R27, R13 ;  /* 0x0000000d001b7202 */ /* 0x000fe20000000f00 */
[----:B------:R-:W-:Y:S01]  /*142b0*/  IMAD.MOV.U32 R7, RZ, RZ, R15 ;  /* 0x000000ffff077224 */ /* 0x000fe200078e000f */
[----:B------:R-:W-:Y:S02]  /*142c0*/  MOV R6, R14 ;  /* 0x0000000e00067202 */ /* 0x000fe40000000f00 */
[----:B------:R-:W0:Y:S04]  /*142d0*/  LDSM.16.MT88.4 R12, [R29+0x12000] ;  /* 0x012000001d0c783b */ /* 0x000e280000004200 */
[----:B------:R-:W-:Y:S04]  /*142e0*/  STL.64 [R1+0x2570], R26 ;  /* 0x0025701a01007387 */ /* 0x000fe80000100a00 */
[----:B------:R-:W-:Y:S04]  /*142f0*/  STL.64 [R1+0x2568], R24 ;  /* 0x0025681801007387 */ /* 0x000fe80000100a00 */
[----:B---3--:R-:W1:Y:S04]  /*14300*/  LDSM.16.M88.4 R24, [R28+0x100] ;  /* 0x000100001c18783b */ /* 0x008e680000000200 */
[----:B------:R-:W-:Y:S04]  /*14310*/  STL [R1+0x2540], R29 ;  /* 0x0025401d01007387 */ /* 0x000fe80000100800 */
[----:B0-----:R0:W-:Y:S04]  /*14320*/  STL.64 [R1+0x24f0], R14 ;  /* 0x0024f00e01007387 */ /* 0x0011e80000100a00 */
[----:B------:R-:W-:Y:S01]  /*14330*/  STL.64 [R1+0x24e8], R12 ;  /* 0x0024e80c01007387 */ /* 0x000fe20000100a00 */
[----:B0-----:R-:W-:-:S03]  /*14340*/  IMAD.MOV.U32 R15, RZ, RZ, R3 ;  /* 0x000000ffff0f7224 */ /* 0x001fc600078e0003 */
[----:B-1----:R-:W-:Y:S01]  /*14350*/  STL [R1+0x90], R24 ;  /* 0x0000901801007387 */ /* 0x002fe20000100800 */
[----:B------:R-:W-:-:S03]  /*14360*/  MOV R3, R25 ;  /* 0x0000001900037202 */ /* 0x000fc60000000f00 */
[----:B------:R0:W-:Y:S02]  /*14370*/  STL.64 [R1+0x98], R26 ;  /* 0x0000981a01007387 */ /* 0x0001e40000100a00 */
[----:B0-----:R-:W-:Y:S01]  /*14380*/  IMAD.MOV.U32 R26, RZ, RZ, R2 ;  /* 0x000000ffff1a7224 */ /* 0x001fe200078e0002 */
[----:B------:R-:W-:-:S05]  /*14390*/  MOV R27, R0 ;  /* 0x00000000001b7202 */ /* 0x000fca0000000f00 */
[----:B------:R0:W-:Y:S01]  /*143a0*/  STL.64 [R1+0x2588], R26 ;  /* 0x0025881a01007387 */ /* 0x0001e20000100a00 */
[----:B----4-:R-:W-:Y:S02]  /*143b0*/  MOV R12, R22 ;  /* 0x00000016000c7202 */ /* 0x010fe40000000f00 */
[----:B-----5:R-:W-:Y:S02]  /*143c0*/  MOV R13, R21 ;  /* 0x00000015000d7202 */ /* 0x020fe40000000f00 */
[----:B------:R-:W-:Y:S02]  /*143d0*/  MOV R14, R20 ;  /* 0x00000014000e7202 */ /* 0x000fe40000000f00 */
[----:B------:R-:W-:Y:S05]  /*143e0*/  LDSM.16.MT88.4 R20, [R23+0x12000] ;  /* 0x012000001714783b */ /* 0x000fea0000004200 */
[----:B------:R-:W-:Y:S01]  /*143f0*/  HMMA.16816.F32.BF16 R12, R16, R4, R12 ;  /* 0x00000004100c723c */ /* 0x000fe2000004180c */
[----:B--2---:R-:W-:-:S02]  /*14400*/  MOV R24, R9 ;  /* 0x0000000900187202 */ /* 0x004fc40000000f00 */
[----:B------:R-:W-:Y:S02]  /*14410*/  MOV R25, R8 ;  /* 0x0000000800197202 */ /* 0x000fe40000000f00 */
[----:B------:R-:W1:Y:S04]  /*14420*/  LDSM.16.M88.4 R8, [R28+0x4100] ;  /* 0x004100001c08783b */ /* 0x000e680000000200 */
[----:B------:R-:W-:Y:S04]  /*14430*/  STL.64 [R1+0x2580], R24 ;  /* 0x0025801801007387 */ /* 0x000fe80000100a00 */
[----:B0-----:R-:W2:Y:S04]  /*14440*/  LDL.64 R26, [R1+0x88] ;  /* 0x00008800011a7983 */ /* 0x001ea80000100a00 */
[----:B------:R-:W-:Y:S04]  /*14450*/  STL [R1+0x24f8], R3 ;  /* 0x0024f80301007387 */ /* 0x000fe80000100800 */
[----:B-1----:R-:W-:Y:S04]  /*14460*/  STL.64 [R1+0xd0], R8 ;  /* 0x0000d00801007387 */ /* 0x002fe80000100a00 */
[----:B------:R-:W-:Y:S04]  /*14470*/  STL.64 [R1+0xd8], R10 ;  /* 0x0000d80a01007387 */ /* 0x000fe80000100a00 */
[----:B------:R-:W0:Y:S04]  /*14480*/  LDSM.16.M88.4 R8, [R28+0x8100] ;  /* 0x008100001c08783b */ /* 0x000e280000000200 */
[----:B0-----:R-:W-:Y:S04]  /*14490*/  STL.64 [R1+0xf0], R8 ;  /* 0x0000f00801007387 */ /* 0x001fe80000100a00 */
[----:B------:R-:W-:Y:S04]  /*144a0*/  STL.64 [R1+0xf8], R10 ;  /* 0x0000f80a01007387 */ /* 0x000fe80000100a00 */
[----:B------:R-:W0:Y:S02]  /*144b0*/  LDSM.16.M88.4 R8, [R28+0xc100] ;  /* 0x00c100001c08783b */ /* 0x000e240000000200 */
[----:B0-----:R-:W-:-:S02]  /*144c0*/  MOV R0, R11 ;  /* 0x0000000b00007202 */ /* 0x001fc40000000f00 */
[----:B------:R0:W-:Y:S01]  /*144d0*/  STL.64 [R1+0x100], R8 ;  /* 0x0001000801007387 */ /* 0x0001e20000100a00 */
[----:B------:R-:W-:-:S03]  /*144e0*/  MOV R2, R10 ;  /* 0x0000000a00027202 */ /* 0x000fc60000000f00 */
[----:B------:R-:W3:Y:S04]  /*144f0*/  LDL.LU.64 R10, [R1+0x25b0] ;  /* 0x0025b000010a7983 */ /* 0x000ee80000300a00 */
[----:B0-----:R-:W4:Y:S04]  /*14500*/  LDL.LU.64 R8, [R1+0x25a8] ;  /* 0x0025a80001087983 */ /* 0x001f280000300a00 */
[----:B------:R-:W-:Y:S04]  /*14510*/  STL [R1+0x2494], R0 ;  /* 0x0024940001007387 */ /* 0x000fe80000100800 */
[----:B------:R-:W-:Y:S04]  /*14520*/  STL [R1+0x2490], R2 ;  /* 0x0024900201007387 */ /* 0x000fe80000100800 */
[----:B------:R-:W-:Y:S04]  /*14530*/  STL [R1+0x2370], R28 ;  /* 0x0023701c01007387 */ /* 0x000fe80000100800 */
[----:B------:R-:W-:Y:S04]  /*14540*/  STL.64 [R1+0x24b0], R22 ;  /* 0x0024b01601007387 */ /* 0x000fe80000100a00 */
[----:B------:R-:W-:Y:S04]  /*14550*/  STL.64 [R1+0x24a8], R20 ;  /* 0x0024a81401007387 */ /* 0x000fe80000100a00 */
[----:B------:R-:W5:Y:S04]  /*14560*/  LDL.LU R18, [R1+0xb8] ;  /* 0x0000b80001127983 */ /* 0x000f680000300800 */
[----:B------:R-:W5:Y:S04]  /*14570*/  LDL.LU R19, [R1+0xbc] ;  /* 0x0000bc0001137983 */ /* 0x000f680000300800 */
[----:B-----5:R0:W-:Y:S04]  /*14580*/  STL.64 [R1+0x2578], R18 ;  /* 0x0025781201007387 */ /* 0x0201e80000100a00 */
[----:B0-----:R-:W5:Y:S01]  /*14590*/  LDL.LU.64 R18, [R1+0xa8] ;  /* 0x0000a80001127983 */ /* 0x001f620000300a00 */
[----:B----4-:R-:W-:Y:S01]  /*145a0*/  IMAD.MOV.U32 R16, RZ, RZ, R8 ;  /* 0x000000ffff107224 */ /* 0x010fe200078e0008 */
[----:B------:R-:W-:-:S02]  /*145b0*/  MOV R17, R9 ;  /* 0x0000000900117202 */ /* 0x000fc40000000f00 */
[----:B-----5:R3:W-:Y:S04]  /*145c0*/  STL.64 [R1+0x2590], R18 ;  /* 0x0025901201007387 */ /* 0x0207e80000100a00 */
[----:B------:R-:W4:Y:S04]  /*145d0*/  LDL.LU R8, [R1+0x25a4] ;  /* 0x0025a40001087983 */ /* 0x000f280000300800 */
[----:B------:R-:W4:Y:S01]  /*145e0*/  LDL.LU R9, [R1+0x25a0] ;  /* 0x0025a00001097983 */ /* 0x000f220000300800 */
[----:B---3--:R-:W-:-:S03]  /*145f0*/  MOV R18, R10 ;  /* 0x0000000a00127202 */ /* 0x008fc60000000f00 */
[----:B------:R-:W4:Y:S01]  /*14600*/  LDL.LU R10, [R1+0x259c] ;  /* 0x00259c00010a7983 */ /* 0x000f220000300800 */
[----:B------:R-:W-:-:S03]  /*14610*/  MOV R19, R11 ;  /* 0x0000000b00137202 */ /* 0x000fc60000000f00 */
[----:B------:R-:W4:Y:S04]  /*14620*/  LDL.LU R11, [R1+0x2598] ;  /* 0x00259800010b7983 */ /* 0x000f280000300800 */
[----:B------:R-:W-:Y:S04]  /*14630*/  STL [R1+0x2500], R14 ;  /* 0x0025000e01007387 */ /* 0x000fe80000100800 */
[----:B------:R-:W-:Y:S04]  /*14640*/  STL [R1+0x24fc], R15 ;  /* 0x0024fc0f01007387 */ /* 0x000fe80000100800 */
[----:B------:R-:W3:Y:S01]  /*14650*/  LDL.64 R20, [R1+0x100] ;  /* 0x0001000001147983 */ /* 0x000ee20000100a00 */
[----:B--2---:R-:W-:Y:S01]  /*14660*/  IMAD.MOV.U32 R29, RZ, RZ, R27 ;  /* 0x000000ffff1d7224 */ /* 0x004fe200078e001b */
[----:B----4-:R-:W-:Y:S02]  /*14670*/  HMMA.16816.F32.BF16 R16, R8, R26, R16 ;  /* 0x0000001a0810723c */ /* 0x010fe40000041810 */
[----:B---3--:R0:W-:Y:S04]  /*14680*/  STL.64 [R1+0x24b8], R20 ;  /* 0x0024b81401007387 */ /* 0x0081e80000100a00 */
[----:B0-----:R-:W2:Y:S11]  /*14690*/  LDL.LU R20, [R1+0x70] ;  /* 0x0000700001147983 */ /* 0x001eb60000300800 */
[----:B------:R-:W-:Y:S07]  /*146a0*/  @!UPT UIADD3 URZ, URZ, URZ, URZ ;  /* 0x0000003f3f3ff290 */ /* 0x000fee000fffe03f */
[----:B------:R-:W-:Y:S01]  /*146b0*/  MOV R4, R18 ;  /* 0x0000001200047202 */ /* 0x000fe20000000f00 */
[----:B------:R-:W2:Y:S01]  /*146c0*/  LDL.LU R21, [R1+0x74] ;  /* 0x0000740001157983 */ /* 0x000ea20000300800 */
[----:B------:R-:W-:-:S03]  /*146d0*/  MOV R3, R19 ;  /* 0x0000001300037202 */ /* 0x000fc60000000f00 */
[----:B------:R-:W2:Y:S04]  /*146e0*/  LDL.LU R22, [R1+0x78] ;  /* 0x0000780001167983 */ /* 0x000ea80000300800 */
[----:B------:R-:W2:Y:S04]  /*146f0*/  LDL.LU R23, [R1+0x7c] ;  /* 0x00007c0001177983 */ /* 0x000ea80000300800 */
[----:B------:R-:W3:Y:S04]  /*14700*/  LDL.LU.64 R18, [R1+0x2590] ;  /* 0x0025900001127983 */ /* 0x000ee80000300a00 */
[----:B------:R-:W4:Y:S04]  /*14710*/  LDL.LU.64 R26, [R1+0x2588] ;  /* 0x00258800011a7983 */ /* 0x000f280000300a00 */
[----:B------:R-:W4:Y:S01]  /*14720*/  LDL.LU.64 R24, [R1+0x2580] ;  /* 0x0025800001187983 */ /* 0x000f220000300a00 */
[----:B---3--:R-:W-:-:S02]  /*14730*/  MOV R28, R18 ;  /* 0x00000012001c7202 */ /* 0x008fc40000000f00 */
[----:B------:R-:W-:Y:S01]  /*14740*/  MOV R15, R19 ;  /* 0x00000013000f7202 */ /* 0x000fe20000000f00 */
[C---:B----4-:R-:W-:Y:S01]  /*14750*/  HMMA.16816.F32.BF16 R24, R8.reuse, R18, R24 ;  /* 0x000000120818723c */ /* 0x050fe20000041818 */
[----:B------:R-:W2:Y:S01]  /*14760*/  LDL.LU.64 R18, [R1+0x2578] ;  /* 0x0025780001127983 */ /* 0x000ea20000300a00 */
[----:B------:R-:W-:Y:S01]  /*14770*/  IMAD.MOV.U32 R14, RZ, RZ, R16 ;  /* 0x000000ffff0e7224 */ /* 0x000fe200078e0010 */
[----:B------:R-:W-:Y:S11]  /*14780*/  MOV R5, R17 ;  /* 0x0000001100057202 */ /* 0x000ff60000000f00 */
[----:B------:R-:W-:Y:S10]  /*14790*/  @!UPT UIADD3 URZ, URZ, URZ, URZ ;  /* 0x0000003f3f3ff290 */ /* 0x000ff4000fffe03f */
[----:B------:R-:W-:Y:S01]  /*147a0*/  MOV R2, R26 ;  /* 0x0000001a00027202 */ /* 0x000fe20000000f00 */
[----:B------:R-:W-:Y:S01]  /*147b0*/  IMAD.MOV.U32 R16, RZ, RZ, R25 ;  /* 0x000000ffff107224 */ /* 0x000fe200078e0019 */
[----:B------:R-:W-:Y:S02]  /*147c0*/  MOV R0, R27 ;  /* 0x0000001b00007202 */ /* 0x000fe40000000f00 */
[----:B------:R-:W-:Y:S01]  /*147d0*/  MOV R17, R24 ;  /* 0x0000001800117202 */ /* 0x000fe20000000f00 */
[----:B------:R-:W3:Y:S04]  /*147e0*/  LDL.LU.64 R26, [R1+0x2570] ;  /* 0x00257000011a7983 */ /* 0x000ee80000300a00 */
[----:B------:R-:W4:Y:S01]  /*147f0*/  LDL.LU.64 R24, [R1+0x2568] ;  /* 0x0025680001187983 */ /* 0x000f220000300a00 */
[----:B--2---:R-:W-:Y:S03]  /*14800*/  HMMA.16816.F32.BF16 R20, R8, R18, R20 ;  /* 0x000000120814723c */ /* 0x004fe60000041814 */
[----:B------:R0:W-:Y:S04]  /*14810*/  STL.64 [R1+0x2518], R18 ;  /* 0x0025181201007387 */ /* 0x0001e80000100a00 */
[----:B0-----:R-:W-:Y:S01]  /*14820*/  MOV R18, R28 ;  /* 0x0000001c00127202 */ /* 0x001fe20000000f00 */
[----:B------:R-:W-:-:S05]  /*14830*/  IMAD.MOV.U32 R19, RZ, RZ, R15 ;  /* 0x000000ffff137224 */ /* 0x000fca00078e000f */
[----:B------:R-:W-:Y:S04]  /*14840*/  STL.64 [R1+0x2538], R18 ;  /* 0x0025381201007387 */ /* 0x000fe80000100a00 */
[----:B------:R0:W-:Y:S04]  /*14850*/  STL.64 [R1+0x2530], R16 ;  /* 0x0025301001007387 */ /* 0x0001e80000100a00 */
[----:B0-----:R-:W2:Y:S04]  /*14860*/  LDL.LU R16, [R1+0x30] ;  /* 0x0000300001107983 */ /* 0x001ea80000300800 */
[----:B------:R-:W2:Y:S04]  /*14870*/  LDL.LU R17, [R1+0x34] ;  /* 0x0000340001117983 */ /* 0x000ea80000300800 */
[----:B------:R-:W2:Y:S04]  /*14880*/  LDL.LU R18, [R1+0x38] ;  /* 0x0000380001127983 */ /* 0x000ea80000300800 */
[----:B------:R-:W2:Y:S04]  /*14890*/  LDL.LU R19, [R1+0x3c] ;  /* 0x00003c0001137983 */ /* 0x000ea80000300800 */
[----:B------:R-:W-:Y:S04]  /*148a0*/  STL.64 [R1+0x24c8], R22 ;  /* 0x0024c81601007387 */ /* 0x000fe80000100a00 */
[----:B------:R0:W-:Y:S04]  /*148b0*/  STL.64 [R1+0x24c0], R20 ;  /* 0x0024c01401007387 */ /* 0x0001e80000100a00 */
[----:B0-----:R-:W5:Y:S01]  /*148c0*/  LDL.LU.64 R20, [R1+0xd0] ;  /* 0x0000d00001147983 */ /* 0x001f620000300a00 */
[----:B------:R-:W-:Y:S01]  /*148d0*/  MOV R22, R4 ;  /* 0x0000000400167202 */ /* 0x000fe20000000f00 */
[----:B------:R-:W-:-:S02]  /*148e0*/  IMAD.MOV.U32 R23, RZ, RZ, R3 ;  /* 0x000000ffff177224 */ /* 0x000fc400078e0003 */
[----:B-----5:R0:W-:Y:S04]  /*148f0*/  STL.64 [R1+0x24e0], R20 ;  /* 0x0024e01401007387 */ /* 0x0201e80000100a00 */
[----:B------:R1:W-:Y:S01]  /*14900*/  STL.64 [R1+0x2510], R22 ;  /* 0x0025101601007387 */ /* 0x0003e20000100a00 */
[----:B0-----:R-:W-:Y:S02]  /*14910*/  MOV R20, R14 ;  /* 0x0000000e00147202 */ /* 0x001fe40000000f00 */
[----:B------:R-:W-:Y:S02]  /*14920*/  MOV R21, R5 ;  /* 0x0000000500157202 */ /* 0x000fe40000000f00 */
[----:B-1----:R-:W-:-:S03]  /*14930*/  MOV R22, R6 ;  /* 0x0000000600167202 */ /* 0x002fc60000000f00 */
[----:B------:R3:W-:Y:S01]  /*14940*/  STL.64 [R1+0x2508], R20 ;  /* 0x0025081401007387 */ /* 0x0007e20000100a00 */
[----:B------:R-:W-:Y:S01]  /*14950*/  IMAD.MOV.U32 R23, RZ, RZ, R7 ;  /* 0x000000ffff177224 */ /* 0x000fe200078e0007 */
[----:B---3--:R-:W-:Y:S02]  /*14960*/  MOV R20, R26 ;  /* 0x0000001a00147202 */ /* 0x008fe40000000f00 */
[----:B------:R-:W4:Y:S01]  /*14970*/  LDL.LU R26, [R1+0x2564] ;  /* 0x00256400011a7983 */ /* 0x000f220000300800 */
[----:B------:R-:W-:-:S03]  /*14980*/  MOV R21, R27 ;  /* 0x0000001b00157202 */ /* 0x000fc60000000f00 */
[----:B------:R-:W4:Y:S04]  /*14990*/  LDL.LU R27, [R1+0x2560] ;  /* 0x00256000011b7983 */ /* 0x000f280000300800 */
[----:B------:R-:W4:Y:S04]  /*149a0*/  LDL.LU R6, [R1+0x255c] ;  /* 0x00255c0001067983 */ /* 0x000f280000300800 */
[----:B------:R-:W4:Y:S04]  /*149b0*/  LDL.LU R7, [R1+0x2558] ;  /* 0x0025580001077983 */ /* 0x000f280000300800 */
[----:B------:R-:W-:Y:S04]  /*149c0*/  STL.64 [R1+0x2528], R22 ;  /* 0x0025281601007387 */ /* 0x000fe80000100a00 */
[----:B------:R0:W-:Y:S04]  /*149d0*/  STL.64 [R1+0x2520], R20 ;  /* 0x0025201401007387 */ /* 0x0001e80000100a00 */
[----:B0-----:R-:W3:Y:S04]  /*149e0*/  LDL.LU R20, [R1+0x20] ;  /* 0x0000200001147983 */ /* 0x001ee80000300800 */
[----:B------:R-:W3:Y:S04]  /*149f0*/  LDL.LU R21, [R1+0x24] ;  /* 0x0000240001157983 */ /* 0x000ee80000300800 */
[----:B------:R-:W3:Y:S04]  /*14a00*/  LDL.LU R22, [R1+0x28] ;  /* 0x0000280001167983 */ /* 0x000ee80000300800 */
[----:B------:R-:W3:Y:S01]  /*14a10*/  LDL.LU R23, [R1+0x2c] ;  /* 0x00002c0001177983 */ /* 0x000ee20000300800 */
[----:B----4-:R-:W-:Y:S01]  /*14a20*/  HMMA.16816.F32.BF16 R8, R8, R6, R24 ;  /* 0x000000060808723c */ /* 0x010fe20000041818 */
[----:B------:R-:W-:-:S02]  /*14a30*/  MOV R14, R6 ;  /* 0x00000006000e7202 */ /* 0x000fc40000000f00 */
[----:B------:R-:W-:Y:S02]  /*14a40*/  MOV R15, R7 ;  /* 0x00000007000f7202 */ /* 0x000fe40000000f00 */
[----:B------:R-:W2:Y:S04]  /*14a50*/  LDL.LU.64 R6, [R1+0x2550] ;  /* 0x0025500001067983 */ /* 0x000ea80000300a00 */
[----:B------:R-:W2:Y:S11]  /*14a60*/  LDL.LU.64 R4, [R1+0x2548] ;  /* 0x0025480001047983 */ /* 0x000eb60000300a00 */
[----:B------:R-:W-:Y:S03]  /*14a70*/  @!UPT UIADD3 URZ, URZ, URZ, URZ ;  /* 0x0000003f3f3ff290 */ /* 0x000fe6000fffe03f */
[----:B------:R-:W-:Y:S04]  /*14a80*/  STL.64 [R1], R8 ;  /* 0x0000000801007387 */ /* 0x000fe80000100a00 */
[----:B------:R-:W2:Y:S01]  /*14a90*/  LDL.LU R26, [R1+0x88] ;  /* 0x00008800011a7983 */ /* 0x000ea20000300800 */
[----:B------:R-:W-:Y:S01]  /*14aa0*/  MOV R27, R29 ;  /* 0x0000001d001b7202 */ /* 0x000fe20000000f00 */
[----:B------:R-:W-:Y:S02]  /*14ab0*/  IMAD.MOV.U32 R28, RZ, RZ, R11 ;  /* 0x000000ffff1c7224 */ /* 0x000fe400078e000b */
[----:B------:R-:W4:Y:S04]  /*14ac0*/  LDL.LU R29, [R1+0x2540] ;  /* 0x00254000011d7983 */ /* 0x000f280000300800 */
[----:B------:R-:W5:Y:S01]  /*14ad0*/  LDL R11, [R1+0xdd4] ;  /* 0x000dd400010b7983 */ /* 0x000f620000100800 */
[----:B--2---:R-:W-:Y:S03]  /*14ae0*/  HMMA.16816.F32.BF16 R24, R4, R26, R16 ;  /* 0x0000001a0418723c */ /* 0x004fe60000041810 */
[----:B------:R-:W3:Y:S04]  /*14af0*/  LDL.LU.64 R18, [R1+0x2538] ;  /* 0x0025380001127983 */ /* 0x000ee80000300a00 */
[----:B------:R-:W2:Y:S11]  /*14b00*/  LDL.LU.64 R16, [R1+0x2530] ;  /* 0x0025300001107983 */ /* 0x000eb60000300a00 */
[----:B------:R-:W-:Y:S05]  /*14b10*/  @!UPT UIADD3 URZ, URZ, URZ, URZ ;  /* 0x0000003f3f3ff290 */ /* 0x000fea000fffe03f */
[----:B------:R0:W-:Y:S04]  /*14b20*/  STL.64 [R1+0x24d8], R26 ;  /* 0x0024d81a01007387 */ /* 0x0001e80000100a00 */
[----:B------:R2:W-:Y:S01]  /*14b30*/  STL.64 [R1+0x24d0], R24 ;  /* 0x0024d01801007387 */ /* 0x0005e20000100a00 */
[----:B0-----:R-:W-:Y:S01]  /*14b40*/  IMAD.MOV.U32 R26, RZ, RZ, R2 ;  /* 0x000000ffff1a7224 */ /* 0x001fe200078e0002 */
[----:B------:R-:W-:Y:S02]  /*14b50*/  MOV R27, R0 ;  /* 0x00000000001b7202 */ /* 0x000fe40000000f00 */
[----:B--2---:R-:W-:Y:S02]  /*14b60*/  MOV R24, R17 ;  /* 0x0000001100187202 */ /* 0x004fe40000000f00 */
[----:B------:R-:W-:-:S02]  /*14b70*/  MOV R25, R16 ;  /* 0x0000001000197202 */ /* 0x000fc40000000f00 */
[C---:B---3--:R-:W-:Y:S01]  /*14b80*/  HMMA.16816.F32.BF16 R16, R4.reuse, R18, R20 ;  /* 0x000000120410723c */ /* 0x048fe20000041814 */
[----:B------:R-:W2:Y:S04]  /*14b90*/  LDL.LU.64 R22, [R1+0x2528] ;  /* 0x0025280001167983 */ /* 0x000ea80000300a00 */
[----:B------:R-:W2:Y:S11]  /*14ba0*/  LDL.LU.64 R20, [R1+0x2520] ;  /* 0x0025200001147983 */ /* 0x000eb60000300a00 */
[----:B------:R-:W-:Y:S07]  /*14bb0*/  @!UPT UIADD3 URZ, URZ, URZ, URZ ;  /* 0x0000003f3f3ff290 */ /* 0x000fee000fffe03f */
[----:B------:R2:W-:Y:S01]  /*14bc0*/  STL.64 [R1+0x20], R16 ;  /* 0x0000201001007387 */ /* 0x0005e20000100a00 */
[----:B------:R-:W-:Y:S02]  /*14bd0*/  MOV R0, R18 ;  /* 0x0000001200007202 */ /* 0x000fe40000000f00 */
[----:B------:R-:W-:Y:S02]  /*14be0*/  MOV R2, R19 ;  /* 0x0000001300027202 */ /* 0x000fe40000000f00 */
[----:B------:R-:W2:Y:S02]  /*14bf0*/  LDL.LU.64 R18, [R1+0x2518] ;  /* 0x0025180001127983 */ /* 0x000ea40000300a00 */
[----:B--2---:R-:W-:Y:S02]  /*14c00*/  HMMA.16816.F32.BF16 R16, R4, R18, R20 ;  /* 0x000000120410723c */ /* 0x004fe40000041814 */
[----:B------:R-:W2:Y:S04]  /*14c10*/  LDL.LU.64 R22, [R1+0x2510] ;  /* 0x0025100001167983 */ /* 0x000ea80000300a00 */
[----:B------:R-:W2:Y:S11]  /*14c20*/  LDL.LU.64 R20, [R1+0x2508] ;  /* 0x0025080001147983 */ /* 0x000eb60000300a00 */
[----:B------:R-:W-:Y:S06]  /*14c30*/  @!UPT UIADD3 URZ, URZ, URZ, URZ ;  /* 0x0000003f3f3ff290 */ /* 0x000fec000fffe03f */
[----:B------:R-:W-:Y:S04]  /*14c40*/  STL.64 [R1+0x10], R16 ;  /* 0x0000101001007387 */ /* 0x000fe80000100a00 */
[----:B------:R-:W-:Y:S04]  /*14c50*/  STL.64 [R1+0x18], R18 ;  /* 0x0000181201007387 */ /* 0x000fe80000100a00 */
[----:B----4-:R-:W0:Y:S04]  /*14c60*/  LDSM.16.MT88.4 R16, [R29+0x12400] ;  /* 0x012400001d10783b */ /* 0x010e280000004200 */
[----:B0-----:R0:W-:Y:S04]  /*14c70*/  STL.64 [R1+0x2470], R18 ;  /* 0x0024701201007387 */ /* 0x0011e80000100a00 */
[----:B------:R-:W-:Y:S01]  /*14c80*/  STL.64 [R1+0x2468], R16 ;  /* 0x0024681001007387 */ /* 0x000fe20000100a00 */
[----:B0-----:R-:W-:Y:S01]  /*14c90*/  IMAD.MOV.U32 R18, RZ, RZ, R14 ;  /* 0x000000ffff127224 */ /* 0x001fe200078e000e */
[----:B------:R-:W-:-:S02]  /*14ca0*/  MOV R19, R15 ;  /* 0x0000000f00137202 */ /* 0x000fc40000000f00 */
[----:B------:R-:W3:Y:S04]  /*14cb0*/  LDL.LU R14, [R1+0x2500] ;  /* 0x00250000010e7983 */ /* 0x000ee80000300800 */
[----:B------:R-:W3:Y:S01]  /*14cc0*/  LDL.LU R15, [R1+0x24fc] ;  /* 0x0024fc00010f7983 */ /* 0x000ee20000300800 */
[----:B------:R-:W-:-:S03]  /*14cd0*/  MOV R3, R10 ;  /* 0x0000000a00037202 */ /* 0x000fc60000000f00 */
[----:B-----5:R-:W0:Y:S04]  /*14ce0*/  LDSM.16.MT88.4 R8, [R11+0x12400] ;  /* 0x012400000b08783b */ /* 0x020e280000004200 */
[----:B0-----:R0:W-:Y:S04]  /*14cf0*/  STL.64 [R1+0x2428], R10 ;  /* 0x0024280a01007387 */ /* 0x0011e80000100a00 */
[----:B------:R1:W-:Y:S01]  /*14d00*/  STL.64 [R1+0x2420], R8 ;  /* 0x0024200801007387 */ /* 0x0003e20000100a00 */
[----:B0-----:R-:W-:-:S03]  /*14d10*/  MOV R10, R3 ;  /* 0x00000003000a7202 */ /* 0x001fc60000000f00 */
[----:B-1----:R-:W4:Y:S04]  /*14d20*/  LDL.LU R8, [R1] ;  /* 0x0000000001087983 */ /* 0x002f280000300800 */
[----:B------:R-:W4:Y:S04]  /*14d30*/  LDL.LU R9, [R1+0x4] ;  /* 0x0000040001097983 */ /* 0x000f280000300800 */
[----:B------:R-:W5:Y:S01]  /*14d40*/  LDL.LU R3, [R1+0x24f8] ;  /* 0x0024f80001037983 */ /* 0x000f620000300800 */
[----:B---3--:R-:W-:Y:S03]  /*14d50*/  HMMA.16816.F32.BF16 R16, R4, R18, R12 ;  /* 0x000000120410723c */ /* 0x008fe6000004180c */
[----:B------:R-:W2:Y:S04]  /*14d60*/  LDL.LU.64 R14, [R1+0x24f0] ;  /* 0x0024f000010e7983 */ /* 0x000ea80000300a00 */
[----:B------:R-:W2:Y:S04]  /*14d70*/  LDL.LU.64 R12, [R1+0x24e8] ;  /* 0x0024e800010c7983 */ /* 0x000ea80000300a00 */
[----:B------:R-:W3:Y:S04]  /*14d80*/  LDL.LU R4, [R1+0xf0] ;  /* 0x0000f00001047983 */ /* 0x000ee80000300800 */
[----:B------:R-:W3:Y:S08]  /*14d90*/  LDL.LU R5, [R1+0xf4] ;  /* 0x0000f40001057983 */ /* 0x000ef00000300800 */
[----:B------:R-:W-:Y:S04]  /*14da0*/  STL [R1+0x247c], R19 ;  /* 0x00247c1301007387 */ /* 0x000fe80000100800 */
[----:B------:R-:W-:Y:S04]  /*14db0*/  STL [R1+0x24a0], R18 ;  /* 0x0024a01201007387 */ /* 0x000fe80000100800 */
[----:B------:R0:W-:Y:S04]  /*14dc0*/  STL.64 [R1+0x2498], R16 ;  /* 0x0024981001007387 */ /* 0x0001e80000100a00 */
[----:B0-----:R-:W2:Y:S01]  /*14dd0*/  LDL.LU R16, [R1+0x90] ;  /* 0x0000900001107983 */ /* 0x001ea20000300800 */
[----:B-----5:R-:W-:-:S07]  /*14de0*/  IMAD.MOV.U32 R17, RZ, RZ, R3 ;  /* 0x000000ffff117224 */ /* 0x020fce00078e0003 */
[----:B--2---:R-:W-:Y:S11]  /*14df0*/  HMMA.16816.F32.BF16 R20, R12, R16, R20 ;  /* 0x000000100c14723c */ /* 0x004ff60000041814 */
[----:B------:R-:W-:Y:S11]  /*14e00*/  @!UPT UIADD3 URZ, URZ, URZ, URZ ;  /* 0x0000003f3f3ff290 */ /* 0x000ff6000fffe03f */
[----:B------:R-:W-:Y:S01]  /*14e10*/  @!UPT UIADD3 URZ, URZ, URZ, URZ ;  /* 0x0000003f3f3ff290 */ /* 0x000fe2000fffe03f */
[----:B------:R0:W-:Y:S04]  /*14e20*/  STL.64 [R1+0x50], R20 ;  /* 0x0000501401007387 */ /* 0x0001e80000100a00 */
[----:B------:R-:W-:Y:S04]  /*14e30*/  STL [R1+0x58], R22 ;  /* 0x0000581601007387 */ /* 0x000fe80000100800 */
[----:B0-----:R-:W2:Y:S01]  /*14e40*/  LDL.LU.64 R20, [R1+0x24e0] ;  /* 0x0024e00001147983 */ /* 0x001ea20000300a00 */
[----:B------:R-:W-:-:S05]  /*14e50*/  MOV R3, R23 ;  /* 0x0000001700037202 */ /* 0x000fca0000000f00 */
[----:B------:R-:W-:Y:S01]  /*14e60*/  STL [R1+0x2478], R3 ;  /* 0x0024780301007387 */ /* 0x000fe20000100800 */
[C---:B--2---:R-:W-:Y:S01]  /*14e70*/  HMMA.16816.F32.BF16 R24, R12.reuse, R20, R24 ;  /* 0x000000140c18723c */ /* 0x044fe20000041818 */
[----:B------:R-:W-:Y:S02]  /*14e80*/  MOV R7, R20 ;  /* 0x0000001400077202 */ /* 0x000fe40000000f00 */
[----:B------:R-:W-:Y:S11]  /*14e90*/  MOV R6, R21 ;  /* 0x0000001500067202 */ /* 0x000ff60000000f00 */
[----:B------:R-:W-:Y:S09]  /*14ea0*/  @!UPT UIADD3 URZ, URZ, URZ, URZ ;  /* 0x0000003f3f3ff290 */ /* 0x000ff2000fffe03f */
[----:B------:R-:W-:Y:S04]  /*14eb0*/  STL.64 [R1+0x60], R24 ;  /* 0x0000601801007387 */ /* 0x000fe80000100a00 */
[----:B------:R0:W-:Y:S04]  /*14ec0*/  STL.64 [R1+0x68], R26 ;  /* 0x0000681a01007387 */ /* 0x0001e80000100a00 */
[----:B0-----:R-:W2:Y:S04]  /*14ed0*/  LDL.LU.64 R26, [R1+0x24d8] ;  /* 0x0024d800011a7983 */ /* 0x001ea80000300a00 */
[----:B------:R-:W2:Y:S04]  /*14ee0*/  LDL.LU.64 R24, [R1+0x24d0] ;  /* 0x0024d00001187983 */ /* 0x000ea80000300a00 */
[----:B------:R-:W3:Y:S04]  /*14ef0*/  LDL.LU.64 R22, [R1+0x24c8] ;  /* 0x0024c80001167983 */ /* 0x000ee80000300a00 */
[----:B------:R-:W3:Y:S02]  /*14f00*/  LDL.LU.64 R20, [R1+0x24c0] ;  /* 0x0024c00001147983 */ /* 0x000ee40000300a00 */
[----:B---3--:R-:W-:Y:S11]  /*14f10*/  HMMA.16816.F32.BF16 R20, R12, R4, R20 ;  /* 0x000000040c14723c */ /* 0x008ff60000041814 */
[----:B------:R-:W-:Y:S11]  /*14f20*/  @!UPT UIADD3 URZ, URZ, URZ, URZ ;  /* 0x0000003f3f3ff290 */ /* 0x000ff6000fffe03f */
[----:B------:R-:W-:Y:S01]  /*14f30*/  @!UPT UIADD3 URZ, URZ, URZ, URZ ;  /* 0x0000003f3f3ff290 */ /* 0x000fe2000fffe03f */
[----:B------:R0:W-:Y:S04]  /*14f40*/  STL.64 [R1+0x70], R20 ;  /* 0x0000701401007387 */ /* 0x0001e80000100a00 */
[----:B------:R1:W-:Y:S04]  /*14f50*/  STL.64 [R1+0x78], R22 ;  /* 0x0000781601007387 */ /* 0x0003e80000100a00 */
[----:B0-----:R-:W4:Y:S01]  /*14f60*/  LDL.LU.64 R20, [R1+0x24b8] ;  /* 0x0024b80001147983 */ /* 0x001f220000300a00 */
[----:B------:R-:W-:-:S03]  /*14f70*/  MOV R11, R28 ;  /* 0x0000001c000b7202 */ /* 0x000fc60000000f00 */
[----:B-1----:R-:W2:Y:S04]  /*14f80*/  LDL.LU.64 R22, [R1+0x24b0] ;  /* 0x0024b00001167983 */ /* 0x002ea80000300a00 */
[----:B----4-:R-:W-:Y:S01]  /*14f90*/  HMMA.16816.F32.BF16 R8, R12, R20, R8 ;  /* 0x000000140c08723c */ /* 0x010fe20000041808 */
[----:B------:R-:W-:Y:S02]  /*14fa0*/  IMAD.MOV.U32 R28, RZ, RZ, R21 ;  /* 0x000000ffff1c7224 */ /* 0x000fe400078e0015 */
[----:B------:R-:W2:Y:S04]  /*14fb0*/  LDL.LU.64 R20, [R1+0x24a8] ;  /* 0x0024a80001147983 */ /* 0x000ea80000300a00 */
[----:B------:R-:W3:Y:S11]  /*14fc0*/  LDL R14, [R1+0xddc] ;  /* 0x000ddc00010e7983 */ /* 0x000ef60000100800 */
[----:B------:R-:W-:Y:S05]  /*14fd0*/  @!UPT UIADD3 URZ, URZ, URZ, URZ ;  /* 0x0000003f3f3ff290 */ /* 0x000fea000fffe03f */
[----:B------:R-:W-:Y:S04]  /*14fe0*/  STL.64 [R1+0x2438], R10 ;  /* 0x0024380a01007387 */ /* 0x000fe80000100a00 */
[----:B------:R0:W-:Y:S04]  /*14ff0*/  STL.64 [R1+0x2430], R8 ;  /* 0x0024300801007387 */ /* 0x0001e80000100a00 */
[----:B0-----:R-:W4:Y:S04]  /*15000*/  LDL.LU R8, [R1+0x10] ;  /* 0x0000100001087983 */ /* 0x001f280000300800 */
[----:B------:R-:W4:Y:S04]  /*15010*/  LDL.LU R9, [R1+0x14] ;  /* 0x0000140001097983 */ /* 0x000f280000300800 */
[----:B------:R-:W4:Y:S04]  /*15020*/  LDL.LU R10, [R1+0x18] ;  /* 0x00001800010a7983 */ /* 0x000f280000300800 */
[----:B------:R-:W4:Y:S04]  /*15030*/  LDL.LU R11, [R1+0x1c] ;  /* 0x00001c00010b7983 */ /* 0x000f280000300800 */
[----:B------:R-:W5:Y:S01]  /*15040*/  LDL.LU R18, [R1+0x24a0] ;  /* 0x0024a00001127983 */ /* 0x000f620000300800 */
[----:B--2---:R-:W-:Y:S03]  /*15050*/  HMMA.16816.F32.BF16 R24, R20, R16, R24 ;  /* 0x000000101418723c */ /* 0x004fe60000041818 */
[----:B------:R-:W2:Y:S11]  /*15060*/  LDL.LU.64 R16, [R1+0x2498] ;  /* 0x0024980001107983 */ /* 0x000eb60000300a00 */
[----:B------:R-:W-:Y:S10]  /*15070*/  @!UPT UIADD3 URZ, URZ, URZ, URZ ;  /* 0x0000003f3f3ff290 */ /* 0x000ff4000fffe03f */
[----:B------:R-:W-:Y:S01]  /*15080*/  MOV R19, R24 ;  /* 0x0000001800137202 */ /* 0x000fe20000000f00 */
[----:B------:R-:W-:Y:S04]  /*15090*/  STL [R1+0x4], R25 ;  /* 0x0000041901007387 */ /* 0x000fe80000100800 */
[----:B------:R-:W-:Y:S04]  /*150a0*/  STL [R1+0x8], R26 ;  /* 0x0000081a01007387 */ /* 0x000fe80000100800 */
[----:B-----5:R0:W-:Y:S02]  /*150b0*/  STL.64 [R1+0x2488], R18 ;  /* 0x0024881201007387 */ /* 0x0201e40000100a00 */
[----:B0-----:R-:W-:-:S02]  /*150c0*/  MOV R18, R0 ;  /* 0x0000000000127202 */ /* 0x001fc40000000f00 */
[----:B------:R-:W-:Y:S01]  /*150d0*/  MOV R19, R2 ;  /* 0x0000000200137202 */ /* 0x000fe20000000f00 */
[----:B--2---:R0:W-:Y:S04]  /*150e0*/  STL.64 [R1+0x2480], R16 ;  /* 0x0024801001007387 */ /* 0x0041e80000100a00 */
[----:B0-----:R-:W2:Y:S04]  /*150f0*/  LDL.LU R16, [R1+0x20] ;  /* 0x0000200001107983 */ /* 0x001ea80000300800 */
[----:B------:R-:W2:Y:S04]  /*15100*/  LDL.LU R17, [R1+0x24] ;  /* 0x0000240001117983 */ /* 0x000ea80000300800 */
[----:B------:R-:W5:Y:S04]  /*15110*/  LDL.LU R0, [R1+0x2494] ;  /* 0x0024940001007983 */ /* 0x000f680000300800 */
[----:B------:R-:W5:Y:S01]  /*15120*/  LDL.LU R2, [R1+0x2490] ;  /* 0x0024900001027983 */ /* 0x000f620000300800 */
[----:B------:R-:W-:Y:S01]  /*15130*/  MOV R24, R7 ;  /* 0x0000000700187202 */ /* 0x000fe20000000f00 */
[----:B------:R-:W-:Y:S01]  /*15140*/  IMAD.MOV.U32 R25, RZ, RZ, R6 ;  /* 0x000000ffff197224 */ /* 0x000fe200078e0006 */
[----:B------:R-:W-:Y:S01]  /*15150*/  MOV R3, R27 ;  /* 0x0000001b00037202 */ /* 0x000fe20000000f00 */
[C---:B----4-:R-:W-:Y:S01]  /*15160*/  HMMA.16816.F32.BF16 R4, R20.reuse, R4, R8 ;  /* 0x000000041404723c */ /* 0x050fe20000041808 */
[----:B---3--:R-:W-:Y:S07]  /*15170*/  LDSM.16.M88.4 R8, [R14+0x4100] ;  /* 0x004100000e08783b */ /* 0x008fee0000000200 */
[----:B--2---:R-:W-:Y:S01]  /*15180*/  HMMA.16816.F32.BF16 R24, R20, R24, R16 ;  /* 0x000000181418723c */ /* 0x004fe20000041810 */
[----:B------:R-:W-:Y:S11]  /*15190*/  LDSM.16.M88.4 R16, [R14+0x100] ;  /* 0x000100000e10783b */ /* 0x000ff60000000200 */
[----:B------:R-:W-:Y:S11]  /*151a0*/  @!UPT UIADD3 URZ, URZ, URZ, URZ ;  /* 0x0000003f3f3ff290 */ /* 0x000ff6000fffe03f */
[----:B------:R0:W-:Y:S04]  /*151b0*/  STL.64 [R1+0x2410], R26 ;  /* 0x0024101a01007387 */ /* 0x0001e80000100a00 */
[----:B------:R1:W-:Y:S04]  /*151c0*/  STL.64 [R1+0x2408], R24 ;  /* 0x0024081801007387 */ /* 0x0003e80000100a00 */
[----:B0-----:R-:W2:Y:S04]  /*151d0*/  LDL.LU R26, [R1+0x98] ;  /* 0x00009800011a7983 */ /* 0x001ea80000300800 */
[----:B------:R-:W2:Y:S01]  /*151e0*/  LDL.LU R27, [R1+0x9c] ;  /* 0x00009c00011b7983 */ /* 0x000ea20000300800 */
[----:B-1----:R-:W-:Y:S01]  /*151f0*/  MOV R25, R6 ;  /* 0x0000000600197202 */ /* 0x002fe20000000f00 */
[----:B------:R-:W-:-:S02]  /*15200*/  IMAD.MOV.U32 R24, RZ, RZ, R7 ;  /* 0x000000ffff187224 */ /* 0x000fc400078e0007 */
[----:B------:R-:W-:Y:S04]  /*15210*/  STL.64 [R1+0x80], R4 ;  /* 0x0000800401007387 */ /* 0x000fe80000100a00 */
[----:B------:R-:W0:Y:S04]  /*15220*/  LDSM.16.MT88.4 R4, [R29+0x12800] ;  /* 0x012800001d04783b */ /* 0x000e280000004200 */
[----:B------:R-:W3:Y:S04]  /*15230*/  LDL R15, [R1+0xdd4] ;  /* 0x000dd400010f7983 */ /* 0x000ee80000100800 */
[----:B0-----:R5:W-:Y:S04]  /*15240*/  STL.64 [R1+0x23c8], R6 ;  /* 0x0023c80601007387 */ /* 0x001be80000100a00 */
[----:B------:R0:W-:Y:S01]  /*15250*/  STL.64 [R1+0x23c0], R4 ;  /* 0x0023c00401007387 */ /* 0x0001e20000100a00 */
[----:B-----5:R-:W-:Y:S01]  /*15260*/  MOV R6, R2 ;  /* 0x0000000200067202 */ /* 0x020fe20000000f00 */
[----:B------:R-:W-:Y:S01]  /*15270*/  IMAD.MOV.U32 R2, RZ, RZ, R10 ;  /* 0x000000ffff027224 */ /* 0x000fe200078e000a */
[----:B------:R-:W-:Y:S01]  /*15280*/  MOV R7, R0 ;  /* 0x0000000000077202 */ /* 0x000fe20000000f00 */
[----:B0-----:R-:W4:Y:S01]  /*15290*/  LDL.LU R4, [R1+0x100] ;  /* 0x0001000001047983 */ /* 0x001f220000300800 */
[----:B------:R-:W-:-:S03]  /*152a0*/  MOV R0, R11 ;  /* 0x0000000b00007202 */ /* 0x000fc60000000f00 */
[----:B------:R-:W-:Y:S04]  /*152b0*/  STL.64 [R1+0xa0], R16 ;  /* 0x0000a01001007387 */ /* 0x000fe80000100a00 */
[----:B------:R-:W-:Y:S04]  /*152c0*/  STL.64 [R1+0xa8], R18 ;  /* 0x0000a81201007387 */ /* 0x000fe80000100a00 */
[----:B------:R-:W-:Y:S04]  /*152d0*/  STL.64 [R1+0xb0], R8 ;  /* 0x0000b00801007387 */ /* 0x000fe80000100a00 */
[----:B------:R-:W0:Y:S04]  /*152e0*/  LDSM.16.M88.4 R8, [R14+0x8100] ;  /* 0x008100000e08783b */ /* 0x000e280000000200 */
[----:B------:R-:W-:Y:S04]  /*152f0*/  STL [R1+0x2344], R0 ;  /* 0x0023440001007387 */ /* 0x000fe80000100800 */
[----:B------:R-:W-:Y:S01]  /*15300*/  STL [R1+0x2340], R2 ;  /* 0x0023400201007387 */ /* 0x000fe20000100800 */
[----:B------:R-:W-:-:S03]  /*15310*/  MOV R5, R28 ;  /* 0x0000001c00057202 */ /* 0x000fc60000000f00 */
[----:B------:R-:W1:Y:S04]  /*15320*/  LDSM.16.M88.4 R16, [R14+0xc100] ;  /* 0x00c100000e10783b */ /* 0x000e680000000200 */
[----:B0-----:R0:W-:Y:S01]  /*15330*/  STL.64 [R1+0xc0], R8 ;  /* 0x0000c00801007387 */ /* 0x0011e20000100a00 */
[----:B------:R-:W-:-:S03]  /*15340*/  MOV R28, R11 ;  /* 0x0000000b001c7202 */ /* 0x000fc60000000f00 */
[----:B------:R5:W-:Y:S04]  /*15350*/  STL.64 [R1+0xc8], R10 ;  /* 0x0000c80a01007387 */ /* 0x000be80000100a00 */
[----:B0-----:R-:W2:Y:S04]  /*15360*/  LDL.LU R8, [R1+0x70] ;  /* 0x0000700001087983 */ /* 0x001ea80000300800 */
[----:B------:R-:W2:Y:S04]  /*15370*/  LDL.LU R9, [R1+0x74] ;  /* 0x0000740001097983 */ /* 0x000ea80000300800 */
[----:B-----5:R-:W5:Y:S04]  /*15380*/  LDL.LU R10, [R1+0x78] ;  /* 0x00007800010a7983 */ /* 0x020f680000300800 */
[----:B------:R-:W5:Y:S01]  /*15390*/  LDL.LU R11, [R1+0x7c] ;  /* 0x00007c00010b7983 */ /* 0x000f620000300800 */
[----:B-1----:R-:W-:-:S03]  /*153a0*/  MOV R2, R16 ;  /* 0x0000001000027202 */ /* 0x002fc60000000f00 */
[----:B---3--:R-:W0:Y:S04]  /*153b0*/  LDSM.16.MT88.4 R12, [R15+0x12800] ;  /* 0x012800000f0c783b */ /* 0x008e280000004200 */
[----:B-----5:R-:W-:Y:S04]  /*153c0*/  STL.64 [R1+0x2458], R10 ;  /* 0x0024580a01007387 */ /* 0x020fe80000100a00 */
[----:B--2---:R1:W-:Y:S04]  /*153d0*/  STL.64 [R1+0x2450], R8 ;  /* 0x0024500801007387 */ /* 0x0043e80000100a00 */
[----:B-1----:R-:W2:Y:S04]  /*153e0*/  LDL.LU R8, [R1+0x60] ;  /* 0x0000600001087983 */ /* 0x002ea80000300800 */
[----:B------:R-:W2:Y:S04]  /*153f0*/  LDL.LU R9, [R1+0x64] ;  /* 0x0000640001097983 */ /* 0x000ea80000300800 */
[----:B------:R-:W2:Y:S04]  /*15400*/  LDL.LU R10, [R1+0x68] ;  /* 0x00006800010a7983 */ /* 0x000ea80000300800 */
[----:B------:R-:W2:Y:S04]  /*15410*/  LDL.LU R11, [R1+0x6c] ;  /* 0x00006c00010b7983 */ /* 0x000ea80000300800 */
[----:B------:R-:W-:Y:S04]  /*15420*/  STL [R1+0x2378], R28 ;  /* 0x0023781c01007387 */ /* 0x000fe80000100800 */
[----:B------:R-:W-:Y:S04]  /*15430*/  STL.64 [R1+0xe0], R16 ;  /* 0x0000e01001007387 */ /* 0x000fe80000100a00 */
[----:B------:R1:W-:Y:S04]  /*15440*/  STL.64 [R1+0xe8], R18 ;  /* 0x0000e81201007387 */ /* 0x0003e80000100a00 */
[----:B-1----:R-:W3:Y:S01]  /*15450*/  LDL.LU.64 R18, [R1+0x2488] ;  /* 0x0024880001127983 */ /* 0x002ee20000300a00 */
[----:B------:R-:W-:-:S03]  /*15460*/  IMAD.MOV.U32 R0, RZ, RZ, R17 ;  /* 0x000000ffff007224 */ /* 0x000fc600078e0011 */
[----:B------:R-:W4:Y:S04]  /*15470*/  LDL.LU.64 R16, [R1+0x2480] ;  /* 0x0024800001107983 */ /* 0x000f280000300a00 */
[----:B------:R-:W-:Y:S04]  /*15480*/  STL [R1+0x23e4], R2 ;  /* 0x0023e40201007387 */ /* 0x000fe80000100800 */
[----:B------:R-:W-:Y:S04]  /*15490*/  STL [R1+0x23e0], R0 ;  /* 0x0023e00001007387 */ /* 0x000fe80000100800 */
[----:B0-----:R-:W-:Y:S04]  /*154a0*/  STL [R1+0x237c], R14 ;  /* 0x00237c0e01007387 */ /* 0x001fe80000100800 */
[----:B------:R-:W-:Y:S04]  /*154b0*/  STL [R1+0x2374], R15 ;  /* 0x0023740f01007387 */ /* 0x000fe80000100800 */
[----:B------:R3:W-:Y:S02]  /*154c0*/  STL.64 [R1+0x2418], R12 ;  /* 0x0024180c01007387 */ /* 0x0007e40000100a00 */
[----:B---3--:R-:W-:-:S02]  /*154d0*/  MOV R12, R19 ;  /* 0x00000013000c7202 */ /* 0x008fc40000000f00 */
[----:B------:R-:W4:Y:S04]  /*154e0*/  LDL.LU R19, [R1+0x247c] ;  /* 0x00247c0001137983 */ /* 0x000f280000300800 */
[----:B------:R-:W3:Y:S04]  /*154f0*/  LDL.LU R13, [R1+0x4] ;  /* 0x00000400010d7983 */ /* 0x000ee80000300800 */
[----:B------:R-:W5:Y:S01]  /*15500*/  LDL.LU R14, [R1+0x8] ;  /* 0x00000800010e7983 */ /* 0x000f620000300800 */
[----:B------:R-:W-:-:S03]  /*15510*/  MOV R15, R3 ;  /* 0x00000003000f7202 */ /* 0x000fc60000000f00 */
[----:B------:R-:W2:Y:S04]  /*15520*/  LDL.LU R3, [R1+0x2478] ;  /* 0x0024780001037983 */ /* 0x000ea80000300800 */
[----:B-----5:R0:W-:Y:S04]  /*15530*/  STL.64 [R1+0x2448], R14 ;  /* 0x0024480e01007387 */ /* 0x0201e80000100a00 */
[----:B---3--:R-:W-:Y:S04]  /*15540*/  STL.64 [R1+0x2440], R12 ;  /* 0x0024400c01007387 */ /* 0x008fe80000100a00 */
[----:B0-----:R-:W3:Y:S01]  /*15550*/  LDL.LU.64 R14, [R1+0xf8] ;  /* 0x0000f800010e7983 */ /* 0x001ee20000300a00 */
[----:B----4-:R-:W-:Y:S03]  /*15560*/  HMMA.16816.F32.BF16 R20, R20, R4, R16 ;  /* 0x000000041414723c */ /* 0x010fe60000041810 */
[----:B---3--:R0:W-:Y:S04]  /*15570*/  STL.64 [R1+0x2460], R14 ;  /* 0x0024600e01007387 */ /* 0x0081e80000100a00 */
[----:B0-----:R-:W3:Y:S04]  /*15580*/  LDL.LU.64 R14, [R1+0xd8] ;  /* 0x0000d800010e7983 */ /* 0x001ee80000300a00 */
[----:B------:R-:W3:Y:S04]  /*15590*/  LDL.LU.64 R18, [R1+0x2470] ;  /* 0x0024700001127983 */ /* 0x000ee80000300a00 */
[----:B------:R-:W3:Y:S08]  /*155a0*/  LDL.LU.64 R16, [R1+0x2468] ;  /* 0x0024680001107983 */ /* 0x000ef00000300a00 */
[----:B------:R0:W-:Y:S04]  /*155b0*/  STL.64 [R1+0x10], R20 ;  /* 0x0000101401007387 */ /* 0x0001e80000100a00 */
[----:B------:R1:W-:Y:S04]  /*155c0*/  STL.64 [R1+0x18], R22 ;  /* 0x0000181601007387 */ /* 0x0003e80000100a00 */
[----:B0-----:R-:W4:Y:S04]  /*155d0*/  LDL.LU R20, [R1+0x50] ;  /* 0x0000500001147983 */ /* 0x001f280000300800 */
[----:B------:R-:W4:Y:S04]  /*155e0*/  LDL.LU R21, [R1+0x54] ;  /* 0x0000540001157983 */ /* 0x000f280000300800 */
[----:B-1----:R-:W4:Y:S01]  /*155f0*/  LDL.LU R22, [R1+0x58] ;  /* 0x0000580001167983 */ /* 0x002f220000300800 */
[----:B--2---:R-:W-:Y:S01]  /*15600*/  MOV R23, R3 ;  /* 0x0000000300177202 */ /* 0x004fe20000000f00 */
[C---:B---3--:R-:W-:Y:S08]  /*15610*/  HMMA.16816.F32.BF16 R8, R16.reuse, R14, R8 ;  /* 0x0000000e1008723c */ /* 0x048ff00000041808 */
[----:B----4-:R-:W-:Y:S11]  /*15620*/  HMMA.16816.F32.BF16 R20, R16, R26, R20 ;  /* 0x0000001a1014723c */ /* 0x010ff60000041814 */
[----:B------:R-:W-:Y:S05]  /*15630*/  @!UPT UIADD3 URZ, URZ, URZ, URZ ;  /* 0x0000003f3f3ff290 */ /* 0x000fea000fffe03f */
[----:B------:R-:W-:Y:S01]  /*15640*/  MOV R4, R10 ;  /* 0x0000000a00047202 */ /* 0x000fe20000000f00 */
[----:B------:R-:W-:Y:S01]  /*15650*/  IMAD.MOV.U32 R3, RZ, RZ, R11 ;  /* 0x000000ffff037224 */ /* 0x000fe200078e000b */
[----:B------:R-:W-:-:S05]  /*15660*/  MOV R5, R9 ;  /* 0x0000000900057202 */ /* 0x000fca0000000f00 */
[----:B------:R0:W-:Y:S04]  /*15670*/  STL.64 [R1+0x23d8], R22 ;  /* 0x0023d81601007387 */ /* 0x0001e80000100a00 */
[----:B------:R-:W-:Y:S01]  /*15680*/  STL.64 [R1+0x23d0], R20 ;  /* 0x0023d01401007387 */ /* 0x000fe20000100a00 */
[----:B0-----:R-:W-:Y:S01]  /*15690*/  IMAD.MOV.U32 R23, RZ, RZ, R14 ;  /* 0x000000ffff177224 */ /* 0x001fe200078e000e */
[----:B------:R-:W-:Y:S02]  /*156a0*/  MOV R22, R15 ;  /* 0x0000000f00167202 */ /* 0x000fe40000000f00 */
[----:B------:R-:W2:Y:S04]  /*156b0*/  LDL.LU.64 R14, [R1+0x2460] ;  /* 0x00246000010e7983 */ /* 0x000ea80000300a00 */
[----:B------:R0:W-:Y:S04]  /*156c0*/  STL [R1+0x20], R8 ;  /* 0x0000200801007387 */ /* 0x0001e80000100800 */
[----:B------:R-:W2:Y:S04]  /*156d0*/  LDL.LU.64 R10, [R1+0x2458] ;  /* 0x00245800010a7983 */ /* 0x000ea80000300a00 */
[----:B0-----:R-:W2:Y:S04]  /*156e0*/  LDL.LU.64 R8, [R1+0x2450] ;  /* 0x0024500001087983 */ /* 0x001ea80000300a00 */
[----:B------:R-:W-:Y:S04]  /*156f0*/  STL [R1+0x23f0], R3 ;  /* 0x0023f00301007387 */ /* 0x000fe80000100800 */
[----:B------:R-:W-:Y:S04]  /*15700*/  STL [R1+0x23ec], R4 ;  /* 0x0023ec0401007387 */ /* 0x000fe80000100800 */
[----:B------:R-:W-:Y:S01]  /*15710*/  STL [R1+0x23e8], R5 ;  /* 0x0023e80501007387 */ /* 0x000fe20000100800 */
[----:B--2---:R-:W-:Y:S01]  /*15720*/  HMMA.16816.F32.BF16 R8, R16, R14, R8 ;  /* 0x0000000e1008723c */ /* 0x004fe20000041808 */
[----:B------:R-:W-:-:S02]  /*15730*/  MOV R21, R14 ;  /* 0x0000000e00157202 */ /* 0x000fc40000000f00 */
[----:B------:R-:W-:Y:S02]  /*15740*/  MOV R20, R15 ;  /* 0x0000000f00147202 */ /* 0x000fe40000000f00 */
[----:B------:R-:W2:Y:S04]  /*15750*/  LDL.LU.64 R14, [R1+0x2448] ;  /* 0x00244800010e7983 */ /* 0x000ea80000300a00 */
[----:B------:R-:W2:Y:S11]  /*15760*/  LDL.LU.64 R12, [R1+0x2440] ;  /* 0x00244000010c7983 */ /* 0x000eb60000300a00 */
[----:B------:R-:W-:Y:S03]  /*15770*/  @!UPT UIADD3 URZ, URZ, URZ, URZ ;  /* 0x0000003f3f3ff290 */ /* 0x000fe6000fffe03f */
[----:B------:R0:W-:Y:S01]  /*15780*/  STL.64 [R1+0x70], R8 ;  /* 0x0000700801007387 */ /* 0x0001e20000100a00 */
[----:B------:R-:W-:Y:S01]  /*15790*/  MOV R2, R10 ;  /* 0x0000000a00027202 */ /* 0x000fe20000000f00 */
[----:B------:R-:W-:Y:S02]  /*157a0*/  IMAD.MOV.U32 R0, RZ, RZ, R11 ;  /* 0x000000ffff007224 */ /* 0x000fe400078e000b */
[----:B------:R-:W3:Y:S04]  /*157b0*/  LDL.LU.64 R10, [R1+0x2438] ;  /* 0x00243800010a7983 */ /* 0x000ee80000300a00 */
[----:B0-----:R-:W3:Y:S02]  /*157c0*/  LDL.LU.64 R8, [R1+0x2430] ;  /* 0x0024300001087983 */ /* 0x001ee40000300a00 */
[----:B---3--:R-:W-:Y:S02]  /*157d0*/  HMMA.16816.F32.BF16 R16, R16, R6, R8 ;  /* 0x000000061010723c */ /* 0x008fe40000041808 */
[----:B------:R-:W2:Y:S04]  /*157e0*/  LDL.LU.64 R10, [R1+0x2428] ;  /* 0x00242800010a7983 */ /* 0x000ea80000300a00 */
[----:B------:R-:W2:Y:S11]  /*157f0*/  LDL.LU.64 R8, [R1+0x2420] ;  /* 0x0024200001087983 */ /* 0x000eb60000300a00 */
[----:B------:R-:W-:Y:S06]  /*15800*/  @!UPT UIADD3 URZ, URZ, URZ, URZ ;  /* 0x0000003f3f3ff290 */ /* 0x000fec000fffe03f */
[----:B------:R-:W-:Y:S04]  /*15810*/  STL [R1+0x60], R16 ;  /* 0x0000601001007387 */ /* 0x000fe80000100800 */
[----:B------:R0:W-:Y:S02]  /*15820*/  STL.64 [R1+0x2400], R6 ;  /* 0x0024000601007387 */ /* 0x0001e40000100a00 */
[----:B0-----:R-:W-:Y:S02]  /*15830*/  MOV R6, R25 ;  /* 0x0000001900067202 */ /* 0x001fe40000000f00 */
[----:B------:R-:W-:Y:S02]  /*15840*/  MOV R7, R24 ;  /* 0x0000001800077202 */ /* 0x000fe40000000f00 */
[----:B------:R-:W-:-:S02]  /*15850*/  MOV R4, R18 ;  /* 0x0000001200047202 */ /* 0x000fc40000000f00 */
[----:B------:R-:W-:-:S05]  /*15860*/  MOV R5, R19 ;  /* 0x0000001300057202 */ /* 0x000fca0000000f00 */
[----:B------:R0:W-:Y:S04]  /*15870*/  STL.64 [R1+0x23f8], R4 ;  /* 0x0023f80401007387 */ /* 0x0001e80000100a00 */
[----:B0-----:R-:W3:Y:S04]  /*15880*/  LDL.LU R4, [R1+0x80] ;  /* 0x0000800001047983 */ /* 0x001ee80000300800 */
[----:B------:R-:W3:Y:S01]  /*15890*/  LDL.LU R5, [R1+0x84] ;  /* 0x0000840001057983 */ /* 0x000ee20000300800 */
[----:B--2---:R-:W-:Y:S03]  /*158a0*/  HMMA.16816.F32.BF16 R24, R8, R26, R12 ;  /* 0x0000001a0818723c */ /* 0x004fe6000004180c */
[----:B------:R-:W2:Y:S11]  /*158b0*/  LDL.LU.64 R12, [R1+0x2418] ;  /* 0x00241800010c7983 */ /* 0x000eb60000300a00 */
[----:B------:R-:W-:Y:S09]  /*158c0*/  @!UPT UIADD3 URZ, URZ, URZ, URZ ;  /* 0x0000003f3f3ff290 */ /* 0x000ff2000fffe03f */
[----:B------:R0:W-:Y:S01]  /*158d0*/  STL [R1+0x5c], R27 ;  /* 0x00005c1b01007387 */ /* 0x0001e20000100800 */
[----:B------:R-:W-:Y:S01]  /*158e0*/  MOV R15, R26 ;  /* 0x0000001a000f7202 */ /* 0x000fe20000000f00 */
[----:B------:R-:W-:Y:S01]  /*158f0*/  IMAD.MOV.U32 R14, RZ, RZ, R24 ;  /* 0x000000ffff0e7224 */ /* 0x000fe200078e0018 */
[----:B------:R-:W-:Y:S01]  /*15900*/  MOV R28, R25 ;  /* 0x00000019001c7202 */ /* 0x000fe20000000f00 */
[----:B0-----:R-:W4:Y:S04]  /*15910*/  LDL.LU.64 R26, [R1+0x2410] ;  /* 0x00241000011a7983 */ /* 0x001f280000300a00 */
[----:B------:R-:W4:Y:S01]  /*15920*/  LDL.LU.64 R24, [R1+0x2408] ;  /* 0x0024080001187983 */ /* 0x000f220000300a00 */
[----:B------:R-:W-:Y:S01]  /*15930*/  IMAD.MOV.U32 R18, RZ, RZ, R23 ;  /* 0x000000ffff127224 */ /* 0x000fe200078e0017 */
[----:B------:R-:W-:-:S02]  /*15940*/  MOV R19, R22 ;  /* 0x0000001600137202 */ /* 0x000fc40000000f00 */
[----:B------:R-:W-:Y:S01]  /*15950*/  MOV R3, R17 ;  /* 0x0000001100037202 */ /* 0x000fe20000000f00 */
[----:B------:R-:W-:Y:S04]  /*15960*/  STL [R1+0x2390], R28 ;  /* 0x0023901c01007387 */ /* 0x000fe80000100800 */
[----:B------:R0:W-:Y:S04]  /*15970*/  STL.64 [R1+0x2388], R14 ;  /* 0x0023880e01007387 */ /* 0x0001e80000100a00 */
[----:B0-----:R-:W5:Y:S04]  /*15980*/  LDL R15, [R1+0xdd4] ;  /* 0x000dd400010f7983 */ /* 0x001f680000100800 */
[----:B--2---:R-:W-:Y:S01]  /*15990*/  STL.64 [R1+0x2380], R12 ;  /* 0x0023800c01007387 */ /* 0x004fe20000100a00 */
[----:B----4-:R-:W-:Y:S11]  /*159a0*/  HMMA.16816.F32.BF16 R16, R8, R18, R24 ;  /* 0x000000120810723c */ /* 0x010ff60000041818 */
[----:B------:R-:W-:Y:S11]  /*159b0*/  @!UPT UIADD3 URZ, URZ, URZ, URZ ;  /* 0x0000003f3f3ff290 */ /* 0x000ff6000fffe03f */
[----:B------:R-:W-:Y:S01]  /*159c0*/  @!UPT UIADD3 URZ, URZ, URZ, URZ ;  /* 0x0000003f3f3ff290 */ /* 0x000fe2000fffe03f */
[----:B------:R-:W-:Y:S04]  /*159d0*/  STL.64 [R1+0x40], R16 ;  /* 0x0000401001007387 */ /* 0x000fe80000100a00 */
[----:B------:R-:W-:Y:S04]  /*159e0*/  STL.64 [R1+0x48], R18 ;  /* 0x0000481201007387 */ /* 0x000fe80000100a00 */
[----:B------:R-:W0:Y:S01]  /*159f0*/  LDSM.16.MT88.4 R16, [R29+0x12c00] ;  /* 0x012c00001d10783b */ /* 0x000e220000004200 */
[----:B------:R-:W-:Y:S01]  /*15a00*/  MOV R26, R21 ;  /* 0x00000015001a7202 */ /* 0x000fe20000000f00 */
[----:B------:R-:W-:-:S02]  /*15a10*/  IMAD.MOV.U32 R27, RZ, RZ, R20 ;  /* 0x000000ffff1b7224 */ /* 0x000fc400078e0014 */
[----:B------:R-:W2:Y:S04]  /*15a20*/  LDL.LU R20, [R1+0x10] ;  /* 0x0000100001147983 */ /* 0x000ea80000300800 */
[----:B------:R-:W2:Y:S01]  /*15a30*/  LDL.LU R21, [R1+0x14] ;  /* 0x0000140001157983 */ /* 0x000ea20000300800 */
[----:B---3--:R-:W-:Y:S03]  /*15a40*/  HMMA.16816.F32.BF16 R24, R8, R26, R4 ;  /* 0x0000001a0818723c */ /* 0x008fe60000041804 */
[----:B------:R-:W2:Y:S04]  /*15a50*/  LDL.LU R22, [R1+0x18] ;  /* 0x0000180001167983 */ /* 0x000ea80000300800 */
[----:B------:R-:W2:Y:S04]  /*15a60*/  LDL.LU R23, [R1+0x1c] ;  /* 0x00001c0001177983 */ /* 0x000ea80000300800 */
[----:B0-----:R-:W-:Y:S04]  /*15a70*/  STL [R1+0x234c], R16 ;  /* 0x00234c1001007387 */ /* 0x001fe80000100800 */
[----:B------:R0:W-:Y:S04]  /*15a80*/  STL [R1+0x2348], R17 ;  /* 0x0023481101007387 */ /* 0x0001e80000100800 */
[----:B------:R-:W-:Y:S04]  /*15a90*/  STL [R1+0x233c], R18 ;  /* 0x00233c1201007387 */ /* 0x000fe80000100800 */
[----:B------:R-:W-:Y:S04]  /*15aa0*/  STL [R1+0x2338], R19 ;  /* 0x0023381301007387 */ /* 0x000fe80000100800 */
[----:B0-----:R-:W3:Y:S04]  /*15ab0*/  LDL.LU.64 R16, [R1+0xa0] ;  /* 0x0000a00001107983 */ /* 0x001ee80000300a00 */
[----:B------:R-:W2:Y:S04]  /*15ac0*/  LDL.LU.64 R6, [R1+0x2400] ;  /* 0x0024000001067983 */ /* 0x000ea80000300a00 */
[----:B------:R-:W4:Y:S04]  /*15ad0*/  LDL.LU.64 R4, [R1+0x23f8] ;  /* 0x0023f80001047983 */ /* 0x000f280000300a00 */
[----:B------:R-:W-:Y:S04]  /*15ae0*/  STL.64 [R1+0x90], R24 ;  /* 0x0000901801007387 */ /* 0x000fe80000100a00 */
[----:B------:R-:W-:Y:S04]  /*15af0*/  STL [R1+0x98], R26 ;  /* 0x0000981a01007387 */ /* 0x000fe80000100800 */
[----:B------:R-:W2:Y:S01]  /*15b00*/  LDL.LU R12, [R1+0x60] ;  /* 0x00006000010c7983 */ /* 0x000ea20000300800 */
[----:B------:R-:W-:-:S03]  /*15b10*/  MOV R28, R27 ;  /* 0x0000001b001c7202 */ /* 0x000fc60000000f00 */
[----:B-----5:R0:W1:Y:S01]  /*15b20*/  LDSM.16.MT88.4 R24, [R15+0x12c00] ;  /* 0x012c00000f18783b */ /* 0x0200620000004200 */
[----:B------:R-:W-:-:S03]  /*15b30*/  MOV R13, R3 ;  /* 0x00000003000d7202 */ /* 0x000fc60000000f00 */
[----:B------:R-:W5:Y:S01]  /*15b40*/  LDL.LU R3, [R1+0x23f0] ;  /* 0x0023f00001037983 */ /* 0x000f620000300800 */
[----:B----4-:R-:W-:Y:S01]  /*15b50*/  MOV R14, R4 ;  /* 0x00000004000e7202 */ /* 0x010fe20000000f00 */
[----:B0-----:R-:W-:Y:S02]  /*15b60*/  IMAD.MOV.U32 R15, RZ, RZ, R5 ;  /* 0x000000ffff0f7224 */ /* 0x001fe400078e0005 */
[----:B------:R-:W4:Y:S04]  /*15b70*/  LDL.LU R4, [R1+0x23ec] ;  /* 0x0023ec0001047983 */ /* 0x000f280000300800 */
[----:B------:R-:W3:Y:S04]  /*15b80*/  LDL.LU R5, [R1+0x23e8] ;  /* 0x0023e80001057983 */ /* 0x000ee80000300800 */
[----:B------:R0:W-:Y:S04]  /*15b90*/  STL.64 [R1+0x23a0], R14 ;  /* 0x0023a00e01007387 */ /* 0x0001e80000100a00 */
[----:B--2---:R2:W-:Y:S01]  /*15ba0*/  STL.64 [R1+0x2398], R12 ;  /* 0x0023980c01007387 */ /* 0x0045e20000100a00 */
[----:B0-----:R-:W-:-:S03]  /*15bb0*/  MOV R14, R2 ;  /* 0x00000002000e7202 */ /* 0x001fc60000000f00 */
[----:B--2---:R-:W2:Y:S01]  /*15bc0*/  LDL.LU R12, [R1+0x70] ;  /* 0x00007000010c7983 */ /* 0x004ea20000300800 */
[----:B------:R-:W-:-:S03]  /*15bd0*/  MOV R15, R0 ;  /* 0x00000000000f7202 */ /* 0x000fc60000000f00 */
[----:B------:R-:W2:Y:S04]  /*15be0*/  LDL.LU R13, [R1+0x74] ;  /* 0x00007400010d7983 */ /* 0x000ea80000300800 */
[----:B------:R-:W3:Y:S04]  /*15bf0*/  LDL.LU R2, [R1+0x23e4] ;  /* 0x0023e40001027983 */ /* 0x000ee80000300800 */
[----:B------:R-:W3:Y:S01]  /*15c00*/  LDL.LU R0, [R1+0x23e0] ;  /* 0x0023e00001007983 */ /* 0x000ee20000300800 */
[----:B------:R-:W-:Y:S03]  /*15c10*/  HMMA.16816.F32.BF16 R8, R8, R6, R20 ;  /* 0x000000060808723c */ /* 0x000fe60000041814 */
[----:B------:R4:W-:Y:S02]  /*15c20*/  STL.64 [R1+0x23b8], R14 ;  /* 0x0023b80e01007387 */ /* 0x0009e40000100a00 */
[----:B----4-:R-:W-:-:S02]  /*15c30*/  IMAD.MOV.U32 R14, RZ, RZ, R4 ;  /* 0x000000ffff0e7224 */ /* 0x010fc400078e0004 */
[----:B--2---:R0:W-:Y:S04]  /*15c40*/  STL.64 [R1+0x23b0], R12 ;  /* 0x0023b00c01007387 */ /* 0x0041e80000100a00 */
[----:B0-----:R-:W2:Y:S04]  /*15c50*/  LDL.LU R12, [R1+0x20] ;  /* 0x00002000010c7983 */ /* 0x001ea80000300800 */
[----:B-1----:R-:W-:Y:S04]  /*15c60*/  STL.64 [R1+0x22e8], R26 ;  /* 0x0022e81a01007387 */ /* 0x002fe80000100a00 */
[----:B------:R0:W-:Y:S01]  /*15c70*/  STL.64 [R1+0x22e0], R24 ;  /* 0x0022e01801007387 */ /* 0x0001e20000100a00 */
[----:B---3--:R-:W-:-:S02]  /*15c80*/  MOV R13, R5 ;  /* 0x00000005000d7202 */ /* 0x008fc40000000f00 */
[----:B0-----:R-:W-:Y:S02]  /*15c90*/  MOV R24, R2 ;  /* 0x0000000200187202 */ /* 0x001fe40000000f00 */
[----:B------:R-:W-:-:S05]  /*15ca0*/  MOV R25, R0 ;  /* 0x0000000000197202 */ /* 0x000fca0000000f00 */
[----:B------:R0:W-:Y:S04]  /*15cb0*/  STL.64 [R1+0x23a8], R24 ;  /* 0x0023a81801007387 */ /* 0x0001e80000100a00 */
[----:B0-----:R-:W3:Y:S04]  /*15cc0*/  LDL.LU.64 R24, [R1+0xc0] ;  /* 0x0000c00001187983 */ /* 0x001ee80000300a00 */
[----:B------:R-:W4:Y:S04]  /*15cd0*/  LDL.LU.64 R22, [R1+0x23d8] ;  /* 0x0023d80001167983 */ /* 0x000f280000300a00 */
[----:B------:R-:W4:Y:S04]  /*15ce0*/  LDL.LU.64 R20, [R1+0x23d0] ;  /* 0x0023d00001147983 */ /* 0x000f280000300a00 */
[----:B------:R-:W4:Y:S04]  /*15cf0*/  LDL.LU.64 R6, [R1+0x23c8] ;  /* 0x0023c80001067983 */ /* 0x000f280000300a00 */
[----:B------:R-:W4:Y:S04]  /*15d00*/  LDL.LU.64 R4, [R1+0x23c0] ;  /* 0x0023c00001047983 */ /* 0x000f280000300a00 */
[----:B------:R0:W-:Y:S04]  /*15d10*/  STL.64 [R1+0x80], R8 ;  /* 0x0000800801007387 */ /* 0x0001e80000100a00 */
[----:B------:R-:W-:Y:S04]  /*15d20*/  STL [R1+0x88], R10 ;  /* 0x0000880a01007387 */ /* 0x000fe80000100800 */
[----:B0-----:R-:W2:Y:S04]  /*15d30*/  LDL.LU R8, [R1+0xb0] ;  /* 0x0000b00001087983 */ /* 0x001ea80000300800 */
[----:B------:R-:W2:Y:S01]  /*15d40*/  LDL.LU R9, [R1+0xb4] ;  /* 0x0000b40001097983 */ /* 0x000ea20000300800 */
[----:B-----5:R-:W-:Y:S01]  /*15d50*/  MOV R15, R3 ;  /* 0x00000003000f7202 */ /* 0x020fe20000000f00 */
[C---:B----4-:R-:W-:Y:S08]  /*15d60*/  HMMA.16816.F32.BF16 R20, R4.reuse, R16, R20 ;  /* 0x000000100414723c */ /* 0x050ff00000041814 */
[----:B--2---:R-:W-:Y:S11]  /*15d70*/  HMMA.16816.F32.BF16 R12, R4, R8, R12 ;  /* 0x00000008040c723c */ /* 0x004ff6000004180c */
[----:B------:R-:W-:Y:S04]  /*15d80*/  @!UPT UIADD3 URZ, URZ, URZ, URZ ;  /* 0x0000003f3f3ff290 */ /* 0x000fe8000fffe03f */
[----:B------:R-:W-:Y:S08]  /*15d90*/  STL.64 [R1+0x38], R22 ;  /* 0x0000381601007387 */ /* 0x000ff00000100a00 */
[----:B------:R-:W-:Y:S04]  /*15da0*/  STL.64 [R1+0x20], R12 ;  /* 0x0000200c01007387 */ /* 0x000fe80000100a00 */
[----:B------:R0:W-:Y:S04]  /*15db0*/  STL.64 [R1+0x28], R14 ;  /* 0x0000280e01007387 */ /* 0x0001e80000100a00 */
[----:B0-----:R-:W2:Y:S04]  /*15dc0*/  LDL.LU.64 R14, [R1+0x23b8] ;  /* 0x0023b800010e7983 */ /* 0x001ea80000300a00 */
[----:B------:R-:W2:Y:S01]  /*15dd0*/  LDL.LU.64 R12, [R1+0x23b0] ;  /* 0x0023b000010c7983 */ /* 0x000ea20000300a00 */
[----:B------:R-:W-:-:S02]  /*15de0*/  MOV R2, R16 ;  /* 0x0000001000027202 */ /* 0x000fc40000000f00 */
[----:B------:R-:W-:Y:S01]  /*15df0*/  MOV R0, R17 ;  /* 0x0000001100007202 */ /* 0x000fe20000000f00 */
[----:B------:R-:W-:Y:S01]  /*15e00*/  IMAD.MOV.U32 R3, RZ, RZ, R11 ;  /* 0x000000ffff037224 */ /* 0x000fe200078e000b */
[----:B------:R-:W-:Y:S01]  /*15e10*/  MOV R18, R20 ;  /* 0x0000001400127202 */ /* 0x000fe20000000f00 */
[----:B------:R-:W-:Y:S01]  /*15e20*/  IMAD.MOV.U32 R19, RZ, RZ, R21 ;  /* 0x000000ffff137224 */ /* 0x000fe200078e0015 */
[----:B------:R-:W-:Y:S01]  /*15e30*/  MOV R20, R2 ;  /* 0x0000000200147202 */ /* 0x000fe20000000f00 */
[----:B---3--:R-:W-:Y:S01]  /*15e40*/  IMAD.MOV.U32 R10, RZ, RZ, R25 ;  /* 0x000000ffff0a7224 */ /* 0x008fe200078e0019 */
[----:B------:R-:W-:Y:S02]  /*15e50*/  MOV R21, R0 ;  /* 0x0000000000157202 */ /* 0x000fe40000000f00 */
[----:B------:R-:W-:Y:S01]  /*15e60*/  MOV R11, R24 ;  /* 0x00000018000b7202 */ /* 0x000fe20000000f00 */
[----:B--2---:R-:W-:Y:S01]  /*15e70*/  HMMA.16816.F32.BF16 R12, R4, R24, R12 ;  /* 0x00000018040c723c */ /* 0x004fe2000004180c */
[----:B------:R-:W2:Y:S11]  /*15e80*/  LDL.LU.64 R24, [R1+0x23a8] ;  /* 0x0023a80001187983 */ /* 0x000eb60000300a00 */
[----:B------:R-:W-:Y:S11]  /*15e90*/  @!UPT UIADD3 URZ, URZ, URZ, URZ ;  /* 0x0000003f3f3ff290 */ /* 0x000ff6000fffe03f */
[----:B------:R-:W-:Y:S01]  /*15ea0*/  @!UPT UIADD3 URZ, URZ, URZ, URZ ;  /* 0x0000003f3f3ff290 */ /* 0x000fe2000fffe03f */
[----:B------:R-:W-:Y:S01]  /*15eb0*/  MOV R16, R12 ;  /* 0x0000000c00107202 */ /* 0x000fe20000000f00 */
[----:B------:R-:W-:Y:S01]  /*15ec0*/  IMAD.MOV.U32 R2, RZ, RZ, R15 ;  /* 0x000000ffff027224 */ /* 0x000fe200078e000f */
[----:B------:R-:W-:Y:S02]  /*15ed0*/  MOV R17, R13 ;  /* 0x0000000d00117202 */ /* 0x000fe40000000f00 */
[----:B------:R-:W-:Y:S02]  /*15ee0*/  MOV R0, R14 ;  /* 0x0000000e00007202 */ /* 0x000fe40000000f00 */
[----:B------:R-:W2:Y:S04]  /*15ef0*/  LDL.LU.64 R14, [R1+0x23a0] ;  /* 0x0023a000010e7983 */ /* 0x000ea80000300a00 */
[----:B------:R-:W2:Y:S04]  /*15f00*/  LDL.LU.64 R12, [R1+0x2398] ;  /* 0x00239800010c7983 */ /* 0x000ea80000300a00 */
[----:B------:R-:W-:Y:S04]  /*15f10*/  STL.64 [R1+0x2358], R18 ;  /* 0x0023581201007387 */ /* 0x000fe80000100a00 */
[----:B------:R0:W-:Y:S04]  /*15f20*/  STL.64 [R1+0x2350], R16 ;  /* 0x0023501001007387 */ /* 0x0001e80000100a00 */
[----:B0-----:R-:W3:Y:S04]  /*15f30*/  LDL.LU R16, [R1+0x90] ;  /* 0x0000900001107983 */ /* 0x001ee80000300800 */
[----:B------:R-:W3:Y:S04]  /*15f40*/  LDL.LU R17, [R1+0x94] ;  /* 0x0000940001117983 */ /* 0x000ee80000300800 */
[----:B------:R-:W4:Y:S01]  /*15f50*/  LDL.LU R18, [R1+0x98] ;  /* 0x0000980001127983 */ /* 0x000f220000300800 */
[----:B------:R-:W-:-:S03]  /*15f60*/  MOV R19, R28 ;  /* 0x0000001c00137202 */ /* 0x000fc60000000f00 */
[----:B------:R-:W5:Y:S01]  /*15f70*/  LDL.LU R28, [R1+0x2390] ;  /* 0x00239000011c7983 */ /* 0x000f620000300800 */
[----:B--2---:R-:W-:Y:S03]  /*15f80*/  HMMA.16816.F32.BF16 R24, R4, R24, R12 ;  /* 0x000000180418723c */ /* 0x004fe6000004180c */
[----:B----4-:R-:W-:Y:S04]  /*15f90*/  STL.64 [R1+0x2368], R18 ;  /* 0x0023681201007387 */ /* 0x010fe80000100a00 */
[----:B---3--:R0:W-:Y:S04]  /*15fa0*/  STL.64 [R1+0x2360], R16 ;  /* 0x0023601001007387 */ /* 0x0081e80000100a00 */
[----:B0-----:R-:W2:Y:S04]  /*15fb0*/  LDL.LU R16, [R1+0x40] ;  /* 0x0000400001107983 */ /* 0x001ea80000300800 */
[----:B------:R-:W2:Y:S04]  /*15fc0*/  LDL.LU R17, [R1+0x44] ;  /* 0x0000440001117983 */ /* 0x000ea80000300800 */
[----:B------:R-:W2:Y:S04]  /*15fd0*/  LDL.LU R18, [R1+0x48] ;  /* 0x0000480001127983 */ /* 0x000ea80000300800 */
[----:B------:R-:W2:Y:S04]  /*15fe0*/  LDL.LU R19, [R1+0x4c] ;  /* 0x00004c0001137983 */ /* 0x000ea80000300800 */
[----:B------:R-:W3:Y:S01]  /*15ff0*/  LDL.LU.64 R14, [R1+0x2388] ;  /* 0x00238800010e7983 */ /* 0x000ee20000300a00 */
[----:B-----5:R-:W-:-:S03]  /*16000*/  MOV R5, R28 ;  /* 0x0000001c00057202 */ /* 0x020fc60000000f00 */
[----:B------:R-:W4:Y:S01]  /*16010*/  LDL.LU.64 R12, [R1+0x2380] ;  /* 0x00238000010c7983 */ /* 0x000f220000300a00 */
[----:B---3--:R-:W-:-:S03]  /*16020*/  MOV R4, R14 ;  /* 0x0000000e00047202 */ /* 0x008fc60000000f00 */
[----:B------:R-:W4:Y:S04]  /*16030*/  LDL.LU R14, [R1+0x237c] ;  /* 0x00237c00010e7983 */ /* 0x000f280000300800 */
[----:B------:R-:W3:Y:S01]  /*16040*/  LDL.LU R28, [R1+0x2378] ;  /* 0x00237800011c7983 */ /* 0x000ee20000300800 */
[----:B------:R-:W-:-:S03]  /*16050*/  IMAD.MOV.U32 R6, RZ, RZ, R15 ;  /* 0x000000ffff067224 */ /* 0x000fc600078e000f */
[----:B------:R-:W4:Y:S04]  /*16060*/  LDL.LU R15, [R1+0x2374] ;  /* 0x00237400010f7983 */ /* 0x000f280000300800 */
[----:B------:R-:W4:Y:S04]  /*16070*/  LDL.LU R7, [R1+0x5c] ;  /* 0x00005c0001077983 */ /* 0x000f280000300800 */
[----:B------:R0:W-:Y:S04]  /*16080*/  STL.64 [R1+0x2308], R26 ;  /* 0x0023081a01007387 */ /* 0x0001e80000100a00 */
[----:B------:R1:W-:Y:S04]  /*16090*/  STL.64 [R1+0x2300], R24 ;  /* 0x0023001801007387 */ /* 0x0003e80000100a00 */
[----:B0-----:R-:W5:Y:S01]  /*160a0*/  LDL R26, [R1+0xc8] ;  /* 0x0000c800011a7983 */ /* 0x001f620000100800 */
[----:B---3--:R-:W-:-:S03]  /*160b0*/  MOV R27, R28 ;  /* 0x0000001c001b7202 */ /* 0x008fc60000000f00 */
[----:B------:R-:W3:Y:S01]  /*160c0*/  LDL.LU R28, [R1+0x2370] ;  /* 0x00237000011c7983 */ /* 0x000ee20000300800 */
[C---:B----4-:R-:W-:Y:S03]  /*160d0*/  HMMA.16816.F32.BF16 R20, R12.reuse, R20, R4 ;  /* 0x000000140c14723c */ /* 0x050fe60000041804 */
[----:B------:R-:W4:Y:S05]  /*160e0*/  LDL R7, [R1+0xdd4] ;  /* 0x000dd40001077983 */ /* 0x000f2a0000100800 */
[----:B--2---:R-:W-:Y:S01]  /*160f0*/  HMMA.16816.F32.BF16 R16, R12, R8, R16 ;  /* 0x000000080c10723c */ /* 0x004fe20000041810 */
[----:B-1----:R-:W-:-:S02]  /*16100*/  MOV R24, R11 ;  /* 0x0000000b00187202 */ /* 0x002fc40000000f00 */
[----:B------:R-:W-:Y:S02]  /*16110*/  MOV R25, R10 ;  /* 0x0000000a00197202 */ /* 0x000fe40000000f00 */
[----:B------:R-:W0:Y:S10]  /*16120*/  LDSM.16.MT88.4 R8, [R29+0x13000] ;  /* 0x013000001d08783b */ /* 0x000e340000004200 */
[----:B------:R-:W-:Y:S04]  /*16130*/  STL.64 [R1+0x22f8], R22 ;  /* 0x0022f81601007387 */ /* 0x000fe80000100a00 */
[----:B------:R1:W-:Y:S04]  /*16140*/  STL.64 [R1+0x22f0], R20 ;  /* 0x0022f01401007387 */ /* 0x0003e80000100a00 */
[----:B-1----:R-:W2:Y:S04]  /*16150*/  LDL.LU.64 R20, [R1+0xe0] ;  /* 0x0000e00001147983 */ /* 0x002ea80000300a00 */
[----:B------:R-:W2:Y:S04]  /*16160*/  LDL.LU.64 R22, [R1+0xe8] ;  /* 0x0000e80001167983 */ /* 0x000ea80000300a00 */
[----:B------:R-:W-:Y:S04]  /*16170*/  STL [R1+0x22d8], R29 ;  /* 0x0022d81d01007387 */ /* 0x000fe80000100800 */
[----:B------:R-:W-:Y:S04]  /*16180*/  STL.64 [R1+0x40], R16 ;  /* 0x0000401001007387 */ /* 0x000fe80000100a00 */
[----:B------:R-:W-:Y:S04]  /*16190*/  STL.64 [R1+0x48], R18 ;  /* 0x0000481201007387 */ /* 0x000fe80000100a00 */
[----:B0-----:R-:W-:Y:S04]  /*161a0*/  STL [R1+0x229c], R10 ;  /* 0x00229c0a01007387 */ /* 0x001fe80000100800 */
[----:B------:R-:W-:Y:S04]  /*161b0*/  STL [R1+0x2298], R11 ;  /* 0x0022980b01007387 */ /* 0x000fe80000100800 */
[----:B---3--:R-:W0:Y:S04]  /*161c0*/  LDSM.16.M88.4 R16, [R28+0x180] ;  /* 0x000180001c10783b */ /* 0x008e280000000200 */
[----:B----4-:R-:W-:Y:S04]  /*161d0*/  LDSM.16.MT88.4 R4, [R7+0x13000] ;  /* 0x013000000704783b */ /* 0x010fe80000004200 */
[----:B0-----:R-:W-:Y:S04]  /*161e0*/  STL.64 [R1+0x100], R16 ;  /* 0x0001001001007387 */ /* 0x001fe80000100a00 */
[----:B------:R-:W-:Y:S04]  /*161f0*/  STL.64 [R1+0x108], R18 ;  /* 0x0001081201007387 */ /* 0x000fe80000100a00 */
[----:B------:R-:W0:Y:S04]  /*16200*/  LDSM.16.M88.4 R16, [R28+0x4180] ;  /* 0x004180001c10783b */ /* 0x000e280000000200 */
[----:B0-----:R0:W-:Y:S01]  /*16210*/  STL.64 [R1+0x78], R18 ;  /* 0x0000781201007387 */ /* 0x0011e20000100a00 */
[----:B------:R-:W-:Y:S01]  /*16220*/  IMAD.MOV.U32 R10, RZ, RZ, R16 ;  /* 0x000000ffff0a7224 */ /* 0x000fe200078e0010 */
[----:B------:R-:W-:-:S02]  /*16230*/  MOV R11, R17 ;  /* 0x00000011000b7202 */ /* 0x000fc40000000f00 */
[----:B0-----:R-:W3:Y:S04]  /*16240*/  LDL.LU.64 R18, [R1+0x2368] ;  /* 0x0023680001127983 */ /* 0x001ee80000300a00 */
[----:B------:R-:W3:Y:S04]  /*16250*/  LDL.LU.64 R16, [R1+0x2360] ;  /* 0x0023600001107983 */ /* 0x000ee80000300a00 */
[----:B------:R-:W-:Y:S04]  /*16260*/  STL.64 [R1+0x22a8], R10 ;  /* 0x0022a80a01007387 */ /* 0x000fe80000100a00 */
[----:B------:R0:W-:Y:S04]  /*16270*/  STL.64 [R1+0x22a0], R8 ;  /* 0x0022a00801007387 */ /* 0x0001e80000100a00 */
[----:B0-----:R-:W2:Y:S04]  /*16280*/  LDL.LU R8, [R1+0x80] ;  /* 0x0000800001087983 */ /* 0x001ea80000300800 */
[----:B------:R-:W2:Y:S04]  /*16290*/  LDL.LU R9, [R1+0x84] ;  /* 0x0000840001097983 */ /* 0x000ea80000300800 */
[----:B------:R-:W2:Y:S01]  /*162a0*/  LDL.LU R10, [R1+0x88] ;  /* 0x00008800010a7983 */ /* 0x000ea20000300800 */
[----:B---3--:R-:W-:Y:S11]  /*162b0*/  HMMA.16816.F32.BF16 R16, R12, R24, R16 ;  /* 0x000000180c10723c */ /* 0x008ff60000041810 */
[----:B------:R-:W-:Y:S11]  /*162c0*/  @!UPT UIADD3 URZ, URZ, URZ, URZ ;  /* 0x0000003f3f3ff290 */ /* 0x000ff6000fffe03f */
[----:B------:R-:W-:Y:S01]  /*162d0*/  @!UPT UIADD3 URZ, URZ, URZ, URZ ;  /* 0x0000003f3f3ff290 */ /* 0x000fe2000fffe03f */
[----:B------:R-:W-:Y:S04]  /*162e0*/  STL.64 [R1+0x50], R16 ;  /* 0x0000501001007387 */ /* 0x000fe80000100a00 */
[----:B-----5:R0:W-:Y:S04]  /*162f0*/  STL.64 [R1+0x2310], R26 ;  /* 0x0023101a01007387 */ /* 0x0201e80000100a00 */
[----:B------:R-:W3:Y:S04]  /*16300*/  LDL.LU R24, [R1+0x20] ;  /* 0x0000200001187983 */ /* 0x000ee80000300800 */
[----:B------:R-:W3:Y:S04]  /*16310*/  LDL.LU R25, [R1+0x24] ;  /* 0x0000240001197983 */ /* 0x000ee80000300800 */
[----:B0-----:R-:W4:Y:S04]  /*16320*/  LDL.LU R26, [R1+0x28] ;  /* 0x00002800011a7983 */ /* 0x001f280000300800 */
[----:B------:R-:W4:Y:S01]  /*16330*/  LDL.LU R27, [R1+0x2c] ;  /* 0x00002c00011b7983 */ /* 0x000f220000300800 */
[----:B------:R-:W-:Y:S01]  /*16340*/  MOV R11, R3 ;  /* 0x00000003000b7202 */ /* 0x000fe20000000f00 */
[----:B------:R-:W-:Y:S01]  /*16350*/  IMAD.MOV.U32 R3, RZ, RZ, R19 ;  /* 0x000000ffff037224 */ /* 0x000fe200078e0013 */
[----:B------:R-:W-:-:S02]  /*16360*/  MOV R29, R18 ;  /* 0x00000012001d7202 */ /* 0x000fc40000000f00 */
[----:B------:R-:W0:Y:S04]  /*16370*/  LDSM.16.M88.4 R16, [R28+0x8180] ;  /* 0x008180001c10783b */ /* 0x000e280000000200 */
[----:B----4-:R1:W-:Y:S04]  /*16380*/  STL.64 [R1+0x2320], R26 ;  /* 0x0023201a01007387 */ /* 0x0103e80000100a00 */
[----:B---3--:R-:W-:Y:S04]  /*16390*/  STL.64 [R1+0x2318], R24 ;  /* 0x0023181801007387 */ /* 0x008fe80000100a00 */
[----:B-1----:R-:W3:Y:S04]  /*163a0*/  LDL.LU.64 R26, [R1+0xa8] ;  /* 0x0000a800011a7983 */ /* 0x002ee80000300a00 */
[----:B0-----:R-:W-:Y:S04]  /*163b0*/  STL.64 [R1+0xf0], R16 ;  /* 0x0000f01001007387 */ /* 0x001fe80000100a00 */
[----:B------:R-:W-:Y:S04]  /*163c0*/  STL.64 [R1+0xf8], R18 ;  /* 0x0000f81201007387 */ /* 0x000fe80000100a00 */
[----:B------:R-:W0:Y:S04]  /*163d0*/  LDSM.16.M88.4 R16, [R28+0xc180] ;  /* 0x00c180001c10783b */ /* 0x000e280000000200 */
[----:B0-----:R-:W-:Y:S01]  /*163e0*/  STL.64 [R1+0x110], R16 ;  /* 0x0001101001007387 */ /* 0x001fe20000100a00 */
[----:B------:R-:W-:-:S03]  /*163f0*/  MOV R28, R19 ;  /* 0x00000013001c7202 */ /* 0x000fc60000000f00 */
[----:B------:R0:W-:Y:S04]  /*16400*/  STL [R1+0x118], R18 ;  /* 0x0001181201007387 */ /* 0x0001e80000100800 */
[----:B0-----:R-:W4:Y:S04]  /*16410*/  LDL.LU.64 R18, [R1+0x2358] ;  /* 0x0023580001127983 */ /* 0x001f280000300a00 */
[----:B------:R-:W5:Y:S04]  /*16420*/  LDL.LU.64 R16, [R1+0x2350] ;  /* 0x0023500001107983 */ /* 0x000f680000300a00 */
[----:B------:R-:W-:Y:S04]  /*16430*/  STL [R1+0x21e8], R28 ;  /* 0x0021e81c01007387 */ /* 0x000fe80000100800 */
[----:B------:R0:W-:Y:S04]  /*16440*/  STL.64 [R1+0x2248], R6 ;  /* 0x0022480601007387 */ /* 0x0001e80000100a00 */
[----:B------:R5:W-:Y:S01]  /*16450*/  STL.64 [R1+0x2240], R4 ;  /* 0x0022400401007387 */ /* 0x000be20000100a00 */
[----:B0-----:R-:W-:Y:S01]  /*16460*/  IMAD.MOV.U32 R6, RZ, RZ, R0 ;  /* 0x000000ffff067224 */ /* 0x001fe200078e0000 */
[----:B------:R-:W-:-:S02]  /*16470*/  MOV R7, R2 ;  /* 0x0000000200077202 */ /* 0x000fc40000000f00 */
[----:B-----5:R-:W-:Y:S02]  /*16480*/  MOV R4, R16 ;  /* 0x0000001000047202 */ /* 0x020fe40000000f00 */
[----:B------:R-:W5:Y:S01]  /*16490*/  LDL.LU R16, [R1+0x234c] ;  /* 0x00234c0001107983 */ /* 0x000f620000300800 */
[----:B------:R-:W-:-:S03]  /*164a0*/  MOV R5, R17 ;  /* 0x0000001100057202 */ /* 0x000fc60000000f00 */
[----:B------:R-:W5:Y:S04]  /*164b0*/  LDL.LU R17, [R1+0x2348] ;  /* 0x0023480001117983 */ /* 0x000f680000300800 */
[----:B------:R-:W3:Y:S04]  /*164c0*/  LDL.LU R0, [R1+0x2344] ;  /* 0x0023440001007983 */ /* 0x000ee80000300800 */
[----:B------:R-:W5:Y:S04]  /*164d0*/  LDL.LU R2, [R1+0x2340] ;  /* 0x0023400001027983 */ /* 0x000f680000300800 */
[----:B------:R-:W-:Y:S04]  /*164e0*/  STL.64 [R1+0x2330], R6 ;  /* 0x0023300601007387 */ /* 0x000fe80000100a00 */
[----:B------:R4:W-:Y:S02]  /*164f0*/  STL.64 [R1+0x2328], R4 ;  /* 0x0023280401007387 */ /* 0x0009e40000100a00 */
[----:B----4-:R-:W-:-:S02]  /*16500*/  MOV R4, R18 ;  /* 0x0000001200047202 */ /* 0x010fc40000000f00 */
[----:B------:R-:W4:Y:S01]  /*16510*/  LDL.LU R18, [R1+0x233c] ;  /* 0x00233c0001127983 */ /* 0x000f220000300800 */
[----:B------:R-:W-:-:S03]  /*16520*/  MOV R5, R19 ;  /* 0x0000001300057202 */ /* 0x000fc60000000f00 */
[----:B------:R-:W4:Y:S04]  /*16530*/  LDL.LU R19, [R1+0x2338] ;  /* 0x0023380001137983 */ /* 0x000f280000300800 */
[----:B------:R-:W4:Y:S04]  /*16540*/  LDL.LU R6, [R1+0x38] ;  /* 0x0000380001067983 */ /* 0x000f280000300800 */
[----:B------:R-:W4:Y:S01]  /*16550*/  LDL.LU R7, [R1+0x3c] ;  /* 0x00003c0001077983 */ /* 0x000f220000300800 */
[----:B--2---:R-:W-:Y:S11]  /*16560*/  HMMA.16816.F32.BF16 R8, R12, R20, R8 ;  /* 0x000000140c08723c */ /* 0x004ff60000041808 */
[----:B------:R-:W-:Y:S11]  /*16570*/  @!UPT UIADD3 URZ, URZ, URZ, URZ ;  /* 0x0000003f3f3ff290 */ /* 0x000ff6000fffe03f */
[----:B------:R-:W-:Y:S01]  /*16580*/  @!UPT UIADD3 URZ, URZ, URZ, URZ ;  /* 0x0000003f3f3ff290 */ /* 0x000fe2000fffe03f */
[----:B------:R-:W-:Y:S04]  /*16590*/  STL [R1+0x22b8], R9 ;  /* 0x0022b80901007387 */ /* 0x000fe80000100800 */
[----:B------:R-:W-:Y:S04]  /*165a0*/  STL [R1+0x22b4], R10 ;  /* 0x0022b40a01007387 */ /* 0x000fe80000100800 */
[----:B------:R-:W-:Y:S01]  /*165b0*/  STL [R1+0x22b0], R11 ;  /* 0x0022b00b01007387 */ /* 0x000fe20000100800 */
[----:B---3--:R-:W-:Y:S02]  /*165c0*/  MOV R15, R0 ;  /* 0x00000000000f7202 */ /* 0x008fe40000000f00 */
[----:B------:R-:W-:Y:S01]  /*165d0*/  MOV R0, R27 ;  /* 0x0000001b00007202 */ /* 0x000fe20000000f00 */
[----:B-----5:R-:W-:Y:S01]  /*165e0*/  IMAD.MOV.U32 R14, RZ, RZ, R2 ;  /* 0x000000ffff0e7224 */ /* 0x020fe200078e0002 */
[----:B------:R-:W-:Y:S01]  /*165f0*/  MOV R2, R26 ;  /* 0x0000001a00027202 */ /* 0x000fe20000000f00 */
[C---:B----4-:R-:W-:Y:S11]  /*16600*/  HMMA.16816.F32.BF16 R4, R16.reuse, R26, R4 ;  /* 0x0000001a1004723c */ /* 0x050ff60000041804 */
[----:B------:R-:W-:Y:S11]  /*16610*/  @!UPT UIADD3 URZ, URZ, URZ, URZ ;  /* 0x0000003f3f3ff290 */ /* 0x000ff6000fffe03f */
[----:B------:R-:W-:Y:S01]  /*16620*/  @!UPT UIADD3 URZ, URZ, URZ, URZ ;  /* 0x0000003f3f3ff290 */ /* 0x000fe2000fffe03f */
[----:B------:R-:W-:Y:S04]  /*16630*/  STL.64 [R1+0x80], R4 ;  /* 0x0000800401007387 */ /* 0x000fe80000100a00 */
[----:B------:R0:W-:Y:S04]  /*16640*/  STL.64 [R1+0x88], R6 ;  /* 0x0000880601007387 */ /* 0x0001e80000100a00 */
[----:B0-----:R-:W2:Y:S04]  /*16650*/  LDL.LU.64 R6, [R1+0x2330] ;  /* 0x0023300001067983 */ /* 0x001ea80000300a00 */
[----:B------:R-:W2:Y:S04]  /*16660*/  LDL.LU.64 R4, [R1+0x2328] ;  /* 0x0023280001047983 */ /* 0x000ea80000300a00 */
[----:B------:R-:W3:Y:S04]  /*16670*/  LDL.LU.64 R26, [R1+0x2320] ;  /* 0x00232000011a7983 */ /* 0x000ee80000300a00 */
[----:B------:R-:W3:Y:S02]  /*16680*/  LDL.LU.64 R24, [R1+0x2318] ;  /* 0x0023180001187983 */ /* 0x000ee40000300a00 */
[C---:B---3--:R-:W-:Y:S11]  /*16690*/  HMMA.16816.F32.BF16 R24, R16.reuse, R14, R24 ;  /* 0x0000000e1018723c */ /* 0x048ff60000041818 */
[----:B------:R-:W-:Y:S11]  /*166a0*/  @!UPT UIADD3 URZ, URZ, URZ, URZ ;  /* 0x0000003f3f3ff290 */ /* 0x000ff6000fffe03f */
[----:B------:R-:W-:Y:S01]  /*166b0*/  @!UPT UIADD3 URZ, URZ, URZ, URZ ;  /* 0x0000003f3f3ff290 */ /* 0x000fe2000fffe03f */
[----:B------:R-:W-:Y:S04]  /*166c0*/  STL.64 [R1+0x30], R24 ;  /* 0x0000301801007387 */ /* 0x000fe80000100a00 */
[----:B------:R0:W-:Y:S04]  /*166d0*/  STL.64 [R1+0x38], R26 ;  /* 0x0000381a01007387 */ /* 0x0001e80000100a00 */
[----:B0-----:R-:W2:Y:S04]  /*166e0*/  LDL.LU.64 R26, [R1+0x2310] ;  /* 0x00231000011a7983 */ /* 0x001ea80000300a00 */
[----:B------:R0:W-:Y:S01]  /*166f0*/  STL.64 [R1+0x22d0], R14 ;  /* 0x0022d00e01007387 */ /* 0x0001e20000100a00 */
[----:B--2---:R-:W-:Y:S11]  /*16700*/  HMMA.16816.F32.BF16 R24, R16, R26, R4 ;  /* 0x0000001a1018723c */ /* 0x004ff60000041804 */
[----:B------:R-:W-:Y:S11]  /*16710*/  @!UPT UIADD3 URZ, URZ, URZ, URZ ;  /* 0x0000003f3f3ff290 */ /* 0x000ff6000fffe03f */
[----:B------:R-:W-:Y:S02]  /*16720*/  @!UPT UIADD3 URZ, URZ, URZ, URZ ;  /* 0x0000003f3f3ff290 */ /* 0x000fe4000fffe03f */
[----:B------:R-:W-:Y:S01]  /*16730*/  IMAD.MOV.U32 R5, RZ, RZ, R26 ;  /* 0x000000ffff057224 */ /* 0x000fe200078e001a */
[----:B------:R-:W-:Y:S02]  /*16740*/  MOV R4, R27 ;  /* 0x0000001b00047202 */ /* 0x000fe40000000f00 */
[----:B------:R-:W-:Y:S01]  /*16750*/  MOV R10, R24 ;  /* 0x00000018000a7202 */ /* 0x000fe20000000f00 */
[----:B------:R-:W2:Y:S01]  /*16760*/  LDL.LU.64 R26, [R1+0x2308] ;  /* 0x00230800011a7983 */ /* 0x000ea20000300a00 */
[----:B------:R-:W-:-:S03]  /*16770*/  MOV R11, R25 ;  /* 0x00000019000b7202 */ /* 0x000fc60000000f00 */
[----:B------:R-:W2:Y:S01]  /*16780*/  LDL.LU.64 R24, [R1+0x2300] ;  /* 0x0023000001187983 */ /* 0x000ea20000300a00 */
[----:B0-----:R-:W-:Y:S01]  /*16790*/  IMAD.MOV.U32 R14, RZ, RZ, R2 ;  /* 0x000000ffff0e7224 */ /* 0x001fe200078e0002 */
[----:B------:R-:W-:Y:S02]  /*167a0*/  MOV R15, R0 ;  /* 0x00000000000f7202 */ /* 0x000fe40000000f00 */
[----:B------:R-:W-:Y:S02]  /*167b0*/  MOV R2, R22 ;  /* 0x0000001600027202 */ /* 0x000fe40000000f00 */
[----:B------:R-:W-:Y:S01]  /*167c0*/  MOV R0, R23 ;  /* 0x0000001700007202 */ /* 0x000fe20000000f00 */
[----:B--2---:R-:W-:Y:S01]  /*167d0*/  HMMA.16816.F32.BF16 R24, R16, R22, R24 ;  /* 0x000000161018723c */ /* 0x004fe20000041818 */
[----:B------:R-:W2:Y:S04]  /*167e0*/  LDL.LU.64 R22, [R1+0x22f8] ;  /* 0x0022f80001167983 */ /* 0x000ea80000300a00 */
[----:B------:R-:W2:Y:S11]  /*167f0*/  LDL.LU.64 R20, [R1+0x22f0] ;  /* 0x0022f00001147983 */ /* 0x000eb60000300a00 */
[----:B------:R-:W-:Y:S08]  /*16800*/  @!UPT UIADD3 URZ, URZ, URZ, URZ ;  /* 0x0000003f3f3ff290 */ /* 0x000ff0000fffe03f */
[----:B------:R-:W-:Y:S01]  /*16810*/  MOV R17, R26 ;  /* 0x0000001a00117202 */ /* 0x000fe20000000f00 */
[----:B------:R-:W-:Y:S01]  /*16820*/  IMAD.MOV.U32 R9, RZ, RZ, R24 ;  /* 0x000000ffff097224 */ /* 0x000fe200078e0018 */
[----:B------:R-:W-:Y:S02]  /*16830*/  MOV R16, R27 ;  /* 0x0000001b00107202 */ /* 0x000fe40000000f00 */
[----:B------:R-:W-:Y:S01]  /*16840*/  MOV R18, R25 ;  /* 0x0000001900127202 */ /* 0x000fe20000000f00 */
[----:B------:R-:W2:Y:S04]  /*16850*/  LDL.LU.64 R26, [R1+0x22e8] ;  /* 0x0022e800011a7983 */ /* 0x000ea80000300a00 */
[----:B------:R-:W2:Y:S04]  /*16860*/  LDL.LU.64 R24, [R1+0x22e0] ;  /* 0x0022e00001187983 */ /* 0x000ea80000300a00 */
[----:B------:R0:W-:Y:S04]  /*16870*/  STL.64 [R1+0x22c8], R10 ;  /* 0x0022c80a01007387 */ /* 0x0001e80000100a00 */
[----:B------:R1:W-:Y:S01]  /*16880*/  STL.64 [R1+0x22c0], R8 ;  /* 0x0022c00801007387 */ /* 0x0003e20000100a00 */
[----:B0-----:R-:W-:-:S03]  /*16890*/  IMAD.MOV.U32 R10, RZ, RZ, R29 ;  /* 0x000000ffff0a7224 */ /* 0x001fc600078e001d */
[----:B-1----:R-:W3:Y:S04]  /*168a0*/  LDL.LU R8, [R1+0x50] ;  /* 0x0000500001087983 */ /* 0x002ee80000300800 */
[----:B------:R-:W3:Y:S01]  /*168b0*/  LDL.LU R9, [R1+0x54] ;  /* 0x0000540001097983 */ /* 0x000ee20000300800 */
[----:B------:R-:W-:-:S03]  /*168c0*/  MOV R11, R3 ;  /* 0x00000003000b7202 */ /* 0x000fc60000000f00 */
[----:B------:R-:W4:Y:S01]  /*168d0*/  LDL.LU R29, [R1+0x22d8] ;  /* 0x0022d800011d7983 */ /* 0x000f220000300800 */
[----:B--2---:R-:W-:Y:S03]  /*168e0*/  HMMA.16816.F32.BF16 R20, R24, R14, R20 ;  /* 0x0000000e1814723c */ /* 0x004fe60000041814 */
[----:B------:R-:W2:Y:S11]  /*168f0*/  LDL.LU.64 R14, [R1+0x22d0] ;  /* 0x0022d000010e7983 */ /* 0x000eb60000300a00 */
[----:B------:R-:W-:Y:S10]  /*16900*/  @!UPT UIADD3 URZ, URZ, URZ, URZ ;  /* 0x0000003f3f3ff290 */ /* 0x000ff4000fffe03f */
[----:B------:R-:W-:Y:S01]  /*16910*/  MOV R28, R20 ;  /* 0x00000014001c7202 */ /* 0x000fe20000000f00 */
[----:B------:R-:W-:Y:S01]  /*16920*/  IMAD.MOV.U32 R6, RZ, RZ, R22 ;  /* 0x000000ffff067224 */ /* 0x000fe200078e0016 */
[----:B------:R-:W-:Y:S01]  /*16930*/  MOV R7, R21 ;  /* 0x0000001500077202 */ /* 0x000fe20000000f00 */
[----:B------:R-:W2:Y:S01]  /*16940*/  LDL.LU R20, [R1+0x40] ;  /* 0x0000400001147983 */ /* 0x000ea20000300800 */
[----:B------:R-:W-:-:S03]  /*16950*/  MOV R3, R23 ;  /* 0x0000001700037202 */ /* 0x000fc60000000f00 */
[----:B------:R-:W2:Y:S04]  /*16960*/  LDL.LU R21, [R1+0x44] ;  /* 0x0000440001157983 */ /* 0x000ea80000300800 */
[----:B------:R-:W2:Y:S04]  /*16970*/  LDL.LU R22, [R1+0x48] ;  /* 0x0000480001167983 */ /* 0x000ea80000300800 */
[----:B------:R-:W2:Y:S02]  /*16980*/  LDL.LU R23, [R1+0x4c] ;  /* 0x00004c0001177983 */ /* 0x000ea40000300800 */
[C---:B--2---:R-:W-:Y:S02]  /*16990*/  HMMA.16816.F32.BF16 R12, R24.reuse, R14, R20 ;  /* 0x0000000e180c723c */ /* 0x044fe40000041814 */
[----:B----4-:R-:W0:Y:S11]  /*169a0*/  LDSM.16.MT88.4 R20, [R29+0x13400] ;  /* 0x013400001d14783b */ /* 0x010e360000004200 */
[----:B------:R-:W-:Y:S10]  /*169b0*/  @!UPT UIADD3 URZ, URZ, URZ, URZ ;  /* 0x0000003f3f3ff290 */ /* 0x000ff4000fffe03f */
[----:B------:R1:W-:Y:S04]  /*169c0*/  STL.64 [R1+0x2258], R14 ;  /* 0x0022580e01007387 */ /* 0x0003e80000100a00 */
[----:B------:R3:W-:Y:S04]  /*169d0*/  STL.64 [R1+0x2250], R12 ;  /* 0x0022500c01007387 */ /* 0x0007e80000100a00 */
[----:B-1----:R-:W3:Y:S04]  /*169e0*/  LDL.LU R14, [R1+0xc8] ;  /* 0x0000c800010e7983 */ /* 0x002ee80000300800 */
[----:B------:R-:W3:Y:S04]  /*169f0*/  LDL.LU R15, [R1+0xcc] ;  /* 0x0000cc00010f7983 */ /* 0x000ee80000300800 */
[----:B------:R-:W2:Y:S04]  /*16a00*/  LDL R19, [R1+0xdd4] ;  /* 0x000dd40001137983 */ /* 0x000ea80000100800 */
[----:B0-----:R0:W-:Y:S04]  /*16a10*/  STL.64 [R1+0x2208], R22 ;  /* 0x0022081601007387 */ /* 0x0011e80000100a00 */
[----:B------:R-:W-:Y:S01]  /*16a20*/  STL.64 [R1+0x2200], R20 ;  /* 0x0022001401007387 */ /* 0x000fe20000100a00 */
[----:B---3--:R-:W-:Y:S03]  /*16a30*/  HMMA.16816.F32.BF16 R12, R24, R14, R8 ;  /* 0x0000000e180c723c */ /* 0x008fe60000041808 */
[----:B------:R-:W3:Y:S04]  /*16a40*/  LDL.LU.64 R10, [R1+0x22c8] ;  /* 0x0022c800010a7983 */ /* 0x000ee80000300a00 */
[----:B------:R-:W4:Y:S01]  /*16a50*/  LDL.LU.64 R8, [R1+0x22c0] ;  /* 0x0022c00001087983 */ /* 0x000f220000300a00 */
[----:B0-----:R-:W-:-:S02]  /*16a60*/  MOV R22, R2 ;  /* 0x0000000200167202 */ /* 0x001fc40000000f00 */
[----:B------:R-:W-:Y:S11]  /*16a70*/  MOV R23, R0 ;  /* 0x0000000000177202 */ /* 0x000ff60000000f00 */
[----:B------:R-:W-:Y:S02]  /*16a80*/  @!UPT UIADD3 URZ, URZ, URZ, URZ ;  /* 0x0000003f3f3ff290 */ /* 0x000fe4000fffe03f */
[----:B------:R4:W-:Y:S01]  /*16a90*/  STL [R1+0x50], R12 ;  /* 0x0000500c01007387 */ /* 0x0009e20000100800 */
[----:B------:R-:W-:Y:S01]  /*16aa0*/  MOV R2, R14 ;  /* 0x0000000e00027202 */ /* 0x000fe20000000f00 */
[----:B------:R-:W-:Y:S01]  /*16ab0*/  IMAD.MOV.U32 R29, RZ, RZ, R13 ;  /* 0x000000ffff1d7224 */ /* 0x000fe200078e000d */
[----:B------:R-:W-:Y:S01]  /*16ac0*/  MOV R0, R15 ;  /* 0x0000000f00007202 */ /* 0x000fe20000000f00 */
[----:B------:R-:W-:Y:S01]  /*16ad0*/  IMAD.MOV.U32 R13, RZ, RZ, R18 ;  /* 0x000000ffff0d7224 */ /* 0x000fe200078e0012 */
[----:B------:R-:W-:Y:S02]  /*16ae0*/  MOV R14, R17 ;  /* 0x00000011000e7202 */ /* 0x000fe40000000f00 */
[----:B------:R-:W-:Y:S02]  /*16af0*/  MOV R15, R16 ;  /* 0x00000010000f7202 */ /* 0x000fe40000000f00 */
[----:B--2---:R-:W0:Y:S01]  /*16b00*/  LDSM.16.MT88.4 R16, [R19+0x13400] ;  /* 0x013400001310783b */ /* 0x004e220000004200 */
[----:B----4-:R-:W-:-:S03]  /*16b10*/  MOV R12, R9 ;  /* 0x00000009000c7202 */ /* 0x010fc60000000f00 */
[----:B------:R-:W2:Y:S04]  /*16b20*/  LDL.LU R9, [R1+0x22b8] ;  /* 0x0022b80001097983 */ /* 0x000ea80000300800 */
[----:B------:R1:W-:Y:S04]  /*16b30*/  STL.64 [R1+0x2268], R14 ;  /* 0x0022680e01007387 */ /* 0x0003e80000100a00 */
[----:B------:R3:W-:Y:S01]  /*16b40*/  STL.64 [R1+0x2260], R12 ;  /* 0x0022600c01007387 */ /* 0x0007e20000100a00 */
[----:B-1----:R-:W-:Y:S02]  /*16b50*/  MOV R14, R5 ;  /* 0x00000005000e7202 */ /* 0x002fe40000000f00 */
[----:B------:R-:W-:-:S02]  /*16b60*/  MOV R15, R4 ;  /* 0x00000004000f7202 */ /* 0x000fc40000000f00 */
[----:B---3--:R-:W-:Y:S01]  /*16b70*/  MOV R12, R10 ;  /* 0x0000000a000c7202 */ /* 0x008fe20000000f00 */
[----:B------:R-:W-:Y:S01]  /*16b80*/  IMAD.MOV.U32 R13, RZ, RZ, R11 ;  /* 0x000000ffff0d7224 */ /* 0x000fe200078e000b */
[----:B------:R-:W2:Y:S04]  /*16b90*/  LDL.LU R10, [R1+0x22b4] ;  /* 0x0022b400010a7983 */ /* 0x000ea80000300800 */
[----:B------:R-:W2:Y:S04]  /*16ba0*/  LDL.LU R11, [R1+0x22b0] ;  /* 0x0022b000010b7983 */ /* 0x000ea80000300800 */
[----:B------:R-:W-:Y:S04]  /*16bb0*/  STL.64 [R1+0x2280], R14 ;  /* 0x0022800e01007387 */ /* 0x000fe80000100a00 */
[----:B------:R1:W-:Y:S04]  /*16bc0*/  STL.64 [R1+0x2278], R12 ;  /* 0x0022780c01007387 */ /* 0x0003e80000100a00 */
[----:B-1----:R-:W3:Y:S04]  /*16bd0*/  LDL.LU.64 R12, [R1+0x100] ;  /* 0x00010000010c7983 */ /* 0x002ee80000300a00 */
[----:B------:R-:W4:Y:S04]  /*16be0*/  LDL.LU.64 R4, [R1+0x110] ;  /* 0x0001100001047983 */ /* 0x000f280000300a00 */
[----:B----4-:R1:W-:Y:S04]  /*16bf0*/  STL.64 [R1+0x2270], R4 ;  /* 0x0022700401007387 */ /* 0x0103e80000100a00 */
[----:B-1----:R-:W4:Y:S04]  /*16c00*/  LDL.LU.64 R4, [R1+0xf0] ;  /* 0x0000f00001047983 */ /* 0x002f280000300a00 */
[----:B------:R-:W-:Y:S01]  /*16c10*/  STL.64 [R1+0x2290], R6 ;  /* 0x0022900601007387 */ /* 0x000fe20000100a00 */
[----:B--2---:R-:W-:Y:S03]  /*16c20*/  HMMA.16816.F32.BF16 R20, R24, R22, R8 ;  /* 0x000000161814723c */ /* 0x004fe60000041808 */
[----:B----4-:R1:W-:Y:S04]  /*16c30*/  STL.64 [R1+0x2288], R4 ;  /* 0x0022880401007387 */ /* 0x0103e80000100a00 */
[----:B-1----:R-:W2:Y:S04]  /*16c40*/  LDL.LU R4, [R1+0x80] ;  /* 0x0000800001047983 */ /* 0x002ea80000300800 */
[----:B------:R-:W2:Y:S04]  /*16c50*/  LDL.LU R5, [R1+0x84] ;  /* 0x0000840001057983 */ /* 0x000ea80000300800 */
[----:B------:R-:W2:Y:S04]  /*16c60*/  LDL.LU R6, [R1+0x88] ;  /* 0x0000880001067983 */ /* 0x000ea80000300800 */
[----:B------:R-:W2:Y:S04]  /*16c70*/  LDL.LU R7, [R1+0x8c] ;  /* 0x00008c0001077983 */ /* 0x000ea80000300800 */
[----:B0-----:R-:W-:Y:S04]  /*16c80*/  STL.64 [R1+0x21f8], R18 ;  /* 0x0021f81201007387 */ /* 0x001fe80000100a00 */
[----:B------:R0:W-:Y:S04]  /*16c90*/  STL.64 [R1+0x21f0], R16 ;  /* 0x0021f01001007387 */ /* 0x0001e80000100a00 */
[----:B0-----:R-:W4:Y:S04]  /*16ca0*/  LDL.LU R16, [R1+0x30] ;  /* 0x0000300001107983 */ /* 0x001f280000300800 */
[----:B------:R-:W4:Y:S04]  /*16cb0*/  LDL.LU R17, [R1+0x34] ;  /* 0x0000340001117983 */ /* 0x000f280000300800 */
[----:B------:R-:W4:Y:S04]  /*16cc0*/  LDL.LU R18, [R1+0x38] ;  /* 0x0000380001127983 */ /* 0x000f280000300800 */
[----:B------:R-:W4:Y:S04]  /*16cd0*/  LDL.LU R19, [R1+0x3c] ;  /* 0x00003c0001137983 */ /* 0x000f280000300800 */
[----:B------:R-:W5:Y:S04]  /*16ce0*/  LDL.LU.64 R10, [R1+0x22a8] ;  /* 0x0022a800010a7983 */ /* 0x000f680000300a00 */
[----:B------:R-:W2:Y:S01]  /*16cf0*/  LDL.LU.64 R8, [R1+0x22a0] ;  /* 0x0022a00001087983 */ /* 0x000ea20000300a00 */
[----:B-----5:R-:W-:Y:S01]  /*16d00*/  MOV R24, R10 ;  /* 0x0000000a00187202 */ /* 0x020fe20000000f00 */
[----:B------:R-:W-:-:S02]  /*16d10*/  IMAD.MOV.U32 R25, RZ, RZ, R11 ;  /* 0x000000ffff197224 */ /* 0x000fc400078e000b */
[----:B------:R-:W2:Y:S04]  /*16d20*/  LDL.LU R10, [R1+0x229c] ;  /* 0x00229c00010a7983 */ /* 0x000ea80000300800 */
[----:B------:R-:W2:Y:S04]  /*16d30*/  LDL.LU R11, [R1+0x2298] ;  /* 0x00229800010b7983 */ /* 0x000ea80000300800 */
[----:B------:R-:W-:Y:S04]  /*16d40*/  STL.64 [R1+0x2218], R22 ;  /* 0x0022181601007387 */ /* 0x000fe80000100a00 */
[----:B------:R0:W-:Y:S04]  /*16d50*/  STL.64 [R1+0x2210], R20 ;  /* 0x0022101401007387 */ /* 0x0001e80000100a00 */
[----:B0-----:R-:W5:Y:S01]  /*16d60*/  LDL.LU R20, [R1+0x50] ;  /* 0x0000500001147983 */ /* 0x001f620000300800 */
[----:B------:R-:W-:-:S02]  /*16d70*/  MOV R22, R2 ;  /* 0x0000000200167202 */ /* 0x000fc40000000f00 */
[----:B------:R-:W-:Y:S02]  /*16d80*/  MOV R23, R0 ;  /* 0x0000000000177202 */ /* 0x000fe40000000f00 */
[----:B------:R-:W-:-:S03]  /*16d90*/  MOV R21, R29 ;  /* 0x0000001d00157202 */ /* 0x000fc60000000f00 */
[----:B------:R0:W-:Y:S01]  /*16da0*/  STL.64 [R1+0x2228], R22 ;  /* 0x0022281601007387 */ /* 0x0001e20000100a00 */
[----:B---3--:R-:W-:Y:S01]  /*16db0*/  IMAD.MOV.U32 R2, RZ, RZ, R12 ;  /* 0x000000ffff027224 */ /* 0x008fe200078e000c */
[----:B------:R-:W-:Y:S02]  /*16dc0*/  MOV R0, R13 ;  /* 0x0000000d00007202 */ /* 0x000fe40000000f00 */
[----:B0-----:R-:W3:Y:S04]  /*16dd0*/  LDL R22, [R1+0x2b4] ;  /* 0x0002b40001167983 */ /* 0x001ee80000100800 */
[----:B------:R-:W3:Y:S01]  /*16de0*/  LDL R23, [R1+0xddc] ;  /* 0x000ddc0001177983 */ /* 0x000ee20000100800 */
[C---:B--2---:R-:W-:Y:S03]  /*16df0*/  HMMA.16816.F32.BF16 R4, R8.reuse, R12, R4 ;  /* 0x0000000c0804723c */ /* 0x044fe60000041804 */
[----:B-----5:R-:W-:Y:S11]  /*16e00*/  STL.64 [R1+0x2220], R20 ;  /* 0x0022201401007387 */ /* 0x020ff60000100a00 */
[----:B------:R-:W-:Y:S09]  /*16e10*/  @!UPT UIADD3 URZ, URZ, URZ, URZ ;  /* 0x0000003f3f3ff290 */ /* 0x000ff2000fffe03f */
[----:B------:R-:W-:Y:S04]  /*16e20*/  STL.64 [R1+0xd0], R4 ;  /* 0x0000d00401007387 */ /* 0x000fe80000100a00 */
[----:B------:R0:W-:Y:S04]  /*16e30*/  STL.64 [R1+0xd8], R6 ;  /* 0x0000d80601007387 */ /* 0x0001e80000100a00 */
[----:B0-----:R-:W2:Y:S04]  /*16e40*/  LDL.LU.64 R6, [R1+0x2290] ;  /* 0x0022900001067983 */ /* 0x001ea80000300a00 */
[----:B------:R-:W5:Y:S04]  /*16e50*/  LDL.LU.64 R4, [R1+0x2288] ;  /* 0x0022880001047983 */ /* 0x000f680000300a00 */
[----:B------:R-:W5:Y:S04]  /*16e60*/  LDL.LU.64 R14, [R1+0x2280] ;  /* 0x00228000010e7983 */ /* 0x000f680000300a00 */
[----:B------:R-:W5:Y:S01]  /*16e70*/  LDL.LU.64 R12, [R1+0x2278] ;  /* 0x00227800010c7983 */ /* 0x000f620000300a00 */
[C---:B----4-:R-:W-:Y:S11]  /*16e80*/  HMMA.16816.F32.BF16 R16, R8.reuse, R24, R16 ;  /* 0x000000180810723c */ /* 0x050ff60000041810 */
[----:B------:R-:W-:Y:S11]  /*16e90*/  @!UPT UIADD3 URZ, URZ, URZ, URZ ;  /* 0x0000003f3f3ff290 */ /* 0x000ff6000fffe03f */
[----:B------:R-:W-:Y:S01]  /*16ea0*/  @!UPT UIADD3 URZ, URZ, URZ, URZ ;  /* 0x0000003f3f3ff290 */ /* 0x000fe2000fffe03f */
[----:B------:R-:W-:Y:S04]  /*16eb0*/  STL.64 [R1+0x2238], R18 ;  /* 0x0022381201007387 */ /* 0x000fe80000100a00 */
[----:B------:R0:W-:Y:S02]  /*16ec0*/  STL.64 [R1+0x2230], R16 ;  /* 0x0022301001007387 */ /* 0x0001e40000100a00 */
[----:B0-----:R-:W-:Y:S01]  /*16ed0*/  MOV R16, R28 ;  /* 0x0000001c00107202 */ /* 0x001fe20000000f00 */
[----:B-----5:R-:W-:Y:S01]  /*16ee0*/  HMMA.16816.F32.BF16 R12, R8, R4, R12 ;  /* 0x00000004080c723c */ /* 0x020fe2000004180c */
[----:B------:R-:W-:Y:S02]  /*16ef0*/  MOV R21, R4 ;  /* 0x0000000400157202 */ /* 0x000fe40000000f00 */
[----:B------:R-:W-:-:S02]  /*16f00*/  MOV R20, R5 ;  /* 0x0000000500147202 */ /* 0x000fc40000000f00 */
[----:B------:R-:W4:Y:S11]  /*16f10*/  LDL.LU.64 R4, [R1+0x2270] ;  /* 0x0022700001047983 */ /* 0x000f360000300a00 */
[----:B------:R-:W-:Y:S07]  /*16f20*/  @!UPT UIADD3 URZ, URZ, URZ, URZ ;  /* 0x0000003f3f3ff290 */ /* 0x000fee000fffe03f */
[----:B------:R-:W-:Y:S01]  /*16f30*/  STL.64 [R1+0xc0], R12 ;  /* 0x0000c00c01007387 */ /* 0x000fe20000100a00 */
[----:B------:R-:W-:-:S03]  /*16f40*/  IMAD.MOV.U32 R28, RZ, RZ, R14 ;  /* 0x000000ffff1c7224 */ /* 0x000fc600078e000e */
[----:B------:R0:W-:Y:S04]  /*16f50*/  STL [R1+0xcc], R15 ;  /* 0x0000cc0f01007387 */ /* 0x0001e80000100800 */
[----:B0-----:R-:W5:Y:S04]  /*16f60*/  LDL.LU.64 R14, [R1+0x2268] ;  /* 0x00226800010e7983 */ /* 0x001f680000300a00 */
[----:B------:R-:W5:Y:S01]  /*16f70*/  LDL.LU.64 R12, [R1+0x2260] ;  /* 0x00226000010c7983 */ /* 0x000f620000300a00 */
[----:B--2---:R-:W-:Y:S01]  /*16f80*/  MOV R17, R7 ;  /* 0x0000000700117202 */ /* 0x004fe20000000f00 */
[----:B------:R-:W-:Y:S01]  /*16f90*/  IMAD.MOV.U32 R18, RZ, RZ, R6 ;  /* 0x000000ffff127224 */ /* 0x000fe200078e0006 */
[----:B------:R-:W-:-:S02]  /*16fa0*/  MOV R19, R3 ;  /* 0x0000000300137202 */ /* 0x000fc40000000f00 */
[----:B----4-:R-:W-:Y:S02]  /*16fb0*/  MOV R26, R4 ;  /* 0x00000004001a7202 */ /* 0x010fe40000000f00 */
[----:B------:R-:W-:Y:S01]  /*16fc0*/  MOV R3, R5 ;  /* 0x0000000500037202 */ /* 0x000fe20000000f00 */
[----:B-----5:R-:W-:Y:S01]  /*16fd0*/  HMMA.16816.F32.BF16 R8, R8, R4, R12 ;  /* 0x000000040808723c */ /* 0x020fe2000004180c */
[----:B------:R-:W2:Y:S04]  /*16fe0*/  LDL.LU.64 R14, [R1+0x2258] ;  /* 0x00225800010e7983 */ /* 0x000ea80000300a00 */
[----:B------:R-:W2:Y:S11]  /*16ff0*/  LDL.LU.64 R12, [R1+0x2250] ;  /* 0x00225000010c7983 */ /* 0x000eb60000300a00 */
[----:B------:R-:W-:Y:S07]  /*17000*/  @!UPT UIADD3 URZ, URZ, URZ, URZ ;  /* 0x0000003f3f3ff290 */ /* 0x000fee000fffe03f */
[----:B------:R0:W-:Y:S04]  /*17010*/  STL.64 [R1+0x90], R8 ;  /* 0x0000900801007387 */ /* 0x0001e80000100a00 */
[----:B------:R-:W-:Y:S04]  /*17020*/  STL.64 [R1+0x98], R10 ;  /* 0x0000980a01007387 */ /* 0x000fe80000100a00 */
[----:B------:R-:W2:Y:S04]  /*17030*/  LDL.LU.64 R6, [R1+0x2248] ;  /* 0x0022480001067983 */ /* 0x000ea80000300a00 */
[----:B------:R-:W2:Y:S01]  /*17040*/  LDL.LU.64 R4, [R1+0x2240] ;  /* 0x0022400001047983 */ /* 0x000ea20000300a00 */
[----:B0-----:R-:W-:Y:S01]  /*17050*/  MOV R8, R26 ;  /* 0x0000001a00087202 */ /* 0x001fe20000000f00 */
[----:B------:R-:W-:Y:S01]  /*17060*/  IMAD.MOV.U32 R9, RZ, RZ, R3 ;  /* 0x000000ffff097224 */ /* 0x000fe200078e0003 */
[----:B--2---:R-:W-:Y:S07]  /*17070*/  HMMA.16816.F32.BF16 R24, R4, R24, R12 ;  /* 0x000000180418723c */ /* 0x004fee000004180c */
[----:B------:R-:W-:-:S02]  /*17080*/  MOV R12, R2 ;  /* 0x00000002000c7202 */ /* 0x000fc40000000f00 */
[----:B------:R-:W-:-:S07]  /*17090*/  MOV R13, R0 ;  /* 0x00000000000d7202 */ /* 0x000fce0000000f00 */
[----:B------:R-:W-:Y:S01]  /*170a0*/  HMMA.16816.F32.BF16 R12, R4, R12, R16 ;  /* 0x0000000c040c723c */ /* 0x000fe20000041810 */
[----:B------:R-:W2:Y:S04]  /*170b0*/  LDL.LU.64 R18, [R1+0x2238] ;  /* 0x0022380001127983 */ /* 0x000ea80000300a00 */
[----:B------:R-:W2:Y:S11]  /*170c0*/  LDL.LU.64 R16, [R1+0x2230] ;  /* 0x0022300001107983 */ /* 0x000eb60000300a00 */
[----:B------:R-:W-:Y:S08]  /*170d0*/  @!UPT UIADD3 URZ, URZ, URZ, URZ ;  /* 0x0000003f3f3ff290 */ /* 0x000ff0000fffe03f */
[----:B------:R-:W-:Y:S01]  /*170e0*/  MOV R29, R12 ;  /* 0x0000000c001d7202 */ /* 0x000fe20000000f00 */
[----:B------:R-:W-:Y:S01]  /*170f0*/  IMAD.MOV.U32 R3, RZ, RZ, R13 ;  /* 0x000000ffff037224 */ /* 0x000fe200078e000d */
[----:B------:R-:W-:Y:S02]  /*17100*/  MOV R2, R14 ;  /* 0x0000000e00027202 */ /* 0x000fe40000000f00 */
[----:B------:R-:W-:Y:S02]  /*17110*/  MOV R0, R15 ;  /* 0x0000000f00007202 */ /* 0x000fe40000000f00 */
[----:B---3--:R-:W0:Y:S04]  /*17120*/  LDSM.16.MT88.4 R12, [R22+0x13800] ;  /* 0x01380000160c783b */ /* 0x008e280000004200 */
[----:B------:R-:W-:Y:S04]  /*17130*/  STL [R1+0x21c0], R0 ;  /* 0x0021c00001007387 */ /* 0x000fe80000100800 */
[----:B------:R-:W-:Y:S04]  /*17140*/  STL [R1+0x21bc], R3 ;  /* 0x0021bc0301007387 */ /* 0x000fe80000100800 */
[----:B------:R-:W-:Y:S04]  /*17150*/  STL [R1+0x21b8], R29 ;  /* 0x0021b81d01007387 */ /* 0x000fe80000100800 */
[----:B------:R-:W-:Y:S04]  /*17160*/  STL [R1+0x21b4], R2 ;  /* 0x0021b40201007387 */ /* 0x000fe80000100800 */
[----:B0-----:R0:W-:Y:S04]  /*17170*/  STL [R1+0x21cc], R12 ;  /* 0x0021cc0c01007387 */ /* 0x0011e80000100800 */
[----:B------:R1:W-:Y:S01]  /*17180*/  STL [R1+0x21c8], R13 ;  /* 0x0021c80d01007387 */ /* 0x0003e20000100800 */
[----:B0-----:R-:W-:Y:S01]  /*17190*/  MOV R12, R21 ;  /* 0x00000015000c7202 */ /* 0x001fe20000000f00 */
[----:B-1----:R-:W-:-:S02]  /*171a0*/  IMAD.MOV.U32 R13, RZ, RZ, R20 ;  /* 0x000000ffff0d7224 */ /* 0x002fc400078e0014 */
[----:B------:R-:W0:Y:S04]  /*171b0*/  LDSM.16.M88.4 R20, [R23+0x4180] ;  /* 0x004180001714783b */ /* 0x000e280000000200 */
[----:B------:R-:W-:Y:S04]  /*171c0*/  STL [R1+0x21c4], R14 ;  /* 0x0021c40e01007387 */ /* 0x000fe80000100800 */
[----:B------:R-:W-:Y:S04]  /*171d0*/  STL [R1+0x21b0], R15 ;  /* 0x0021b00f01007387 */ /* 0x000fe80000100800 */
[----:B0-----:R-:W-:Y:S04]  /*171e0*/  STL.64 [R1+0x40], R20 ;  /* 0x0000401401007387 */ /* 0x001fe80000100a00 */
[----:B------:R0:W-:Y:S04]  /*171f0*/  STL.64 [R1+0x48], R22 ;  /* 0x0000481601007387 */ /* 0x0001e80000100a00 */
[----:B0-----:R-:W3:Y:S04]  /*17200*/  LDL.LU.64 R22, [R1+0x2228] ;  /* 0x0022280001167983 */ /* 0x001ee80000300a00 */
[----:B------:R-:W3:Y:S02]  /*17210*/  LDL.LU.64 R20, [R1+0x2220] ;  /* 0x0022200001147983 */ /* 0x000ee40000300a00 */
[----:B---3--:R-:W-:Y:S02]  /*17220*/  HMMA.16816.F32.BF16 R12, R4, R12, R20 ;  /* 0x0000000c040c723c */ /* 0x008fe40000041814 */
[----:B------:R-:W3:Y:S04]  /*17230*/  LDL.LU.64 R22, [R1+0x2218] ;  /* 0x0022180001167983 */ /* 0x000ee80000300a00 */
[----:B------:R-:W3:Y:S11]  /*17240*/  LDL.LU.64 R20, [R1+0x2210] ;  /* 0x0022100001147983 */ /* 0x000ef60000300a00 */
[----:B------:R-:W-:Y:S06]  /*17250*/  @!UPT UIADD3 URZ, URZ, URZ, URZ ;  /* 0x0000003f3f3ff290 */ /* 0x000fec000fffe03f */
[----:B------:R0:W-:Y:S02]  /*17260*/  STL.64 [R1+0xa8], R14 ;  /* 0x0000a80e01007387 */ /* 0x0001e40000100a00 */
[----:B0-----:R-:W-:-:S05]  /*17270*/  MOV R15, R13 ;  /* 0x0000000d000f7202 */ /* 0x001fca0000000f00 */
[----:B------:R0:W-:Y:S04]  /*17280*/  STL [R1+0x21d4], R15 ;  /* 0x0021d40f01007387 */ /* 0x0001e80000100800 */
[----:B0-----:R-:W4:Y:S01]  /*17290*/  LDL R15, [R1+0x2b4] ;  /* 0x0002b400010f7983 */ /* 0x001f220000100800 */
[----:B------:R-:W-:-:S03]  /*172a0*/  MOV R2, R12 ;  /* 0x0000000c00027202 */ /* 0x000fc60000000f00 */
[----:B----4-:R0:W-:Y:S04]  /*172b0*/  STL [R1+0x21ec], R15 ;  /* 0x0021ec0f01007387 */ /* 0x0101e80000100800 */
[----:B------:R-:W2:Y:S04]  /*172c0*/  LDL.LU R14, [R1+0x78] ;  /* 0x00007800010e7983 */ /* 0x000ea80000300800 */
[----:B0-----:R-:W2:Y:S04]  /*172d0*/  LDL.LU R15, [R1+0x7c] ;  /* 0x00007c00010f7983 */ /* 0x001ea80000300800 */
[----:B------:R0:W-:Y:S04]  /*172e0*/  STL [R1+0x21d0], R2 ;  /* 0x0021d00201007387 */ /* 0x0001e80000100800 */
[----:B0-----:R-:W4:Y:S01]  /*172f0*/  LDL R2, [R1+0xdd4] ;  /* 0x000dd40001027983 */ /* 0x001f220000100800 */
[----:B---3--:R-:W-:Y:S03]  /*17300*/  HMMA.16816.F32.BF16 R8, R4, R8, R20 ;  /* 0x000000080408723c */ /* 0x008fe60000041814 */
[----:B------:R-:W2:Y:S04]  /*17310*/  LDL.LU.64 R22, [R1+0x2208] ;  /* 0x0022080001167983 */ /* 0x000ea80000300a00 */
[----:B------:R-:W2:Y:S04]  /*17320*/  LDL.LU.64 R20, [R1+0x2200] ;  /* 0x0022000001147983 */ /* 0x000ea80000300a00 */
[----:B------:R-:W3:Y:S11]  /*17330*/  LDL R7, [R1+0xddc] ;  /* 0x000ddc0001077983 */ /* 0x000ef60000100800 */
[----:B------:R-:W-:Y:S01]  /*17340*/  @!UPT UIADD3 URZ, URZ, URZ, URZ ;  /* 0x0000003f3f3ff290 */ /* 0x000fe2000fffe03f */
[----:B------:R-:W-:Y:S04]  /*17350*/  STL.64 [R1+0xb0], R8 ;  /* 0x0000b00801007387 */ /* 0x000fe80000100a00 */
[----:B------:R-:W-:Y:S04]  /*17360*/  STL.64 [R1+0xb8], R10 ;  /* 0x0000b80a01007387 */ /* 0x000fe80000100a00 */
[----:B----4-:R-:W0:Y:S04]  /*17370*/  LDSM.16.MT88.4 R8, [R2+0x13800] ;  /* 0x013800000208783b */ /* 0x010e280000004200 */
[----:B0-----:R0:W-:Y:S04]  /*17380*/  STL.64 [R1+0x2178], R10 ;  /* 0x0021780a01007387 */ /* 0x0011e80000100a00 */
[----:B------:R-:W-:Y:S04]  /*17390*/  STL.64 [R1+0x2170], R8 ;  /* 0x0021700801007387 */ /* 0x000fe80000100a00 */
[----:B0-----:R-:W4:Y:S04]  /*173a0*/  LDL.LU R10, [R1+0xf8] ;  /* 0x0000f800010a7983 */ /* 0x001f280000300800 */
[----:B------:R-:W4:Y:S01]  /*173b0*/  LDL.LU R11, [R1+0xfc] ;  /* 0x0000fc00010b7983 */ /* 0x000f220000300800 */
[-C--:B--2---:R-:W-:Y:S03]  /*173c0*/  HMMA.16816.F32.BF16 R16, R20, R14.reuse, R16 ;  /* 0x0000000e1410723c */ /* 0x084fe60000041810 */
[----:B----4-:R0:W-:Y:S04]  /*173d0*/  STL.64 [R1+0x21e0], R10 ;  /* 0x0021e00a01007387 */ /* 0x0101e80000100a00 */
[----:B0-----:R-:W2:Y:S11]  /*173e0*/  LDL.LU.64 R10, [R1+0x108] ;  /* 0x00010800010a7983 */ /* 0x001eb60000300a00 */
[----:B------:R-:W-:Y:S05]  /*173f0*/  @!UPT UIADD3 URZ, URZ, URZ, URZ ;  /* 0x0000003f3f3ff290 */ /* 0x000fea000fffe03f */
[----:B------:R-:W-:Y:S04]  /*17400*/  STL.64 [R1], R16 ;  /* 0x0000001001007387 */ /* 0x000fe80000100a00 */
[----:B------:R0:W-:Y:S04]  /*17410*/  STL.64 [R1+0x8], R18 ;  /* 0x0000081201007387 */ /* 0x0001e80000100a00 */
[----:B0-----:R-:W4:Y:S04]  /*17420*/  LDL.LU.64 R18, [R1+0x21f8] ;  /* 0x0021f80001127983 */ /* 0x001f280000300a00 */
[----:B------:R-:W4:Y:S02]  /*17430*/  LDL.LU.64 R16, [R1+0x21f0] ;  /* 0x0021f00001107983 */ /* 0x000f240000300a00 */
[----:B----4-:R-:W-:Y:S02]  /*17440*/  HMMA.16816.F32.BF16 R24, R16, R14, R24 ;  /* 0x0000000e1018723c */ /* 0x010fe40000041818 */
[----:B------:R-:W4:Y:S11]  /*17450*/  LDL.LU R15, [R1+0x21ec] ;  /* 0x0021ec00010f7983 */ /* 0x000f360000300800 */
[----:B------:R-:W-:Y:S11]  /*17460*/  @!UPT UIADD3 URZ, URZ, URZ, URZ ;  /* 0x0000003f3f3ff290 */ /* 0x000ff6000fffe03f */
[----:B------:R-:W-:Y:S01]  /*17470*/  MOV R14, R24 ;  /* 0x00000018000e7202 */ /* 0x000fe20000000f00 */
[----:B------:R-:W-:Y:S01]  /*17480*/  IMAD.MOV.U32 R0, RZ, RZ, R25 ;  /* 0x000000ffff007224 */ /* 0x000fe200078e0019 */
[----:B------:R-:W-:Y:S02]  /*17490*/  MOV R3, R26 ;  /* 0x0000001a00037202 */ /* 0x000fe40000000f00 */
[----:B------:R-:W-:Y:S02]  /*174a0*/  MOV R29, R27 ;  /* 0x0000001b001d7202 */ /* 0x000fe40000000f00 */
[----:B---3--:R-:W0:Y:S04]  /*174b0*/  LDSM.16.M88.4 R24, [R7+0x180] ;  /* 0x000180000718783b */ /* 0x008e280000000200 */
[----:B------:R-:W-:Y:S01]  /*174c0*/  STL [R1+0x21d8], R19 ;  /* 0x0021d81301007387 */ /* 0x000fe20000100800 */
[----:B0-----:R-:W-:-:S03]  /*174d0*/  MOV R12, R24 ;  /* 0x00000018000c7202 */ /* 0x001fc60000000f00 */
[----:B------:R-:W-:Y:S01]  /*174e0*/  STL.64 [R1+0x88], R26 ;  /* 0x0000881a01007387 */ /* 0x000fe20000100a00 */
[----:B------:R-:W-:-:S03]  /*174f0*/  IMAD.MOV.U32 R13, RZ, RZ, R25 ;  /* 0x000000ffff0d7224 */ /* 0x000fc600078e0019 */
[----:B------:R-:W0:Y:S04]  /*17500*/  LDSM.16.M88.4 R24, [R7+0x8180] ;  /* 0x008180000718783b */ /* 0x000e280000000200 */
[----:B------:R-:W1:Y:S04]  /*17510*/  LDSM.16.M88.4 R4, [R7+0xc180] ;  /* 0x00c180000704783b */ /* 0x000e680000000200 */
[----:B0-----:R-:W-:Y:S04]  /*17520*/  STL.64 [R1+0x2130], R26 ;  /* 0x0021301a01007387 */ /* 0x001fe80000100a00 */
[----:B------:R0:W-:Y:S04]  /*17530*/  STL.64 [R1+0x2128], R24 ;  /* 0x0021281801007387 */ /* 0x0001e80000100a00 */
[----:B0-----:R-:W3:Y:S04]  /*17540*/  LDL.LU R24, [R1+0xd0] ;  /* 0x0000d00001187983 */ /* 0x001ee80000300800 */
[----:B------:R-:W3:Y:S04]  /*17550*/  LDL.LU R25, [R1+0xd4] ;  /* 0x0000d40001197983 */ /* 0x000ee80000300800 */
[----:B------:R-:W3:Y:S04]  /*17560*/  LDL.LU R26, [R1+0xd8] ;  /* 0x0000d800011a7983 */ /* 0x000ee80000300800 */
[----:B------:R-:W3:Y:S04]  /*17570*/  LDL.LU R27, [R1+0xdc] ;  /* 0x0000dc00011b7983 */ /* 0x000ee80000300800 */
[----:B-1----:R-:W-:Y:S04]  /*17580*/  STL.64 [R1+0x70], R4 ;  /* 0x0000700401007387 */ /* 0x002fe80000100a00 */
[----:B------:R-:W-:Y:S01]  /*17590*/  STL.64 [R1+0x78], R6 ;  /* 0x0000780601007387 */ /* 0x000fe20000100a00 */
[----:B--2---:R-:W-:-:S03]  /*175a0*/  MOV R19, R10 ;  /* 0x0000000a00137202 */ /* 0x004fc60000000f00 */
[----:B----4-:R0:W1:Y:S02]  /*175b0*/  LDSM.16.MT88.4 R4, [R15+0x13c00] ;  /* 0x013c00000f04783b */ /* 0x0100640000004200 */
[----:B0-----:R-:W-:Y:S02]  /*175c0*/  MOV R15, R11 ;  /* 0x0000000b000f7202 */ /* 0x001fe40000000f00 */
[----:B-1----:R0:W-:Y:S04]  /*175d0*/  STL.64 [R1+0x2110], R6 ;  /* 0x0021100601007387 */ /* 0x0021e80000100a00 */
[----:B------:R1:W-:Y:S01]  /*175e0*/  STL.64 [R1+0x2108], R4 ;  /* 0x0021080401007387 */ /* 0x0003e20000100a00 */
[----:B0-----:R-:W-:-:S03]  /*175f0*/  MOV R6, R28 ;  /* 0x0000001c00067202 */ /* 0x001fc60000000f00 */
[----:B-1----:R-:W2:Y:S04]  /*17600*/  LDL.LU R4, [R1+0xc0] ;  /* 0x0000c00001047983 */ /* 0x002ea80000300800 */
[----:B------:R-:W2:Y:S04]  /*17610*/  LDL.LU R5, [R1+0xc4] ;  /* 0x0000c40001057983 */ /* 0x000ea80000300800 */
[----:B------:R-:W4:Y:S04]  /*17620*/  LDL.LU R28, [R1+0x21e8] ;  /* 0x0021e800011c7983 */ /* 0x000f280000300800 */
[----:B------:R-:W2:Y:S01]  /*17630*/  LDL.LU R7, [R1+0xcc] ;  /* 0x0000cc0001077983 */ /* 0x000ea20000300800 */
[C---:B---3--:R-:W-:Y:S03]  /*17640*/  HMMA.16816.F32.BF16 R24, R20.reuse, R10, R24 ;  /* 0x0000000a1418723c */ /* 0x048fe60000041818 */
[----:B------:R-:W2:Y:S11]  /*17650*/  LDL.LU.64 R10, [R1+0x21e0] ;  /* 0x0021e000010a7983 */ /* 0x000eb60000300a00 */
[----:B------:R-:W-:Y:S09]  /*17660*/  @!UPT UIADD3 URZ, URZ, URZ, URZ ;  /* 0x0000003f3f3ff290 */ /* 0x000ff2000fffe03f */
[----:B------:R0:W-:Y:S04]  /*17670*/  STL.64 [R1+0x2140], R26 ;  /* 0x0021401a01007387 */ /* 0x0001e80000100a00 */
[----:B------:R-:W-:Y:S04]  /*17680*/  STL.64 [R1+0x2138], R24 ;  /* 0x0021381801007387 */ /* 0x000fe80000100a00 */
[----:B0-----:R-:W3:Y:S01]  /*17690*/  LDL.LU R26, [R1+0x118] ;  /* 0x00011800011a7983 */ /* 0x001ee20000300800 */
[----:B----4-:R-:W-:Y:S01]  /*176a0*/  IMAD.MOV.U32 R27, RZ, RZ, R28 ;  /* 0x000000ffff1b7224 */ /* 0x010fe200078e001c */
[C---:B--2---:R-:W-:Y:S11]  /*176b0*/  HMMA.16816.F32.BF16 R4, R20.reuse, R10, R4 ;  /* 0x0000000a1404723c */ /* 0x044ff60000041804 */
[----:B------:R-:W-:Y:S11]  /*176c0*/  @!UPT UIADD3 URZ, URZ, URZ, URZ ;  /* 0x0000003f3f3ff290 */ /* 0x000ff6000fffe03f */
[----:B------:R-:W-:Y:S01]  /*176d0*/  @!UPT UIADD3 URZ, URZ, URZ, URZ ;  /* 0x0000003f3f3ff290 */ /* 0x000fe2000fffe03f */
[----:B------:R0:W-:Y:S01]  /*176e0*/  STL [R1+0x50], R4 ;  /* 0x0000500401007387 */ /* 0x0001e20000100800 */
[----:B------:R-:W-:Y:S02]  /*176f0*/  MOV R28, R5 ;  /* 0x00000005001c7202 */ /* 0x000fe40000000f00 */
[----:B------:R-:W-:Y:S02]  /*17700*/  MOV R9, R6 ;  /* 0x0000000600097202 */ /* 0x000fe40000000f00 */
[----:B------:R-:W-:Y:S01]  /*17710*/  MOV R8, R7 ;  /* 0x0000000700087202 */ /* 0x000fe20000000f00 */
[----:B0-----:R-:W2:Y:S04]  /*17720*/  LDL.LU R4, [R1] ;  /* 0x0000000001047983 */ /* 0x001ea80000300800 */
[----:B------:R-:W2:Y:S04]  /*17730*/  LDL.LU R5, [R1+0x4] ;  /* 0x0000040001057983 */ /* 0x000ea80000300800 */
[----:B------:R-:W2:Y:S04]  /*17740*/  LDL.LU R6, [R1+0x8] ;  /* 0x0000080001067983 */ /* 0x000ea80000300800 */
[----:B------:R-:W2:Y:S04]  /*17750*/  LDL.LU R7, [R1+0xc] ;  /* 0x00000c0001077983 */ /* 0x000ea80000300800 */
[----:B------:R-:W-:Y:S04]  /*17760*/  STL.64 [R1+0x2198], R10 ;  /* 0x0021980a01007387 */ /* 0x000fe80000100a00 */
[----:B------:R0:W-:Y:S04]  /*17770*/  STL.64 [R1+0x2190], R8 ;  /* 0x0021900801007387 */ /* 0x0001e80000100a00 */
[----:B0-----:R-:W3:Y:S04]  /*17780*/  LDL.LU R8, [R1+0x90] ;  /* 0x0000900001087983 */ /* 0x001ee80000300800 */
[----:B------:R-:W3:Y:S04]  /*17790*/  LDL.LU R9, [R1+0x94] ;  /* 0x0000940001097983 */ /* 0x000ee80000300800 */
[----:B------:R-:W3:Y:S04]  /*177a0*/  LDL.LU R10, [R1+0x98] ;  /* 0x00009800010a7983 */ /* 0x000ee80000300800 */
[----:B------:R-:W3:Y:S02]  /*177b0*/  LDL.LU R11, [R1+0x9c] ;  /* 0x00009c00010b7983 */ /* 0x000ee40000300800 */
[----:B---3--:R-:W-:Y:S07]  /*177c0*/  HMMA.16816.F32.BF16 R20, R20, R26, R8 ;  /* 0x0000001a1414723c */ /* 0x008fee0000041808 */
[----:B------:R-:W-:-:S02]  /*177d0*/  MOV R10, R19 ;  /* 0x00000013000a7202 */ /* 0x000fc40000000f00 */
[----:B------:R-:W-:Y:S11]  /*177e0*/  MOV R11, R15 ;  /* 0x0000000f000b7202 */ /* 0x000ff60000000f00 */
[----:B------:R-:W-:Y:S03]  /*177f0*/  @!UPT UIADD3 URZ, URZ, URZ, URZ ;  /* 0x0000003f3f3ff290 */ /* 0x000fe6000fffe03f */
[----:B------:R-:W-:Y:S01]  /*17800*/  STL.64 [R1+0x30], R20 ;  /* 0x0000301401007387 */ /* 0x000fe20000100a00 */
[----:B------:R-:W-:Y:S01]  /*17810*/  IMAD.MOV.U32 R25, RZ, RZ, R22 ;  /* 0x000000ffff197224 */ /* 0x000fe200078e0016 */
[----:B------:R-:W-:Y:S02]  /*17820*/  MOV R24, R23 ;  /* 0x0000001700187202 */ /* 0x000fe40000000f00 */
[----:B------:R-:W3:Y:S04]  /*17830*/  LDL.LU R19, [R1+0x21d8] ;  /* 0x0021d80001137983 */ /* 0x000ee80000300800 */
[----:B------:R-:W4:Y:S04]  /*17840*/  LDL.LU R15, [R1+0x21d4] ;  /* 0x0021d400010f7983 */ /* 0x000f280000300800 */
[----:B------:R-:W-:Y:S04]  /*17850*/  STL.64 [R1+0x2160], R26 ;  /* 0x0021601a01007387 */ /* 0x000fe80000100a00 */
[----:B------:R0:W-:Y:S04]  /*17860*/  STL.64 [R1+0x2158], R24 ;  /* 0x0021581801007387 */ /* 0x0001e80000100a00 */
[----:B------:R1:W5:Y:S04]  /*17870*/  LDSM.16.MT88.4 R20, [R2+0x13c00] ;  /* 0x013c00000214783b */ /* 0x0003680000004200 */
[----:B0-----:R-:W2:Y:S04]  /*17880*/  LDL.LU R24, [R1+0x40] ;  /* 0x0000400001187983 */ /* 0x001ea80000300800 */
[----:B------:R-:W2:Y:S04]  /*17890*/  LDL.LU R25, [R1+0x44] ;  /* 0x0000440001197983 */ /* 0x000ea80000300800 */
[----:B-1----:R-:W2:Y:S04]  /*178a0*/  LDL.LU R2, [R1+0x21d0] ;  /* 0x0021d00001027983 */ /* 0x002ea80000300800 */
[----:B-----5:R-:W-:Y:S04]  /*178b0*/  STL.64 [R1+0x20d0], R22 ;  /* 0x0020d01601007387 */ /* 0x020fe80000100a00 */
[----:B------:R0:W-:Y:S02]  /*178c0*/  STL.64 [R1+0x20c8], R20 ;  /* 0x0020c81401007387 */ /* 0x0001e40000100a00 */
[----:B0-----:R-:W-:Y:S01]  /*178d0*/  IMAD.MOV.U32 R20, RZ, RZ, R12 ;  /* 0x000000ffff147224 */ /* 0x001fe200078e000c */
[----:B------:R-:W-:Y:S01]  /*178e0*/  MOV R21, R13 ;  /* 0x0000000d00157202 */ /* 0x000fe20000000f00 */
[----:B------:R-:W5:Y:S01]  /*178f0*/  LDL.LU R12, [R1+0x21cc] ;  /* 0x0021cc00010c7983 */ /* 0x000f620000300800 */
[----:B------:R-:W-:Y:S01]  /*17900*/  IMAD.MOV.U32 R22, RZ, RZ, R3 ;  /* 0x000000ffff167224 */ /* 0x000fe200078e0003 */
[----:B------:R-:W-:-:S02]  /*17910*/  MOV R23, R29 ;  /* 0x0000001d00177202 */ /* 0x000fc40000000f00 */
[----:B------:R-:W5:Y:S04]  /*17920*/  LDL.LU R13, [R1+0x21c8] ;  /* 0x0021c800010d7983 */ /* 0x000f680000300800 */
[----:B------:R0:W-:Y:S02]  /*17930*/  STL.64 [R1+0x2168], R20 ;  /* 0x0021681401007387 */ /* 0x0001e40000100a00 */
[----:B0-----:R-:W-:Y:S02]  /*17940*/  MOV R20, R14 ;  /* 0x0000000e00147202 */ /* 0x001fe40000000f00 */
[----:B------:R-:W5:Y:S01]  /*17950*/  LDL.LU R14, [R1+0x21c4] ;  /* 0x0021c400010e7983 */ /* 0x000f620000300800 */
[----:B------:R-:W-:-:S03]  /*17960*/  MOV R21, R0 ;  /* 0x0000000000157202 */ /* 0x000fc60000000f00 */
[----:B------:R-:W3:Y:S04]  /*17970*/  LDL.LU R0, [R1+0x21c0] ;  /* 0x0021c00001007983 */ /* 0x000ee80000300800 */
[----:B------:R-:W3:Y:S04]  /*17980*/  LDL.LU R3, [R1+0x21bc] ;  /* 0x0021bc0001037983 */ /* 0x000ee80000300800 */
[----:B------:R-:W3:Y:S04]  /*17990*/  LDL.LU R29, [R1+0x21b8] ;  /* 0x0021b800011d7983 */ /* 0x000ee80000300800 */
[----:B------:R-:W-:Y:S04]  /*179a0*/  STL.64 [R1+0x2188], R22 ;  /* 0x0021881601007387 */ /* 0x000fe80000100a00 */
[----:B------:R4:W-:Y:S02]  /*179b0*/  STL.64 [R1+0x2180], R20 ;  /* 0x0021801401007387 */ /* 0x0009e40000100a00 */
[----:B----4-:R-:W-:-:S02]  /*179c0*/  MOV R21, R15 ;  /* 0x0000000f00157202 */ /* 0x010fc40000000f00 */
[----:B--2---:R-:W-:Y:S02]  /*179d0*/  MOV R20, R2 ;  /* 0x0000000200147202 */ /* 0x004fe40000000f00 */
[----:B------:R-:W2:Y:S04]  /*179e0*/  LDL.LU R2, [R1+0x21b4] ;  /* 0x0021b40001027983 */ /* 0x000ea80000300800 */
[----:B------:R-:W5:Y:S04]  /*179f0*/  LDL.LU R15, [R1+0x21b0] ;  /* 0x0021b000010f7983 */ /* 0x000f680000300800 */
[----:B------:R-:W4:Y:S04]  /*17a00*/  LDL.LU R22, [R1+0xa8] ;  /* 0x0000a80001167983 */ /* 0x000f280000300800 */
[----:B------:R-:W4:Y:S04]  /*17a10*/  LDL.LU R23, [R1+0xac] ;  /* 0x0000ac0001177983 */ /* 0x000f280000300800 */
[----:B------:R-:W-:Y:S01]  /*17a20*/  BAR.SYNC.DEFER_BLOCKING 0x0 ;  /* 0x0000000000007b1d */ /* 0x000fe20000010000 */
[----:B-----5:R-:W-:Y:S05]  /*17a30*/  HMMA.16816.F32.BF16 R4, R12, R24, R4 ;  /* 0x000000180c04723c */ /* 0x020fea0000041804 */
[----:B----4-:R2:W-:Y:S04]  /*17a40*/  STL.64 [R1+0x21a8], R22 ;  /* 0x0021a81601007387 */ /* 0x0105e80000100a00 */
[----:B------:R0:W-:Y:S01]  /*17a50*/  STL.64 [R1+0x21a0], R20 ;  /* 0x0021a01401007387 */ /* 0x0001e20000100a00 */
[----:B--2---:R-:W-:-:S02]  /*17a60*/  MOV R22, R2 ;  /* 0x0000000200167202 */ /* 0x004fc40000000f00 */
[----:B---3--:R-:W-:Y:S01]  /*17a70*/  MOV R23, R0 ;  /* 0x0000000000177202 */ /* 0x008fe20000000f00 */
[----:B0-----:R-:W-:Y:S01]  /*17a80*/  IMAD.MOV.U32 R20, RZ, RZ, R29 ;  /* 0x000000ffff147224 */ /* 0x001fe200078e001d */
[----:B------:R-:W-:-:S07]  /*17a90*/  MOV R21, R3 ;  /* 0x0000000300157202 */ /* 0x000fce0000000f00 */
[----:B------:R-:W-:Y:S01]  /*17aa0*/  HMMA.16816.F32.BF16 R8, R16, R10, R20 ;  /* 0x0000000a1008723c */ /* 0x000fe20000041814 */
[----:B------:R-:W-:Y:S04]  /*17ab0*/  STL.64 [R1+0x2150], R14 ;  /* 0x0021500e01007387 */ /* 0x000fe80000100a00 */
[----:B------:R0:W-:Y:S01]  /*17ac0*/  STL.64 [R1+0x2148], R12 ;  /* 0x0021480c01007387 */ /* 0x0001e20000100a00 */
[----:B------:R-:W-:Y:S01]  /*17ad0*/  IMAD.MOV.U32 R29, RZ, RZ, R4 ;  /* 0x000000ffff1d7224 */ /* 0x000fe200078e0004 */
[----:B------:R-:W-:Y:S02]  /*17ae0*/  MOV R3, R5 ;  /* 0x0000000500037202 */ /* 0x000fe40000000f00 */
[----:B------:R-:W-:Y:S02]  /*17af0*/  MOV R2, R6 ;  /* 0x0000000600027202 */ /* 0x000fe40000000f00 */
[----:B------:R-:W-:Y:S01]  /*17b00*/  MOV R0, R7 ;  /* 0x0000000700007202 */ /* 0x000fe20000000f00 */
[----:B0-----:R-:W2:Y:S04]  /*17b10*/  LDL.LU R12, [R1+0xb0] ;  /* 0x0000b000010c7983 */ /* 0x001ea80000300800 */
[----:B------:R-:W2:Y:S04]  /*17b20*/  LDL.LU R13, [R1+0xb4] ;  /* 0x0000b400010d7983 */ /* 0x000ea80000300800 */
[----:B------:R-:W2:Y:S04]  /*17b30*/  LDL.LU R14, [R1+0xb8] ;  /* 0x0000b800010e7983 */ /* 0x000ea80000300800 */
[----:B------:R-:W2:Y:S01]  /*17b40*/  LDL.LU R15, [R1+0xbc] ;  /* 0x0000bc00010f7983 */ /* 0x000ea20000300800 */
[----:B------:R-:W-:-:S03]  /*17b50*/  IMAD.MOV.U32 R7, RZ, RZ, R10 ;  /* 0x000000ffff077224 */ /* 0x000fc600078e000a */
[----:B------:R-:W3:Y:S01]  /*17b60*/  LDL.LU.64 R4, [R1+0x70] ;  /* 0x0000700001047983 */ /* 0x000ee20000300a00 */
[----:B------:R-:W-:-:S03]  /*17b70*/  MOV R6, R11 ;  /* 0x0000000b00067202 */ /* 0x000fc60000000f00 */
[----:B------:R-:W4:Y:S04]  /*17b80*/  LDL.LU.64 R22, [R1+0x21a8] ;  /* 0x0021a80001167983 */ /* 0x000f280000300a00 */
[----:B------:R-:W4:Y:S04]  /*17b90*/  LDL.LU.64 R20, [R1+0x21a0] ;  /* 0x0021a00001147983 */ /* 0x000f280000300a00 */
[----:B------:R0:W-:Y:S04]  /*17ba0*/  STL.64 [R1+0x10], R8 ;  /* 0x0000100801007387 */ /* 0x0001e80000100a00 */
[----:B------:R-:W4:Y:S04]  /*17bb0*/  LDL.LU.64 R10, [R1+0x2198] ;  /* 0x00219800010a7983 */ /* 0x000f280000300a00 */
[----:B0-----:R-:W5:Y:S04]  /*17bc0*/  LDL.LU.64 R8, [R1+0x2190] ;  /* 0x0021900001087983 */ /* 0x001f680000300a00 */
[----:B------:R-:W-:Y:S04]  /*17bd0*/  STL.64 [R1+0x2120], R6 ;  /* 0x0021200601007387 */ /* 0x000fe80000100a00 */
[----:B---3--:R0:W-:Y:S04]  /*17be0*/  STL.64 [R1+0x2118], R4 ;  /* 0x0021180401007387 */ /* 0x0081e80000100a00 */
[----:B0-----:R-:W3:Y:S01]  /*17bf0*/  LDL.LU R4, [R1+0x50] ;  /* 0x0000500001047983 */ /* 0x001ee20000300800 */
[----:B-----5:R-:W-:Y:S01]  /*17c00*/  MOV R6, R9 ;  /* 0x0000000900067202 */ /* 0x020fe20000000f00 */
[----:B------:R-:W-:-:S02]  /*17c10*/  IMAD.MOV.U32 R7, RZ, RZ, R8 ;  /* 0x000000ffff077224 */ /* 0x000fc400078e0008 */
[----:B----4-:R-:W-:Y:S01]  /*17c20*/  HMMA.16816.F32.BF16 R8, R16, R10, R20 ;  /* 0x0000000a1008723c */ /* 0x010fe20000041814 */
[----:B------:R-:W4:Y:S04]  /*17c30*/  LDL.LU.64 R22, [R1+0x2188] ;  /* 0x0021880001167983 */ /* 0x000f280000300a00 */
[----:B------:R-:W4:Y:S11]  /*17c40*/  LDL.LU.64 R20, [R1+0x2180] ;  /* 0x0021800001147983 */ /* 0x000f360000300a00 */
[----:B------:R-:W-:Y:S07]  /*17c50*/  @!UPT UIADD3 URZ, URZ, URZ, URZ ;  /* 0x0000003f3f3ff290 */ /* 0x000fee000fffe03f */
[----:B------:R-:W-:Y:S04]  /*17c60*/  STL.64 [R1+0xa0], R8 ;  /* 0x0000a00801007387 */ /* 0x000fe80000100a00 */
[----:B------:R0:W-:Y:S04]  /*17c70*/  STL.64 [R1+0xa8], R10 ;  /* 0x0000a80a01007387 */ /* 0x0001e80000100a00 */
[----:B0-----:R-:W4:Y:S04]  /*17c80*/  LDL.LU.64 R10, [R1+0x2178] ;  /* 0x00217800010a7983 */ /* 0x001f280000300a00 */
[----:B------:R-:W4:Y:S01]  /*17c90*/  LDL.LU.64 R8, [R1+0x2170] ;  /* 0x0021700001087983 */ /* 0x000f220000300a00 */
[----:B------:R-:W-:Y:S01]  /*17ca0*/  MOV R5, R28 ;  /* 0x0000001c00057202 */ /* 0x000fe20000000f00 */
[----:B----4-:R-:W-:Y:S02]  /*17cb0*/  HMMA.16816.F32.BF16 R24, R8, R24, R20 ;  /* 0x000000180818723c */ /* 0x010fe40000041814 */
[----:B------:R-:W4:Y:S11]  /*17cc0*/  LDL.LU.64 R20, [R1+0x2168] ;  /* 0x0021680001147983 */ /* 0x000f360000300a00 */
[----:B------:R-:W-:Y:S10]  /*17cd0*/  @!UPT UIADD3 URZ, URZ, URZ, URZ ;  /* 0x0000003f3f3ff290 */ /* 0x000ff4000fffe03f */
[----:B------:R0:W-:Y:S01]  /*17ce0*/  STL [R1+0x20], R24 ;  /* 0x0000201801007387 */ /* 0x0001e20000100800 */
[----:B------:R-:W-:Y:S02]  /*17cf0*/  MOV R23, R26 ;  /* 0x0000001a00177202 */ /* 0x000fe40000000f00 */
[----:B------:R-:W-:Y:S02]  /*17d00*/  MOV R22, R27 ;  /* 0x0000001b00167202 */ /* 0x000fe40000000f00 */
[----:B------:R-:W2:Y:S01]  /*17d10*/  LDL.LU.64 R26, [R1+0x2160] ;  /* 0x00216000011a7983 */ /* 0x000ea20000300a00 */
[----:B------:R-:W-:-:S03]  /*17d20*/  MOV R28, R25 ;  /* 0x00000019001c7202 */ /* 0x000fc60000000f00 */
[----:B0-----:R-:W5:Y:S04]  /*17d30*/  LDL.LU.64 R24, [R1+0x2158] ;  /* 0x0021580001187983 */ /* 0x001f680000300a00 */
[----:B------:R0:W-:Y:S04]  /*17d40*/  STL [R1+0x20f4], R8 ;  /* 0x0020f40801007387 */ /* 0x0001e80000100800 */
[----:B------:R1:W-:Y:S04]  /*17d50*/  STL [R1+0x20f0], R9 ;  /* 0x0020f00901007387 */ /* 0x0003e80000100800 */
[----:B------:R5:W-:Y:S04]  /*17d60*/  STL [R1+0x20ec], R10 ;  /* 0x0020ec0a01007387 */ /* 0x000be80000100800 */
[----:B------:R2:W-:Y:S04]  /*17d70*/  STL [R1+0x20e8], R11 ;  /* 0x0020e80b01007387 */ /* 0x0005e80000100800 */
[----:B0-----:R-:W3:Y:S04]  /*17d80*/  LDL.LU R8, [R1+0x30] ;  /* 0x0000300001087983 */ /* 0x001ee80000300800 */
[----:B-1----:R-:W3:Y:S01]  /*17d90*/  LDL.LU R9, [R1+0x34] ;  /* 0x0000340001097983 */ /* 0x002ee20000300800 */
[----:B--2---:R-:W-:Y:S03]  /*17da0*/  HMMA.16816.F32.BF16 R16, R16, R26, R12 ;  /* 0x0000001a1010723c */ /* 0x004fe6000004180c */
[----:B------:R-:W4:Y:S04]  /*17db0*/  LDL.LU.64 R14, [R1+0x2150] ;  /* 0x00215000010e7983 */ /* 0x000f280000300a00 */
[----:B------:R-:W4:Y:S01]  /*17dc0*/  LDL.LU.64 R12, [R1+0x2148] ;  /* 0x00214800010c7983 */ /* 0x000f220000300a00 */
[----:B-----5:R-:W-:Y:S01]  /*17dd0*/  IMAD.MOV.U32 R10, RZ, RZ, R25 ;  /* 0x000000ffff0a7224 */ /* 0x020fe200078e0019 */
[----:B------:R-:W-:-:S02]  /*17de0*/  MOV R11, R24 ;  /* 0x00000018000b7202 */ /* 0x000fc40000000f00 */
[----:B------:R-:W4:Y:S04]  /*17df0*/  LDL.LU.64 R26, [R1+0x2140] ;  /* 0x00214000011a7983 */ /* 0x000f280000300a00 */
[----:B------:R-:W4:Y:S08]  /*17e00*/  LDL.LU.64 R24, [R1+0x2138] ;  /* 0x0021380001187983 */ /* 0x000f300000300a00 */
[----:B------:R-:W-:Y:S04]  /*17e10*/  STL.64 [R1+0x90], R16 ;  /* 0x0000901001007387 */ /* 0x000fe80000100a00 */
[----:B------:R-:W-:Y:S01]  /*17e20*/  STL.64 [R1+0x98], R18 ;  /* 0x0000981201007387 */ /* 0x000fe20000100a00 */
[----:B----4-:R-:W-:Y:S11]  /*17e30*/  HMMA.16816.F32.BF16 R24, R12, R20, R24 ;  /* 0x000000140c18723c */ /* 0x010ff60000041818 */
[----:B------:R-:W-:Y:S11]  /*17e40*/  @!UPT UIADD3 URZ, URZ, URZ, URZ ;  /* 0x0000003f3f3ff290 */ /* 0x000ff6000fffe03f */
[----:B------:R-:W-:Y:S01]  /*17e50*/  @!UPT UIADD3 URZ, URZ, URZ, URZ ;  /* 0x0000003f3f3ff290 */ /* 0x000fe2000fffe03f */
[----:B------:R-:W-:Y:S04]  /*17e60*/  STL.64 [R1+0xb0], R24 ;  /* 0x0000b01801007387 */ /* 0x000fe80000100a00 */
[----:B------:R0:W-:Y:S04]  /*17e70*/  STL.64 [R1+0xb8], R26 ;  /* 0x0000b81a01007387 */ /* 0x0001e80000100a00 */
[----:B0-----:R-:W2:Y:S04]  /*17e80*/  LDL.LU.64 R26, [R1+0x2130] ;  /* 0x00213000011a7983 */ /* 0x001ea80000300a00 */
[----:B------:R-:W3:Y:S01]  /*17e90*/  LDL.LU.64 R24, [R1+0x2128] ;  /* 0x0021280001187983 */ /* 0x000ee20000300a00 */
[----:B------:R-:W-:Y:S01]  /*17ea0*/  IMAD.MOV.U32 R18, RZ, RZ, R2 ;  /* 0x000000ffff127224 */ /* 0x000fe200078e0002 */
[----:B------:R-:W-:-:S02]  /*17eb0*/  MOV R19, R0 ;  /* 0x0000000000137202 */ /* 0x000fc40000000f00 */
[----:B------:R0:W-:Y:S01]  /*17ec0*/  STL.64 [R1+0x2100], R22 ;  /* 0x0021001601007387 */ /* 0x0001e20000100a00 */
[----:B------:R-:W-:Y:S02]  /*17ed0*/  MOV R16, R29 ;  /* 0x0000001d00107202 */ /* 0x000fe40000000f00 */
[----:B------:R-:W-:Y:S01]  /*17ee0*/  MOV R17, R3 ;  /* 0x0000000300117202 */ /* 0x000fe20000000f00 */
[----:B------:R-:W-:Y:S04]  /*17ef0*/  STL.64 [R1+0x20f8], R20 ;  /* 0x0020f81401007387 */ /* 0x000fe80000100a00 */
[----:B0-----:R-:W4:Y:S01]  /*17f00*/  LDL.LU.64 R22, [R1+0x48] ;  /* 0x0000480001167983 */ /* 0x001f220000300a00 */
[----:B---3--:R-:W-:Y:S11]  /*17f10*/  HMMA.16816.F32.BF16 R4, R12, R24, R4 ;  /* 0x000000180c04723c */ /* 0x008ff60000041804 */
[----:B------:R-:W-:Y:S11]  /*17f20*/  @!UPT UIADD3 URZ, URZ, URZ, URZ ;  /* 0x0000003f3f3ff290 */ /* 0x000ff6000fffe03f */
[----:B------:R-:W-:Y:S02]  /*17f30*/  @!UPT UIADD3 URZ, URZ, URZ, URZ ;  /* 0x0000003f3f3ff290 */ /* 0x000fe4000fffe03f */
[----:B------:R-:W-:Y:S01]  /*17f40*/  IMAD.MOV.U32 R2, RZ, RZ, R6 ;  /* 0x000000ffff027224 */ /* 0x000fe200078e0006 */
[----:B------:R-:W-:Y:S02]  /*17f50*/  MOV R0, R7 ;  /* 0x0000000700007202 */ /* 0x000fe40000000f00 */
[----:B------:R-:W-:Y:S01]  /*17f60*/  MOV R29, R4 ;  /* 0x00000004001d7202 */ /* 0x000fe20000000f00 */
[----:B------:R-:W3:Y:S01]  /*17f70*/  LDL.LU.64 R6, [R1+0x2120] ;  /* 0x0021200001067983 */ /* 0x000ee20000300a00 */
[----:B------:R-:W-:-:S03]  /*17f80*/  MOV R3, R5 ;  /* 0x0000000500037202 */ /* 0x000fc60000000f00 */
[----:B------:R-:W5:Y:S04]  /*17f90*/  LDL.LU.64 R4, [R1+0x2118] ;  /* 0x0021180001047983 */ /* 0x000f680000300a00 */
[----:B--2---:R-:W-:Y:S04]  /*17fa0*/  STL.64 [R1+0x20e0], R26 ;  /* 0x0020e01a01007387 */ /* 0x004fe80000100a00 */
[----:B------:R0:W-:Y:S04]  /*17fb0*/  STL.64 [R1+0x20d8], R24 ;  /* 0x0020d81801007387 */ /* 0x0001e80000100a00 */
[----:B0-----:R-:W2:Y:S04]  /*17fc0*/  LDL.LU R24, [R1+0x10] ;  /* 0x0000100001187983 */ /* 0x001ea80000300800 */
[----:B------:R-:W2:Y:S01]  /*17fd0*/  LDL.LU R25, [R1+0x14] ;  /* 0x0000140001197983 */ /* 0x000ea20000300800 */
[----:B-----5:R-:W-:Y:S01]  /*17fe0*/  HMMA.16816.F32.BF16 R12, R12, R4, R8 ;  /* 0x000000040c0c723c */ /* 0x020fe20000041808 */
[----:B---3--:R-:W-:-:S02]  /*17ff0*/  MOV R26, R7 ;  /* 0x00000007001a7202 */ /* 0x008fc40000000f00 */
[----:B------:R-:W-:-:S04]  /*18000*/  MOV R27, R6 ;  /* 0x00000006001b7202 */ /* 0x000fc80000000f00 */
[----:B------:R-:W-:Y:S01]  /*18010*/  IMAD.MOV.U32 R8, RZ, RZ, R4 ;  /* 0x000000ffff087224 */ /* 0x000fe200078e0004 */
[----:B------:R-:W-:Y:S11]  /*18020*/  MOV R9, R5 ;  /* 0x0000000500097202 */ /* 0x000ff60000000f00 */
[----:B------:R-:W-:Y:S04]  /*18030*/  @!UPT UIADD3 URZ, URZ, URZ, URZ ;  /* 0x0000003f3f3ff290 */ /* 0x000fe8000fffe03f */
[----:B------:R0:W-:Y:S04]  /*18040*/  STL.64 [R1+0x60], R12 ;  /* 0x0000600c01007387 */ /* 0x0001e80000100a00 */
[----:B------:R1:W-:Y:S04]  /*18050*/  STL.64 [R1+0x68], R14 ;  /* 0x0000680e01007387 */ /* 0x0003e80000100a00 */
[----:B------:R-:W3:Y:S04]  /*18060*/  LDL.LU.64 R6, [R1+0x2110] ;  /* 0x0021100001067983 */ /* 0x000ee80000300a00 */
[----:B------:R-:W3:Y:S01]  /*18070*/  LDL.LU.64 R4, [R1+0x2108] ;  /* 0x0021080001047983 */ /* 0x000ee20000300a00 */
[----:B----4-:R-:W-:-:S03]  /*18080*/  MOV R10, R22 ;  /* 0x00000016000a7202 */ /* 0x010fc60000000f00 */
[----:B0-----:R-:W4:Y:S01]  /*18090*/  LDL.LU R12, [R1+0xa0] ;  /* 0x0000a000010c7983 */ /* 0x001f220000300800 */
[----:B------:R-:W-:-:S03]  /*180a0*/  MOV R11, R23 ;  /* 0x00000017000b7202 */ /* 0x000fc60000000f00 */
[----:B------:R-:W4:Y:S04]  /*180b0*/  LDL.LU R13, [R1+0xa4] ;  /* 0x0000a400010d7983 */ /* 0x000f280000300800 */
[----:B-1----:R-:W4:Y:S04]  /*180c0*/  LDL.LU R14, [R1+0xa8] ;  /* 0x0000a800010e7983 */ /* 0x002f280000300800 */
[----:B------:R-:W4:Y:S01]  /*180d0*/  LDL.LU R15, [R1+0xac] ;  /* 0x0000ac00010f7983 */ /* 0x000f220000300800 */
[----:B---3--:R-:W-:Y:S03]  /*180e0*/  HMMA.16816.F32.BF16 R16, R4, R22, R16 ;  /* 0x000000160410723c */ /* 0x008fe60000041810 */
[----:B------:R-:W3:Y:S04]  /*180f0*/  LDL.LU.64 R22, [R1+0x2100] ;  /* 0x0021000001167983 */ /* 0x000ee80000300a00 */
[----:B------:R-:W2:Y:S04]  /*18100*/  LDL.LU.64 R20, [R1+0x20f8] ;  /* 0x0020f80001147983 */ /* 0x000ea80000300a00 */
[----:B------:R-:W-:Y:S04]  /*18110*/  STL.64 [R1+0x2098], R6 ;  /* 0x0020980601007387 */ /* 0x000fe80000100a00 */
[----:B------:R0:W-:Y:S02]  /*18120*/  STL.64 [R1+0x2090], R4 ;  /* 0x0020900401007387 */ /* 0x0001e40000100a00 */
[----:B0-----:R-:W-:Y:S01]  /*18130*/  IMAD.MOV.U32 R4, RZ, RZ, R8 ;  /* 0x000000ffff047224 */ /* 0x001fe200078e0008 */
[----:B------:R-:W-:Y:S01]  /*18140*/  MOV R5, R9 ;  /* 0x0000000900057202 */ /* 0x000fe20000000f00 */
[----:B------:R-:W2:Y:S01]  /*18150*/  LDL.LU R8, [R1+0x20f4] ;  /* 0x0020f40001087983 */ /* 0x000ea20000300800 */
[----:B------:R-:W-:-:S03]  /*18160*/  MOV R6, R10 ;  /* 0x0000000a00067202 */ /* 0x000fc60000000f00 */
[----:B------:R-:W2:Y:S01]  /*18170*/  LDL.LU R9, [R1+0x20f0] ;  /* 0x0020f00001097983 */ /* 0x000ea20000300800 */
[----:B------:R-:W-:-:S03]  /*18180*/  MOV R7, R11 ;  /* 0x0000000b00077202 */ /* 0x000fc60000000f00 */
[----:B------:R-:W-:Y:S04]  /*18190*/  STL.64 [R1+0x20b0], R4 ;  /* 0x0020b00401007387 */ /* 0x000fe80000100a00 */
[----:B------:R-:W2:Y:S04]  /*181a0*/  LDL.LU R10, [R1+0x20ec] ;  /* 0x0020ec00010a7983 */ /* 0x000ea80000300800 */
[----:B------:R-:W2:Y:S04]  /*181b0*/  LDL.LU R11, [R1+0x20e8] ;  /* 0x0020e800010b7983 */ /* 0x000ea80000300800 */
[----:B------:R-:W-:Y:S04]  /*181c0*/  STL [R1+0x207c], R19 ;  /* 0x00207c1301007387 */ /* 0x000fe80000100800 */
[----:B------:R-:W-:Y:S04]  /*181d0*/  STL [R1+0x20a8], R18 ;  /* 0x0020a81201007387 */ /* 0x000fe80000100800 */
[----:B------:R0:W-:Y:S04]  /*181e0*/  STL.64 [R1+0x20a0], R16 ;  /* 0x0020a01001007387 */ /* 0x0001e80000100a00 */
[----:B0-----:R-:W5:Y:S04]  /*181f0*/  LDL.LU R16, [R1+0x90] ;  /* 0x0000900001107983 */ /* 0x001f680000300800 */
[----:B------:R-:W5:Y:S04]  /*18200*/  LDL.LU R17, [R1+0x94] ;  /* 0x0000940001117983 */ /* 0x000f680000300800 */
[----:B------:R-:W2:Y:S04]  /*18210*/  LDL.LU R18, [R1+0x98] ;  /* 0x0000980001127983 */ /* 0x000ea80000300800 */
[----:B------:R-:W2:Y:S04]  /*18220*/  LDL.LU R19, [R1+0x9c] ;  /* 0x00009c0001137983 */ /* 0x000ea80000300800 */
[----:B--2---:R3:W-:Y:S02]  /*18230*/  STL.64 [R1+0x20c0], R18 ;  /* 0x0020c01201007387 */ /* 0x0047e40000100a00 */
[----:B---3--:R-:W-:-:S02]  /*18240*/  MOV R18, R23 ;  /* 0x0000001700127202 */ /* 0x008fc40000000f00 */
[----:B------:R-:W-:Y:S02]  /*18250*/  MOV R19, R22 ;  /* 0x0000001600137202 */ /* 0x000fe40000000f00 */
[----:B------:R-:W-:Y:S01]  /*18260*/  HMMA.16816.F32.BF16 R20, R8, R20, R24 ;  /* 0x000000140814723c */ /* 0x000fe20000041818 */
[----:B-----5:R0:W-:Y:S04]  /*18270*/  STL.64 [R1+0x20b8], R16 ;  /* 0x0020b81001007387 */ /* 0x0201e80000100a00 */
[----:B0-----:R-:W2:Y:S01]  /*18280*/  LDL.LU R16, [R1+0x20] ;  /* 0x0000200001107983 */ /* 0x001ea20000300800 */
[----:B------:R-:W-:-:S03]  /*18290*/  IMAD.MOV.U32 R17, RZ, RZ, R28 ;  /* 0x000000ffff117224 */ /* 0x000fc600078e001c */
[----:B------:R-:W3:Y:S04]  /*182a0*/  LDL.LU.64 R26, [R1+0x20e0] ;  /* 0x0020e000011a7983 */ /* 0x000ee80000300a00 */
[----:B------:R-:W4:Y:S11]  /*182b0*/  LDL.LU.64 R24, [R1+0x20d8] ;  /* 0x0020d80001187983 */ /* 0x000f360000300a00 */
[----:B------:R-:W-:Y:S01]  /*182c0*/  MOV R28, R23 ;  /* 0x00000017001c7202 */ /* 0x000fe20000000f00 */
[----:B------:R-:W-:Y:S04]  /*182d0*/  STL.64 [R1+0x30], R20 ;  /* 0x0000301401007387 */ /* 0x000fe80000100a00 */
[----:B------:R0:W-:Y:S04]  /*182e0*/  STL [R1+0x38], R22 ;  /* 0x0000381601007387 */ /* 0x0001e80000100800 */
[----:B0-----:R-:W2:Y:S04]  /*182f0*/  LDL.LU.64 R22, [R1+0x20d0] ;  /* 0x0020d00001167983 */ /* 0x001ea80000300a00 */
[----:B------:R-:W2:Y:S04]  /*18300*/  LDL.LU.64 R20, [R1+0x20c8] ;  /* 0x0020c80001147983 */ /* 0x000ea80000300a00 */
[----:B------:R-:W-:Y:S01]  /*18310*/  STL [R1+0x2064], R28 ;  /* 0x0020641c01007387 */ /* 0x000fe20000100800 */
[----:B----4-:R-:W-:Y:S08]  /*18320*/  HMMA.16816.F32.BF16 R12, R8, R24, R12 ;  /* 0x00000018080c723c */ /* 0x010ff0000004180c */
[----:B--2---:R-:W-:Y:S11]  /*18330*/  HMMA.16816.F32.BF16 R4, R20, R6, R16 ;  /* 0x000000061404723c */ /* 0x004ff60000041810 */
[----:B------:R-:W-:Y:S04]  /*18340*/  @!UPT UIADD3 URZ, URZ, URZ, URZ ;  /* 0x0000003f3f3ff290 */ /* 0x000fe8000fffe03f */
[----:B------:R-:W-:Y:S04]  /*18350*/  STL.64 [R1+0x2088], R14 ;  /* 0x0020880e01007387 */ /* 0x000fe80000100a00 */
[----:B------:R-:W-:Y:S04]  /*18360*/  STL.64 [R1+0x2080], R12 ;  /* 0x0020800c01007387 */ /* 0x000fe80000100a00 */
[----:B------:R-:W2:Y:S04]  /*18370*/  LDL.LU.64 R18, [R1+0x20c0] ;  /* 0x0020c00001127983 */ /* 0x000ea80000300a00 */
[----:B------:R-:W2:Y:S04]  /*18380*/  LDL.LU.64 R16, [R1+0x20b8] ;  /* 0x0020b80001107983 */ /* 0x000ea80000300a00 */
[----:B------:R0:W-:Y:S01]  /*18390*/  STL [R1+0x10], R4 ;  /* 0x0000100401007387 */ /* 0x0001e20000100800 */
[----:B------:R-:W-:-:S03]  /*183a0*/  MOV R25, R5 ;  /* 0x0000000500197202 */ /* 0x000fc60000000f00 */
[----:B------:R1:W-:Y:S04]  /*183b0*/  STL.64 [R1+0x18], R6 ;  /* 0x0000180601007387 */ /* 0x0003e80000100a00 */
[----:B0-----:R-:W2:Y:S04]  /*183c0*/  LDL.LU.64 R4, [R1+0x20b0] ;  /* 0x0020b00001047983 */ /* 0x001ea80000300a00 */
[----:B------:R-:W-:Y:S01]  /*183d0*/  STL [R1+0x2078], R25 ;  /* 0x0020781901007387 */ /* 0x000fe20000100800 */
[----:B------:R-:W-:-:S03]  /*183e0*/  IMAD.MOV.U32 R12, RZ, RZ, R29 ;  /* 0x000000ffff0c7224 */ /* 0x000fc600078e001d */
[----:B------:R-:W0:Y:S01]  /*183f0*/  S2R R29, SR_TID.X ;  /* 0x00000000001d7919 */ /* 0x000e220000002100 */
[----:B--2---:R-:W-:Y:S03]  /*18400*/  HMMA.16816.F32.BF16 R8, R8, R4, R16 ;  /* 0x000000040808723c */ /* 0x004fe60000041810 */
[----:B------:R-:W2:Y:S04]  /*18410*/  LDL.LU R18, [R1+0x20a8] ;  /* 0x0020a80001127983 */ /* 0x000ea80000300800 */
[----:B------:R-:W4:Y:S04]  /*18420*/  LDL.LU.64 R16, [R1+0x20a0] ;  /* 0x0020a00001107983 */ /* 0x000f280000300a00 */
[----:B-1----:R-:W3:Y:S04]  /*18430*/  LDL.LU.64 R6, [R1+0x2098] ;  /* 0x0020980001067983 */ /* 0x002ee80000300a00 */
[----:B------:R-:W3:Y:S04]  /*18440*/  LDL.LU.64 R4, [R1+0x2090] ;  /* 0x0020900001047983 */ /* 0x000ee80000300a00 */
[----:B------:R-:W1:Y:S01]  /*18450*/  S2R R28, SR_TID.X ;  /* 0x00000000001c7919 */ /* 0x000e620000002100 */
[----:B------:R-:W-:-:S03]  /*18460*/  MOV R13, R3 ;  /* 0x00000003000d7202 */ /* 0x000fc60000000f00 */
[----:B------:R5:W-:Y:S01]  /*18470*/  STL.64 [R1], R8 ;  /* 0x0000000801007387 */ /* 0x000be20000100a00 */
[----:B------:R-:W-:Y:S02]  /*18480*/  MOV R14, R2 ;  /* 0x00000002000e7202 */ /* 0x000fe40000000f00 */
[----:B------:R-:W-:Y:S01]  /*18490*/  MOV R15, R0 ;  /* 0x00000000000f7202 */ /* 0x000fe20000000f00 */
[C---:B0-----:R-:W-:Y:S01]  /*184a0*/  IMAD.SHL.U32 R2, R29.reuse, 0x2, RZ ;  /* 0x000000021d027824 */ /* 0x041fe200078e00ff */
[----:B-----5:R-:W0:Y:S04]  /*184b0*/  S2R R9, SR_CTAID.X ;  /* 0x0000000000097919 */ /* 0x020e280000002500 */
[----:B------:R-:W-:Y:S02]  /*184c0*/  LOP3.LUT R2, R2, 0x6, RZ, 0xc0, !PT ;  /* 0x0000000602027812 */ /* 0x000fe400078ec0ff */
[----:B------:R-:W-:-:S04]  /*184d0*/  LOP3.LUT R0, R29, 0x60, RZ, 0xc0, !PT ;  /* 0x000000601d007812 */ /* 0x000fc800078ec0ff */
[----:B------:R-:W-:Y:S02]  /*184e0*/  LEA.HI R0, R0, R2, RZ, 0x1e ;  /* 0x0000000200007211 */ /* 0x000fe400078ff0ff */
[--C-:B-1----:R-:W-:Y:S02]  /*184f0*/  SHF.R.U32.HI R2, RZ, 0x2, R28.reuse ;  /* 0x00000002ff027819 */ /* 0x102fe4000001161c */
[----:B------:R-:W-:Y:S02]  /*18500*/  IADD3 R24, R0, UR4, RZ ;  /* 0x0000000400187c10 */ /* 0x000fe4000fffe0ff */
[--C-:B------:R-:W-:Y:S02]  /*18510*/  SHF.R.U32.HI R0, RZ, 0x2, R28.reuse ;  /* 0x00000002ff007819 */ /* 0x100fe4000001161c */
[--C-:B------:R-:W-:Y:S02]  /*18520*/  SHF.R.U32.HI R19, RZ, 0x2, R28.reuse ;  /* 0x00000002ff137819 */ /* 0x100fe4000001161c */
[----:B------:R-:W-:-:S02]  /*18530*/  SHF.R.U32.HI R28, RZ, 0x2, R28 ;  /* 0x00000002ff1c7819 */ /* 0x000fc4000001161c */
[----:B------:R-:W-:Y:S02]  /*18540*/  SGXT.U32 R19, R19, 0x3 ;  /* 0x000000031313781a */ /* 0x000fe40000000000 */
[----:B------:R-:W-:Y:S01]  /*18550*/  SGXT.U32 R28, R28, 0x3 ;  /* 0x000000031c1c781a */ /* 0x000fe20000000000 */
[----:B0-----:R-:W-:Y:S01]  /*18560*/  IMAD.SHL.U32 R9, R9, 0x20, RZ ;  /* 0x0000002009097824 */ /* 0x001fe200078e00ff */
[----:B------:R-:W-:Y:S01]  /*18570*/  IADD3 R3, R24, 0x20, RZ ;  /* 0x0000002018037810 */ /* 0x000fe20007ffe0ff */
[----:B------:R0:W-:Y:S01]  /*18580*/  STL [R1+0x8], R10 ;  /* 0x0000080a01007387 */ /* 0x0001e20000100800 */
[----:B------:R-:W-:Y:S02]  /*18590*/  MOV R25, R11 ;  /* 0x0000000b00197202 */ /* 0x000fe40000000f00 */
[C---:B------:R-:W-:Y:S01]  /*185a0*/  LOP3.LUT R19, R9.reuse, 0x10, R19, 0xfe, !PT ;  /* 0x0000001009137812 */ /* 0x040fe200078efe13 */
[----:B------:R-:W5:Y:S01]  /*185b0*/  LDL.LU R11, [R1+0x10] ;  /* 0x00001000010b7983 */ /* 0x000f620000300800 */
[----:B------:R-:W-:-:S02]  /*185c0*/  LOP3.LUT R28, R9, 0x8, R28, 0xfe, !PT ;  /* 0x00000008091c7812 */ /* 0x000fc400078efe1c */
[-C--:B------:R-:W-:Y:S02]  /*185d0*/  ISETP.GE.AND P2, PT, R19, R3.reuse, PT ;  /* 0x000000031300720c */ /* 0x080fe40003f46270 */
[----:B------:R-:W-:Y:S01]  /*185e0*/  ISETP.GE.AND P1, PT, R28, R3, PT ;  /* 0x000000031c00720c */ /* 0x000fe20003f26270 */
[----:B0-----:R-:W5:Y:S04]  /*185f0*/  LDL.LU R10, [R1+0x18] ;  /* 0x00001800010a7983 */ /* 0x001f680000300800 */
[----:B------:R-:W0:Y:S02]  /*18600*/  S2R R19, SR_CTAID.X ;  /* 0x0000000000137919 */ /* 0x000e240000002500 */
[----:B0-----:R-:W-:Y:S01]  /*18610*/  SHF.L.U32 R19, R19, 0x5, RZ ;  /* 0x0000000513137819 */ /* 0x001fe200000006ff */
[----:B---3--:R-:W-:Y:S01]  /*18620*/  HMMA.16816.F32.BF16 R12, R4, R26, R12 ;  /* 0x0000001a040c723c */ /* 0x008fe2000004180c */
[----:B--2---:R-:W-:-:S02]  /*18630*/  FMUL R8, R18, c[0x0][0x188] ;  /* 0x0000620012087a20 */ /* 0x004fc40000400000 */
[----:B------:R-:W0:Y:S11]  /*18640*/  S2R R18, SR_TID.X ;  /* 0x0000000000127919 */ /* 0x000e360000002100 */
[----:B------:R-:W-:Y:S09]  /*18650*/  @!UPT UIADD3 URZ, URZ, URZ, URZ ;  /* 0x0000003f3f3ff290 */ /* 0x000ff2000fffe03f */
[----:B------:R-:W-:Y:S01]  /*18660*/  STL.64 [R1+0x20], R12 ;  /* 0x0000200c01007387 */ /* 0x000fe20000100a00 */
[----:B------:R-:W-:-:S03]  /*18670*/  MOV R28, R14 ;  /* 0x0000000e001c7202 */ /* 0x000fc60000000f00 */
[----:B------:R1:W-:Y:S04]  /*18680*/  STL [R1+0x2c], R15 ;  /* 0x00002c0f01007387 */ /* 0x0003e80000100800 */
[----:B-1----:R-:W2:Y:S04]  /*18690*/  LDL.LU.64 R14, [R1+0x2088] ;  /* 0x00208800010e7983 */ /* 0x002ea80000300a00 */
[----:B------:R-:W2:Y:S01]  /*186a0*/  LDL.LU.64 R12, [R1+0x2080] ;  /* 0x00208000010c7983 */ /* 0x000ea20000300a00 */
[----:B----4-:R-:W-:Y:S01]  /*186b0*/  FMUL R9, R16, c[0x0][0x188] ;  /* 0x0000620010097a20 */ /* 0x010fe20000400000 */
[----:B0-----:R-:W-:-:S02]  /*186c0*/  SHF.R.U32.HI R16, RZ, 0x2, R18 ;  /* 0x00000002ff107819 */ /* 0x001fc40000011612 */
[----:B------:R-:W-:Y:S02]  /*186d0*/  SHF.R.U32.HI R18, RZ, 0x2, R18 ;  /* 0x00000002ff127819 */ /* 0x000fe40000011612 */
[----:B------:R-:W-:Y:S02]  /*186e0*/  SGXT.U32 R16, R16, 0x3 ;  /* 0x000000031010781a */ /* 0x000fe40000000000 */
[----:B------:R-:W-:Y:S02]  /*186f0*/  SGXT.U32 R18, R18, 0x3 ;  /* 0x000000031212781a */ /* 0x000fe40000000000 */
[C---:B------:R-:W-:Y:S02]  /*18700*/  LOP3.LUT R16, R19.reuse, 0x10, R16, 0xfe, !PT ;  /* 0x0000001013107812 */ /* 0x040fe400078efe10 */
[----:B------:R-:W-:Y:S02]  /*18710*/  LOP3.LUT R18, R19, 0x8, R18, 0xfe, !PT ;  /* 0x0000000813127812 */ /* 0x000fe400078efe12 */
[----:B------:R-:W3:Y:S04]  /*18720*/  LDL.LU R19, [R1+0x207c] ;  /* 0x00207c0001137983 */ /* 0x000ee80000300800 */
[----:B------:R-:W0:Y:S01]  /*18730*/  S2R R29, SR_CTAID.X ;  /* 0x00000000001d7919 */ /* 0x000e220000002500 */
[----:B------:R-:W-:-:S02]  /*18740*/  SGXT.U32 R0, R0, 0x3 ;  /* 0x000000030000781a */ /* 0x000fc40000000000 */
[----:B------:R-:W-:Y:S02]  /*18750*/  SGXT.U32 R2, R2, 0x3 ;  /* 0x000000030202781a */ /* 0x000fe40000000000 */
[----:B------:R-:W-:Y:S02]  /*18760*/  FSEL R8, R8, -INF , P1 ;  /* 0xff80000008087808 */ /* 0x000fe40000800000 */
[----:B0-----:R-:W-:-:S04]  /*18770*/  SHF.L.U32 R29, R29, 0x5, RZ ;  /* 0x000000051d1d7819 */ /* 0x001fc800000006ff */
[----:B------:R-:W-:-:S04]  /*18780*/  LOP3.LUT R0, R0, R29, RZ, 0xfc, !PT ;  /* 0x0000001d00007212 */ /* 0x000fc800078efcff */
[-C--:B------:R-:W-:Y:S02]  /*18790*/  ISETP.GE.AND P6, PT, R0, R3.reuse, PT ;  /* 0x000000030000720c */ /* 0x080fe40003fc6270 */
[----:B------:R-:W-:Y:S02]  /*187a0*/  LOP3.LUT R2, R29, 0x18, R2, 0xfe, !PT ;  /* 0x000000181d027812 */ /* 0x000fe400078efe02 */
[----:B------:R-:W-:Y:S02]  /*187b0*/  FSEL R9, R9, -INF , P6 ;  /* 0xff80000009097808 */ /* 0x000fe40003000000 */
[----:B------:R-:W-:-:S03]  /*187c0*/  ISETP.GE.AND P3, PT, R2, R3, PT ;  /* 0x000000030200720c */ /* 0x000fc60003f66270 */
[----:B------:R-:W-:Y:S01]  /*187d0*/  STL [R1+0x48], R9 ;  /* 0x0000480901007387 */ /* 0x000fe20000100800 */
[----:B------:R-:W-:-:S03]  /*187e0*/  IADD3 R3, R24, 0x21, RZ ;  /* 0x0000002118037810 */ /* 0x000fc60007ffe0ff */
[----:B------:R5:W-:Y:S04]  /*187f0*/  STL [R1+0x54], R8 ;  /* 0x0000540801007387 */ /* 0x000be80000100800 */
[----:B------:R-:W-:Y:S01]  /*18800*/  STL [R1+0x2060], R22 ;  /* 0x0020601601007387 */ /* 0x000fe20000100800 */
[----:B------:R-:W-:-:S03]  /*18810*/  ISETP.GE.AND P6, PT, R16, R3, PT ;  /* 0x000000031000720c */ /* 0x000fc60003fc6270 */
[----:B------:R-:W-:Y:S01]  /*18820*/  STL [R1+0x205c], R23 ;  /* 0x00205c1701007387 */ /* 0x000fe20000100800 */
[----:B-----5:R-:W-:Y:S01]  /*18830*/  FMUL R8, R11, c[0x0][0x188] ;  /* 0x000062000b087a20 */ /* 0x020fe20000400000 */
[----:B------:R-:W-:Y:S01]  /*18840*/  ISETP.GE.AND P5, PT, R18, R3, PT ;  /* 0x000000031200720c */ /* 0x000fe20003fa6270 */
[----:B------:R-:W-:Y:S01]  /*18850*/  FMUL R11, R17, c[0x0][0x188] ;  /* 0x00006200110b7a20 */ /* 0x000fe20000400000 */
[----:B--2---:R-:W-:Y:S01]  /*18860*/  HMMA.16816.F32.BF16 R12, R20, R26, R12 ;  /* 0x0000001a140c723c */ /* 0x004fe2000004180c */
[----:B---3--:R-:W-:Y:S11]  /*18870*/  FMUL R9, R19, c[0x0][0x188] ;  /* 0x0000620013097a20 */ /* 0x008ff60000400000 */
[----:B------:R-:W-:Y:S11]  /*18880*/  @!UPT UIADD3 URZ, URZ, URZ, URZ ;  /* 0x0000003f3f3ff290 */ /* 0x000ff6000fffe03f */
[----:B------:R0:W-:Y:S04]  /*18890*/  STL.64 [R1+0x2050], R14 ;  /* 0x0020500e01007387 */ /* 0x0001e80000100a00 */
[----:B------:R-:W-:Y:S04]  /*188a0*/  STL.64 [R1+0x2048], R12 ;  /* 0x0020480c01007387 */ /* 0x000fe80000100a00 */
[----:B0-----:R-:W2:Y:S04]  /*188b0*/  LDL.LU.64 R14, [R1+0x88] ;  /* 0x00008800010e7983 */ /* 0x001ea80000300a00 */
[----:B------:R-:W3:Y:S04]  /*188c0*/  LDL.LU R16, [R1+0xb0] ;  /* 0x0000b00001107983 */ /* 0x000ee80000300800 */
[----:B------:R-:W3:Y:S04]  /*188d0*/  LDL.LU R17, [R1+0xb4] ;  /* 0x0000b40001117983 */ /* 0x000ee80000300800 */
[----:B------:R-:W3:Y:S04]  /*188e0*/  LDL.LU R18, [R1+0xb8] ;  /* 0x0000b80001127983 */ /* 0x000ee80000300800 */
[----:B------:R-:W3:Y:S01]  /*188f0*/  LDL.LU R19, [R1+0xbc] ;  /* 0x0000bc0001137983 */ /* 0x000ee20000300800 */
[----:B------:R-:W-:-:S05]  /*18900*/  FSEL R8, R8, -INF , P2 ;  /* 0xff80000008087808 */ /* 0x000fca0001000000 */
[----:B------:R0:W-:Y:S01]  /*18910*/  STL [R1+0x50], R8 ;  /* 0x0000500801007387 */ /* 0x0001e20000100800 */
[----:B------:R-:W-:Y:S01]  /*18920*/  FMUL R10, R10, c[0x0][0x188] ;  /* 0x000062000a0a7a20 */ /* 0x000fe20000400000 */
[----:B------:R-:W-:-:S04]  /*18930*/  ISETP.GE.AND P4, PT, R0, R3, PT ;  /* 0x000000030000720c */ /* 0x000fc80003f86270 */
[----:B0-----:R-:W-:Y:S02]  /*18940*/  FSEL R8, R10, -INF , P3 ;  /* 0xff8000000a087808 */ /* 0x001fe40001800000 */
[----:B------:R-:W-:Y:S02]  /*18950*/  FSEL R9, R9, -INF , P5 ;  /* 0xff80000009097808 */ /* 0x000fe40002800000 */
[----:B--2---:R-:W-:Y:S01]  /*18960*/  MOV R22, R14 ;  /* 0x0000000e00167202 */ /* 0x004fe20000000f00 */
[----:B------:R-:W-:Y:S01]  /*18970*/  IMAD.MOV.U32 R23, RZ, RZ, R15 ;  /* 0x000000ffff177224 */ /* 0x000fe200078e000f */
[----:B---3--:R-:W-:Y:S04]  /*18980*/  HMMA.16816.F32.BF16 R16, R4, R14, R16 ;  /* 0x0000000e0410723c */ /* 0x008fe80000041810 */
[----:B------:R0:W-:Y:S04]  /*18990*/  STL.64 [R1+0x2070], R22 ;  /* 0x0020701601007387 */ /* 0x0001e80000100a00 */
[----:B------:R-:W-:Y:S04]  /*189a0*/  STL.64 [R1+0x2068], R20 ;  /* 0x0020681401007387 */ /* 0x000fe80000100a00 */
[----:B0-----:R-:W2:Y:S11]  /*189b0*/  LDL.LU.64 R22, [R1+0x78] ;  /* 0x0000780001167983 */ /* 0x001eb60000300a00 */
[----:B------:R0:W-:Y:S04]  /*189c0*/  STL.64 [R1+0x2030], R18 ;  /* 0x0020301201007387 */ /* 0x0001e80000100a00 */
[----:B------:R-:W1:Y:S04]  /*189d0*/  S2R R15, SR_TID.X ;  /* 0x00000000000f7919 */ /* 0x000e680000002100 */
[----:B0-----:R-:W3:Y:S04]  /*189e0*/  LDL.LU R18, [R1+0x20] ;  /* 0x0000200001127983 */ /* 0x001ee80000300800 */
[----:B------:R0:W-:Y:S04]  /*189f0*/  STL.64 [R1+0x2028], R16 ;  /* 0x0020281001007387 */ /* 0x0001e80000100a00 */
[----:B0-----:R-:W0:Y:S01]  /*18a00*/  S2R R17, SR_TID.X ;  /* 0x0000000000117919 */ /* 0x001e220000002100 */
[----:B-1----:R-:W-:-:S02]  /*18a10*/  SHF.R.U32.HI R19, RZ, 0x2, R15 ;  /* 0x00000002ff137819 */ /* 0x002fc4000001160f */
[----:B------:R-:W-:Y:S01]  /*18a20*/  MOV R15, R25 ;  /* 0x00000019000f7202 */ /* 0x000fe20000000f00 */
[----:B0-----:R-:W-:Y:S04]  /*18a30*/  STL [R1+0x2058], R17 ;  /* 0x0020581101007387 */ /* 0x001fe80000100800 */
[----:B------:R0:W-:Y:S04]  /*18a40*/  STL [R1+0x4c], R8 ;  /* 0x00004c0801007387 */ /* 0x0001e80000100800 */
[----:B------:R-:W4:Y:S04]  /*18a50*/  LDL.LU R12, [R1] ;  /* 0x00000000010c7983 */ /* 0x000f280000300800 */
[----:B------:R-:W4:Y:S01]  /*18a60*/  LDL.LU R13, [R1+0x4] ;  /* 0x00000400010d7983 */ /* 0x000f220000300800 */
[----:B0-----:R-:W-:-:S03]  /*18a70*/  FSEL R8, R11, -INF , P4 ;  /* 0xff8000000b087808 */ /* 0x001fc60002000000 */
[----:B------:R-:W4:Y:S04]  /*18a80*/  LDL.LU R14, [R1+0x8] ;  /* 0x00000800010e7983 */ /* 0x000f280000300800 */
[----:B------:R-:W5:Y:S04]  /*18a90*/  LDL.LU R25, [R1+0x2078] ;  /* 0x0020780001197983 */ /* 0x000f680000300800 */
[----:B------:R0:W-:Y:S04]  /*18aa0*/  STL [R1+0x40], R8 ;  /* 0x0000400801007387 */ /* 0x0001e80000100800 */
[----:B0-----:R-:W3:Y:S04]  /*18ab0*/  LDL.LU R8, [R1+0x60] ;  /* 0x0000600001087983 */ /* 0x001ee80000300800 */
[----:B------:R0:W-:Y:S04]  /*18ac0*/  STL [R1+0x44], R9 ;  /* 0x0000440901007387 */ /* 0x0001e80000100800 */
[----:B0-----:R-:W3:Y:S04]  /*18ad0*/  LDL.LU R9, [R1+0x64] ;  /* 0x0000640001097983 */ /* 0x001ee80000300800 */
[----:B------:R-:W3:Y:S04]  /*18ae0*/  LDL.LU R10, [R1+0x68] ;  /* 0x00006800010a7983 */ /* 0x000ee80000300800 */
[----:B------:R-:W3:Y:S04]  /*18af0*/  LDL.LU R11, [R1+0x6c] ;  /* 0x00006c00010b7983 */ /* 0x000ee80000300800 */
[----:B------:R-:W0:Y:S01]  /*18b00*/  S2R R26, SR_CTAID.X ;  /* 0x00000000001a7919 */ /* 0x000e220000002500 */
[----:B------:R-:W-:-:S02]  /*18b10*/  SGXT.U32 R19, R19, 0x3 ;  /* 0x000000031313781a */ /* 0x000fc40000000000 */
[----:B------:R-:W-:Y:S01]  /*18b20*/  SHF.R.U32.HI R27, RZ, 0x2, R17 ;  /* 0x00000002ff1b7819 */ /* 0x000fe20000011611 */
[----:B------:R-:W4:Y:S01]  /*18b30*/  LDL.LU R16, [R1+0x2c] ;  /* 0x00002c0001107983 */ /* 0x000f220000300800 */
[----:B0-----:R-:W-:-:S04]  /*18b40*/  SHF.L.U32 R26, R26, 0x5, RZ ;  /* 0x000000051a1a7819 */ /* 0x001fc800000006ff */
[----:B------:R-:W-:Y:S02]  /*18b50*/  LOP3.LUT R19, R26, 0x8, R19, 0xfe, !PT ;  /* 0x000000081a137812 */ /* 0x000fe400078efe13 */
[----:B--2---:R-:W-:Y:S01]  /*18b60*/  MOV R17, R22 ;  /* 0x0000001600117202 */ /* 0x004fe20000000f00 */
[----:B------:R-:W-:Y:S01]  /*18b70*/  IMAD.MOV.U32 R26, RZ, RZ, R23 ;  /* 0x000000ffff1a7224 */ /* 0x000fe200078e0017 */
[----:B---3--:R-:W-:Y:S01]  /*18b80*/  HMMA.16816.F32.BF16 R8, R4, R22, R8 ;  /* 0x000000160408723c */ /* 0x008fe20000041808 */
[----:B------:R-:W2:Y:S04]  /*18b90*/  LDL.LU.64 R22, [R1+0x2070] ;  /* 0x0020700001167983 */ /* 0x000ea80000300a00 */
[----:B------:R-:W4:Y:S04]  /*18ba0*/  LDL.LU.64 R20, [R1+0x2068] ;  /* 0x0020680001147983 */ /* 0x000f280000300a00 */
[----:B------:R-:W3:Y:S01]  /*18bb0*/  LDL.LU R7, [R1+0x1c] ;  /* 0x00001c0001077983 */ /* 0x000ee20000300800 */
[----:B------:R-:W-:Y:S01]  /*18bc0*/  ISETP.GE.AND P1, PT, R2, R3, PT ;  /* 0x000000030200720c */ /* 0x000fe20003f26270 */
[----:B-----5:R-:W-:Y:S01]  /*18bd0*/  FMUL R25, R25, c[0x0][0x188] ;  /* 0x0000620019197a20 */ /* 0x020fe20000400000 */
[----:B------:R-:W-:-:S02]  /*18be0*/  SGXT.U32 R27, R27, 0x3 ;  /* 0x000000031b1b781a */ /* 0x000fc40000000000 */
[----:B------:R-:W-:Y:S01]  /*18bf0*/  IADD3 R3, R24, 0x40, RZ ;  /* 0x0000004018037810 */ /* 0x000fe20007ffe0ff */
[----:B------:R-:W-:Y:S01]  /*18c00*/  FMUL R5, R18, c[0x0][0x188] ;  /* 0x0000620012057a20 */ /* 0x000fe20000400000 */
[----:B------:R-:W-:Y:S02]  /*18c10*/  LOP3.LUT R27, R29, 0x10, R27, 0xfe, !PT ;  /* 0x000000101d1b7812 */ /* 0x000fe400078efe1b */
[-C--:B------:R-:W-:Y:S02]  /*18c20*/  ISETP.GE.AND P2, PT, R0, R3.reuse, PT ;  /* 0x000000030000720c */ /* 0x080fe40003f46270 */
[-C--:B------:R-:W-:Y:S02]  /*18c30*/  ISETP.GE.AND P3, PT, R19, R3.reuse, PT ;  /* 0x000000031300720c */ /* 0x080fe40003f66270 */
[-C--:B------:R-:W-:Y:S01]  /*18c40*/  ISETP.GE.AND P4, PT, R27, R3.reuse, PT ;  /* 0x000000031b00720c */ /* 0x080fe20003f86270 */
[----:B------:R-:W-:Y:S01]  /*18c50*/  STL.64 [R1+0x2040], R10 ;  /* 0x0020400a01007387 */ /* 0x000fe20000100a00 */
[----:B------:R-:W-:Y:S01]  /*18c60*/  ISETP.GE.AND P5, PT, R2, R3, PT ;  /* 0x000000030200720c */ /* 0x000fe20003fa6270 */
[----:B------:R-:W-:Y:S01]  /*18c70*/  FMUL R4, R28, c[0x0][0x188] ;  /* 0x000062001c047a20 */ /* 0x000fe20000400000 */
[----:B------:R-:W-:Y:S01]  /*18c80*/  IADD3 R3, R24, 0x41, RZ ;  /* 0x0000004118037810 */ /* 0x000fe20007ffe0ff */
[----:B------:R-:W-:Y:S01]  /*18c90*/  STL.64 [R1+0x2038], R8 ;  /* 0x0020380801007387 */ /* 0x000fe20000100a00 */
[----:B------:R-:W-:Y:S01]  /*18ca0*/  FSEL R5, R5, -INF , P2 ;  /* 0xff80000005057808 */ /* 0x000fe20001000000 */
[----:B---3--:R-:W-:Y:S01]  /*18cb0*/  FMUL R6, R7, c[0x0][0x188] ;  /* 0x0000620007067a20 */ /* 0x008fe20000400000 */
[----:B------:R-:W-:-:S04]  /*18cc0*/  FSEL R7, R25, -INF , P6 ;  /* 0xff80000019077808 */ /* 0x000fc80003000000 */
[----:B------:R-:W-:Y:S01]  /*18cd0*/  FSEL R6, R6, -INF , P1 ;  /* 0xff80000006067808 */ /* 0x000fe20000800000 */
[----:B------:R-:W-:Y:S01]  /*18ce0*/  STL [R1+0x1c], R7 ;  /* 0x00001c0701007387 */ /* 0x000fe20000100800 */
[----:B--2---:R-:W-:-:S03]  /*18cf0*/  MOV R18, R22 ;  /* 0x0000001600127202 */ /* 0x004fc60000000f00 */
[----:B------:R-:W2:Y:S01]  /*18d00*/  LDL.LU R28, [R1+0x2064] ;  /* 0x00206400011c7983 */ /* 0x000ea20000300800 */
[----:B------:R-:W-:-:S03]  /*18d10*/  ISETP.GE.AND P1, PT, R19, R3, PT ;  /* 0x000000031300720c */ /* 0x000fc60003f26270 */
[----:B------:R0:W-:Y:S01]  /*18d20*/  STL [R1+0x18], R6 ;  /* 0x0000180601007387 */ /* 0x0001e20000100800 */
[----:B------:R-:W-:-:S03]  /*18d30*/  MOV R19, R23 ;  /* 0x0000001700137202 */ /* 0x000fc60000000f00 */
[----:B------:R-:W4:Y:S04]  /*18d40*/  LDL.LU R22, [R1+0x2060] ;  /* 0x0020600001167983 */ /* 0x000f280000300800 */
[----:B------:R4:W-:Y:S04]  /*18d50*/  STL [R1+0x10], R5 ;  /* 0x0000100501007387 */ /* 0x0009e80000100800 */
[----:B------:R-:W4:Y:S01]  /*18d60*/  LDL.LU R23, [R1+0x205c] ;  /* 0x00205c0001177983 */ /* 0x000f220000300800 */
[----:B0-----:R-:W-:Y:S01]  /*18d70*/  IMAD.MOV.U32 R6, RZ, RZ, R17 ;  /* 0x000000ffff067224 */ /* 0x001fe200078e0011 */
[----:B------:R-:W-:-:S02]  /*18d80*/  MOV R7, R26 ;  /* 0x0000001a00077202 */ /* 0x000fc40000000f00 */
[----:B------:R-:W3:Y:S04]  /*18d90*/  LDL.LU R8, [R1+0x30] ;  /* 0x0000300001087983 */ /* 0x000ee80000300800 */
[----:B------:R-:W3:Y:S04]  /*18da0*/  LDL.LU R9, [R1+0x34] ;  /* 0x0000340001097983 */ /* 0x000ee80000300800 */
[----:B------:R-:W3:Y:S04]  /*18db0*/  LDL.LU R10, [R1+0x38] ;  /* 0x00003800010a7983 */ /* 0x000ee80000300800 */
[----:B------:R-:W5:Y:S01]  /*18dc0*/  LDL.LU R17, [R1+0x2058] ;  /* 0x0020580001117983 */ /* 0x000f620000300800 */
[----:B--2---:R-:W-:-:S02]  /*18dd0*/  MOV R11, R28 ;  /* 0x0000001c000b7202 */ /* 0x004fc40000000f00 */
[----:B------:R-:W-:Y:S02]  /*18de0*/  FSEL R28, R4, -INF , P3 ;  /* 0xff800000041c7808 */ /* 0x000fe40001800000 */
[----:B----4-:R-:W-:Y:S01]  /*18df0*/  HMMA.16816.F32.BF16 R4, R20, R6, R12 ;  /* 0x000000061404723c */ /* 0x010fe2000004180c */
[----:B------:R-:W2:Y:S04]  /*18e00*/  LDL.LU.64 R14, [R1+0x2050] ;  /* 0x00205000010e7983 */ /* 0x000ea80000300a00 */
[----:B------:R-:W4:Y:S02]  /*18e10*/  LDL.LU.64 R12, [R1+0x2048] ;  /* 0x00204800010c7983 */ /* 0x000f240000300a00 */
[----:B----4-:R-:W-:Y:S02]  /*18e20*/  FMUL R26, R12, c[0x0][0x188] ;  /* 0x000062000c1a7a20 */ /* 0x010fe40000400000 */
[----:B------:R-:W4:Y:S04]  /*18e30*/  LDL.LU R12, [R1+0x24] ;  /* 0x00002400010c7983 */ /* 0x000f280000300800 */
[----:B------:R-:W-:Y:S01]  /*18e40*/  STL [R1+0x14], R28 ;  /* 0x0000141c01007387 */ /* 0x000fe20000100800 */
[----:B--2---:R-:W-:-:S03]  /*18e50*/  FMUL R25, R14, c[0x0][0x188] ;  /* 0x000062000e197a20 */ /* 0x004fc60000400000 */
[----:B------:R5:W-:Y:S01]  /*18e60*/  STL [R1+0x2008], R28 ;  /* 0x0020081c01007387 */ /* 0x000be20000100800 */
[-C--:B------:R-:W-:Y:S02]  /*18e70*/  ISETP.GE.AND P6, PT, R0, R3.reuse, PT ;  /* 0x000000030000720c */ /* 0x080fe40003fc6270 */
[-C--:B------:R-:W-:Y:S02]  /*18e80*/  ISETP.GE.AND P2, PT, R27, R3.reuse, PT ;  /* 0x000000031b00720c */ /* 0x080fe40003f46270 */
[----:B------:R-:W-:Y:S02]  /*18e90*/  ISETP.GE.AND P3, PT, R2, R3, PT ;  /* 0x000000030200720c */ /* 0x000fe40003f66270 */
[----:B-----5:R-:W-:Y:S02]  /*18ea0*/  SHF.R.U32.HI R28, RZ, 0x2, R17 ;  /* 0x00000002ff1c7819 */ /* 0x020fe40000011611 */
[----:B------:R-:W-:Y:S02]  /*18eb0*/  IADD3 R3, R24, 0x60, RZ ;  /* 0x0000006018037810 */ /* 0x000fe40007ffe0ff */
[----:B------:R-:W-:-:S02]  /*18ec0*/  SGXT.U32 R28, R28, 0x3 ;  /* 0x000000031c1c781a */ /* 0x000fc40000000000 */
[----:B------:R-:W-:Y:S02]  /*18ed0*/  FSEL R26, R26, -INF , P4 ;  /* 0xff8000001a1a7808 */ /* 0x000fe40002000000 */
[----:B------:R-:W-:Y:S02]  /*18ee0*/  FSEL R25, R25, -INF , P5 ;  /* 0xff80000019197808 */ /* 0x000fe40002800000 */
[----:B------:R-:W-:Y:S01]  /*18ef0*/  LOP3.LUT R28, R29, 0x8, R28, 0xfe, !PT ;  /* 0x000000081d1c7812 */ /* 0x000fe200078efe1c */
[----:B------:R-:W-:Y:S01]  /*18f00*/  STL [R1+0x8], R26 ;  /* 0x0000081a01007387 */ /* 0x000fe20000100800 */
[----:B------:R-:W-:-:S03]  /*18f10*/  ISETP.GE.AND P4, PT, R0, R3, PT ;  /* 0x000000030000720c */ /* 0x000fc60003f86270 */
[----:B------:R0:W-:Y:S04]  /*18f20*/  STL [R1+0x200c], R26 ;  /* 0x00200c1a01007387 */ /* 0x0001e80000100800 */
[----:B------:R-:W-:Y:S01]  /*18f30*/  STL [R1+0x4], R25 ;  /* 0x0000041901007387 */ /* 0x000fe20000100800 */
[----:B---3--:R-:W-:Y:S03]  /*18f40*/  HMMA.16816.F32.BF16 R20, R20, R18, R8 ;  /* 0x000000121414723c */ /* 0x008fe60000041808 */
[----:B------:R-:W-:Y:S01]  /*18f50*/  STL [R1+0x2010], R25 ;  /* 0x0020101901007387 */ /* 0x000fe20000100800 */
[----:B----4-:R-:W-:Y:S02]  /*18f60*/  FMUL R14, R12, c[0x0][0x188] ;  /* 0x000062000c0e7a20 */ /* 0x010fe40000400000 */
[----:B------:R-:W-:-:S03]  /*18f70*/  FMUL R12, R16, c[0x0][0x188] ;  /* 0x00006200100c7a20 */ /* 0x000fc60000400000 */
[----:B------:R-:W-:Y:S02]  /*18f80*/  FSEL R0, R14, -INF , P6 ;  /* 0xff8000000e007808 */ /* 0x000fe40003000000 */
[----:B------:R-:W-:-:S05]  /*18f90*/  FSEL R29, R12, -INF , P1 ;  /* 0xff8000000c1d7808 */ /* 0x000fca0000800000 */
[----:B------:R-:W-:Y:S04]  /*18fa0*/  STL [R1+0x2014], R29 ;  /* 0x0020141d01007387 */ /* 0x000fe80000100800 */
[----:B------:R-:W-:Y:S04]  /*18fb0*/  STL [R1], R0 ;  /* 0x0000000001007387 */ /* 0x000fe80000100800 */
[----:B------:R-:W-:Y:S04]  /*18fc0*/  STL [R1+0x2018], R0 ;  /* 0x0020180001007387 */ /* 0x000fe80000100800 */
[----:B------:R-:W2:Y:S04]  /*18fd0*/  LDL.LU.64 R10, [R1+0x2040] ;  /* 0x00204000010a7983 */ /* 0x000ea80000300a00 */
[----:B------:R-:W3:Y:S04]  /*18fe0*/  LDL.LU.64 R8, [R1+0x2038] ;  /* 0x0020380001087983 */ /* 0x000ee80000300a00 */
[----:B------:R-:W4:Y:S04]  /*18ff0*/  LDL.LU.64 R18, [R1+0x2030] ;  /* 0x0020300001127983 */ /* 0x000f280000300a00 */
[----:B------:R-:W5:Y:S04]  /*19000*/  LDL.LU.64 R16, [R1+0x2028] ;  /* 0x0020280001107983 */ /* 0x000f680000300a00 */
[----:B0-----:R-:W0:Y:S04]  /*19010*/  S2R R26, SR_TID.X ;  /* 0x00000000001a7919 */ /* 0x001e280000002100 */
[----:B------:R-:W1:Y:S01]  /*19020*/  S2R R14, SR_CTAID.X ;  /* 0x00000000000e7919 */ /* 0x000e620000002500 */
[----:B------:R-:W-:Y:S01]  /*19030*/  FMUL R13, R13, c[0x0][0x188] ;  /* 0x000062000d0d7a20 */ /* 0x000fe20000400000 */
[-C--:B------:R-:W-:Y:S01]  /*19040*/  ISETP.GE.AND P5, PT, R28, R3.reuse, PT ;  /* 0x000000031c00720c */ /* 0x080fe20003fa6270 */
[----:B------:R-:W-:Y:S01]  /*19050*/  FMUL R15, R15, c[0x0][0x188] ;  /* 0x000062000f0f7a20 */ /* 0x000fe20000400000 */
[----:B------:R-:W-:-:S02]  /*19060*/  ISETP.GE.AND P6, PT, R27, R3, PT ;  /* 0x000000031b00720c */ /* 0x000fc40003fc6270 */
[----:B------:R-:W-:Y:S02]  /*19070*/  ISETP.GE.AND P1, PT, R2, R3, PT ;  /* 0x000000030200720c */ /* 0x000fe40003f26270 */
[----:B------:R-:W-:Y:S02]  /*19080*/  FSEL R3, R13, -INF , P2 ;  /* 0xff8000000d037808 */ /* 0x000fe40001000000 */
[----:B0-----:R-:W-:Y:S02]  /*19090*/  SHF.R.U32.HI R26, RZ, 0x2, R26 ;  /* 0x00000002ff1a7819 */ /* 0x001fe4000001161a */
[----:B-1----:R-:W-:Y:S02]  /*190a0*/  SHF.L.U32 R14, R14, 0x5, RZ ;  /* 0x000000050e0e7819 */ /* 0x002fe400000006ff */
[----:B------:R-:W-:-:S04]  /*190b0*/  SGXT.U32 R26, R26, 0x3 ;  /* 0x000000031a1a781a */ /* 0x000fc80000000000 */
[----:B------:R-:W-:Y:S01]  /*190c0*/  LOP3.LUT R26, R26, R14, RZ, 0xfc, !PT ;  /* 0x0000000e1a1a7212 */ /* 0x000fe200078efcff */
[----:B------:R-:W-:Y:S02]  /*190d0*/  FMUL R14, R4, c[0x0][0x188] ;  /* 0x00006200040e7a20 */ /* 0x000fe40000400000 */
[----:B------:R-:W-:Y:S01]  /*190e0*/  FMUL R13, R6, c[0x0][0x188] ;  /* 0x00006200060d7a20 */ /* 0x000fe20000400000 */
[-C--:B------:R-:W-:Y:S02]  /*190f0*/  ISETP.GE.AND P2, PT, R26, R24.reuse, PT ;  /* 0x000000181a00720c */ /* 0x080fe40003f46270 */
[----:B------:R-:W-:Y:S02]  /*19100*/  FSEL R6, R14, -INF , P6 ;  /* 0xff8000000e067808 */ /* 0x000fe40003000000 */
[----:B------:R-:W-:Y:S02]  /*19110*/  FSEL R13, R13, -INF , P1 ;  /* 0xff8000000d0d7808 */ /* 0x000fe40000800000 */
[----:B------:R-:W-:-:S02]  /*19120*/  ISETP.GE.AND P6, PT, R27, R24, PT ;  /* 0x000000181b00720c */ /* 0x000fc40003fc6270 */
[-C--:B------:R-:W-:Y:S01]  /*19130*/  ISETP.GT.AND P1, PT, R27, R24.reuse, PT ;  /* 0x000000181b00720c */ /* 0x080fe20003f24270 */
[----:B------:R0:W-:Y:S01]  /*19140*/  STL [R1+0x201c], R3 ;  /* 0x00201c0301007387 */ /* 0x0001e20000100800 */
[----:B--2---:R-:W-:Y:S01]  /*19150*/  FMUL R12, R10, c[0x0][0x188] ;  /* 0x000062000a0c7a20 */ /* 0x004fe20000400000 */
[----:B------:R-:W-:Y:S02]  /*19160*/  FSEL R10, R15, -INF , P3 ;  /* 0xff8000000f0a7808 */ /* 0x000fe40001800000 */
[----:B------:R-:W-:Y:S01]  /*19170*/  ISETP.GT.AND P3, PT, R26, R24, PT ;  /* 0x000000181a00720c */ /* 0x000fe20003f64270 */
[----:B---3--:R-:W-:Y:S01]  /*19180*/  FMUL R8, R8, c[0x0][0x188] ;  /* 0x0000620008087a20 */ /* 0x008fe20000400000 */
[----:B------:R-:W-:Y:S01]  /*19190*/  FSEL R4, R12, -INF , P5 ;  /* 0xff8000000c047808 */ /* 0x000fe20002800000 */
[----:B----4-:R-:W-:Y:S02]  /*191a0*/  FMUL R15, R18, c[0x0][0x188] ;  /* 0x00006200120f7a20 */ /* 0x010fe40000400000 */
[----:B-----5:R-:W-:-:S02]  /*191b0*/  FMUL R12, R16, c[0x0][0x188] ;  /* 0x00006200100c7a20 */ /* 0x020fc40000400000 */
[----:B------:R-:W-:Y:S01]  /*191c0*/  FMUL R14, R17, c[0x0][0x188] ;  /* 0x00006200110e7a20 */ /* 0x000fe20000400000 */
[----:B------:R-:W-:Y:S01]  /*191d0*/  FSEL R8, R8, -INF , P4 ;  /* 0xff80000008087808 */ /* 0x000fe20002000000 */
[----:B------:R-:W-:Y:S01]  /*191e0*/  FMUL R18, R21, c[0x0][0x188] ;  /* 0x0000620015127a20 */ /* 0x000fe20000400000 */
[----:B------:R-:W-:Y:S02]  /*191f0*/  FSEL R12, R12, -INF , P2 ;  /* 0xff8000000c0c7808 */ /* 0x000fe40001000000 */
[----:B------:R-:W-:Y:S02]  /*19200*/  FSEL R14, R14, -INF , P3 ;  /* 0xff8000000e0e7808 */ /* 0x000fe40001800000 */
[CC--:B------:R-:W-:Y:S02]  /*19210*/  ISETP.GE.AND P4, PT, R28.reuse, R24.reuse, PT ;  /* 0x000000181c00720c */ /* 0x0c0fe40003f86270 */
[-C--:B------:R-:W-:Y:S02]  /*19220*/  ISETP.GT.AND P5, PT, R28, R24.reuse, PT ;  /* 0x000000181c00720c */ /* 0x080fe40003fa4270 */
[----:B------:R-:W-:-:S02]  /*19230*/  ISETP.GE.AND P2, PT, R2, R24, PT ;  /* 0x000000180200720c */ /* 0x000fc40003f46270 */
[----:B------:R-:W-:Y:S02]  /*19240*/  ISETP.GT.AND P3, PT, R2, R24, PT ;  /* 0x000000180200720c */ /* 0x000fe40003f64270 */
[----:B------:R-:W-:Y:S01]  /*19250*/  IADD3 R24, R24, 0x61, RZ ;  /* 0x0000006118187810 */ /* 0x000fe20007ffe0ff */
[----:B------:R1:W-:Y:S01]  /*19260*/  STL [R1+0x2020], R10 ;  /* 0x0020200a01007387 */ /* 0x0003e20000100800 */
[----:B------:R-:W-:Y:S02]  /*19270*/  FSEL R18, R18, -INF , P1 ;  /* 0xff80000012127808 */ /* 0x000fe40000800000 */
[----:B------:R-:W-:Y:S01]  /*19280*/  ISETP.GE.AND P1, PT, R2, R24, PT ;  /* 0x000000180200720c */ /* 0x000fe20003f26270 */
[----:B0-----:R-:W2:Y:S04]  /*19290*/  LDL R3, [R1+0x54] ;  /* 0x0000540001037983 */ /* 0x001ea80000100800 */
[----:B------:R-:W3:Y:S04]  /*192a0*/  LDL R2, [R1+0x5cc] ;  /* 0x0005cc0001027983 */ /* 0x000ee80000100800 */
[----:B-1----:R-:W4:Y:S04]  /*192b0*/  LDL R10, [R1+0x48] ;  /* 0x00004800010a7983 */ /* 0x002f280000100800 */
[----:B------:R-:W5:Y:S01]  /*192c0*/  LDL R0, [R1+0x50] ;  /* 0x0000500001007983 */ /* 0x000f620000100800 */
[----:B------:R-:W-:Y:S01]  /*192d0*/  FMUL R17, R19, c[0x0][0x188] ;  /* 0x0000620013117a20 */ /* 0x000fe20000400000 */
[----:B------:R-:W-:-:S02]  /*192e0*/  FSEL R15, R15, -INF , P4 ;  /* 0xff8000000f0f7808 */ /* 0x000fc40002000000 */
[----:B------:R-:W5:Y:S01]  /*192f0*/  LDL R29, [R1+0x4c] ;  /* 0x00004c00011d7983 */ /* 0x000f620000100800 */
[-C--:B------:R-:W-:Y:S02]  /*19300*/  ISETP.GE.AND P4, PT, R26, R24.reuse, PT ;  /* 0x000000181a00720c */ /* 0x080fe40003f86270 */
[----:B------:R-:W-:Y:S01]  /*19310*/  FSEL R17, R17, -INF , P5 ;  /* 0xff80000011117808 */ /* 0x000fe20002800000 */
[----:B------:R-:W5:Y:S01]  /*19320*/  LDL R25, [R1+0x40] ;  /* 0x0000400001197983 */ /* 0x000f620000100800 */
[----:B------:R-:W-:-:S03]  /*19330*/  ISETP.GE.AND P5, PT, R28, R24, PT ;  /* 0x000000181c00720c */ /* 0x000fc60003fa6270 */
[----:B------:R-:W5:Y:S04]  /*19340*/  LDL R26, [R1+0x44] ;  /* 0x00004400011a7983 */ /* 0x000f680000100800 */
[----:B------:R-:W5:Y:S01]  /*19350*/  LDL R28, [R1+0x1c] ;  /* 0x00001c00011c7983 */ /* 0x000f620000100800 */
[----:B------:R-:W-:Y:S02]  /*19360*/  FMUL R16, R20, c[0x0][0x188] ;  /* 0x0000620014107a20 */ /* 0x000fe40000400000 */
[----:B------:R-:W-:Y:S02]  /*19370*/  FMUL R19, R22, c[0x0][0x188] ;  /* 0x0000620016137a20 */ /* 0x000fe40000400000 */
[----:B------:R-:W-:Y:S01]  /*19380*/  FMUL R5, R5, c[0x0][0x188] ;  /* 0x0000620005057a20 */ /* 0x000fe20000400000 */
[----:B------:R-:W-:Y:S01]  /*19390*/  FSEL R16, R16, -INF , P6 ;  /* 0xff80000010107808 */ /* 0x000fe20003000000 */
[----:B------:R-:W-:Y:S01]  /*193a0*/  FMUL R20, R9, c[0x0][0x188] ;  /* 0x0000620009147a20 */ /* 0x000fe20000400000 */
[----:B------:R-:W-:Y:S01]  /*193b0*/  ISETP.GE.AND P6, PT, R27, R24, PT ;  /* 0x000000181b00720c */ /* 0x000fe20003fc6270 */
[----:B------:R-:W-:-:S02]  /*193c0*/  FMUL R22, R7, c[0x0][0x188] ;  /* 0x0000620007167a20 */ /* 0x000fc40000400000 */
[----:B------:R-:W-:Y:S01]  /*193d0*/  FMUL R21, R11, c[0x0][0x188] ;  /* 0x000062000b157a20 */ /* 0x000fe20000400000 */
[----:B------:R-:W-:Y:S01]  /*193e0*/  FSEL R11, R19, -INF , P2 ;  /* 0xff800000130b7808 */ /* 0x000fe20001000000 */
[----:B------:R-:W5:Y:S01]  /*193f0*/  LDL R24, [R1+0x10] ;  /* 0x0000100001187983 */ /* 0x000f620000100800 */
[----:B------:R-:W-:Y:S02]  /*19400*/  FSEL R7, R5, -INF , P6 ;  /* 0xff80000005077808 */ /* 0x000fe40003000000 */
[----:B------:R-:W-:Y:S02]  /*19410*/  FSEL R19, R20, -INF , P4 ;  /* 0xff80000014137808 */ /* 0x000fe40002000000 */
[----:B------:R-:W-:Y:S02]  /*19420*/  FSEL R5, R22, -INF , P1 ;  /* 0xff80000016057808 */ /* 0x000fe40000800000 */
[----:B------:R-:W-:Y:S01]  /*19430*/  FMNMX R27, R12, R14, !PT ;  /* 0x0000000e0c1b7209 */ /* 0x000fe20007800000 */
[----:B------:R-:W-:Y:S01]  /*19440*/  FMUL R23, R23, c[0x0][0x188] ;  /* 0x0000620017177a20 */ /* 0x000fe20000400000 */
[----:B------:R-:W-:-:S02]  /*19450*/  FSEL R20, R21, -INF , P5 ;  /* 0xff80000015147808 */ /* 0x000fc40002800000 */
[----:B------:R-:W-:Y:S02]  /*19460*/  FMNMX R22, R15, R17, !PT ;  /* 0x000000110f167209 */ /* 0x000fe40007800000 */
[----:B------:R-:W-:Y:S02]  /*19470*/  FMNMX R21, R16, R18, !PT ;  /* 0x0000001210157209 */ /* 0x000fe40007800000 */
[----:B------:R-:W-:-:S04]  /*19480*/  FSEL R9, R23, -INF , P3 ;  /* 0xff80000017097808 */ /* 0x000fc80001800000 */
[----:B------:R-:W-:Y:S02]  /*19490*/  FMNMX R23, R11, R9, !PT ;  /* 0x000000090b177209 */ /* 0x000fe40007800000 */
[----:B--2---:R-:W-:Y:S01]  /*194a0*/  FMNMX R22, R3, R22, !PT ;  /* 0x0000001603167209 */ /* 0x004fe20007800000 */
[----:B---3--:R0:W-:Y:S01]  /*194b0*/  STL [R1+0x2004], R2 ;  /* 0x0020040201007387 */ /* 0x0081e20000100800 */
[----:B----4-:R-:W-:Y:S02]  /*194c0*/  FMNMX R27, R10, R27, !PT ;  /* 0x0000001b0a1b7209 */ /* 0x010fe40007800000 */
[----:B-----5:R-:W-:Y:S01]  /*194d0*/  FMNMX R21, R0, R21, !PT ;  /* 0x0000001500157209 */ /* 0x020fe20007800000 */
[----:B0-----:R-:W2:Y:S04]  /*194e0*/  LDL R2, [R1+0x18] ;  /* 0x0000180001027983 */ /* 0x001ea80000100800 */
[----:B------:R-:W3:Y:S04]  /*194f0*/  LDL.LU R10, [R1+0x2020] ;  /* 0x00202000010a7983 */ /* 0x000ee80000300800 */
[----:B------:R-:W4:Y:S04]  /*19500*/  LDL.LU R3, [R1+0x201c] ;  /* 0x00201c0001037983 */ /* 0x000f280000300800 */
[----:B------:R-:W5:Y:S01]  /*19510*/  LDL.LU R0, [R1+0x2018] ;  /* 0x0020180001007983 */ /* 0x000f620000300800 */
[----:B------:R-:W-:-:S02]  /*19520*/  FMNMX R23, R29, R23, !PT ;  /* 0x000000171d177209 */ /* 0x000fc40007800000 */
[----:B------:R-:W-:Y:S01]  /*19530*/  FMNMX R27, R25, R27, !PT ;  /* 0x0000001b191b7209 */ /* 0x000fe20007800000 */
[----:B------:R-:W2:Y:S01]  /*19540*/  LDL.LU R29, [R1+0x2014] ;  /* 0x00201400011d7983 */ /* 0x000ea20000300800 */
[----:B------:R-:W-:Y:S02]  /*19550*/  FMNMX R22, R26, R22, !PT ;  /* 0x000000161a167209 */ /* 0x000fe40007800000 */
[----:B------:R-:W-:Y:S01]  /*19560*/  FMNMX R21, R28, R21, !PT ;  /* 0x000000151c157209 */ /* 0x000fe20007800000 */
[----:B------:R-:W2:Y:S04]  /*19570*/  LDL.LU R25, [R1+0x2010] ;  /* 0x0020100001197983 */ /* 0x000ea80000300800 */
[----:B------:R-:W2:Y:S04]  /*19580*/  LDL.LU R26, [R1+0x200c] ;  /* 0x00200c00011a7983 */ /* 0x000ea80000300800 */
[----:B------:R-:W2:Y:S01]  /*19590*/  LDL.LU R28, [R1+0x2008] ;  /* 0x00200800011c7983 */ /* 0x000ea20000300800 */
[----:B------:R-:W-:-:S04]  /*195a0*/  FMNMX R27, R24, R27, !PT ;  /* 0x0000001b181b7209 */ /* 0x000fc80007800000 */
[----:B-----5:R-:W-:Y:S02]  /*195b0*/  FMNMX R27, R0, R27, !PT ;  /* 0x0000001b001b7209 */ /* 0x020fe40007800000 */
[----:B------:R-:W5:Y:S02]  /*195c0*/  LDL R0, [R1+0x5d4] ;  /* 0x0005d40001007983 */ /* 0x000f640000100800 */
[----:B------:R-:W-:-:S04]  /*195d0*/  FMNMX R27, R8, R27, !PT ;  /* 0x0000001b081b7209 */ /* 0x000fc80007800000 */
[----:B------:R-:W-:Y:S02]  /*195e0*/  FMNMX R27, R19, R27, !PT ;  /* 0x0000001b131b7209 */ /* 0x000fe40007800000 */
[----:B--2---:R-:W-:-:S03]  /*195f0*/  FMNMX R22, R28, R22, !PT ;  /* 0x000000161c167209 */ /* 0x004fc60007800000 */
[----:B------:R-:W0:Y:S02]  /*19600*/  SHFL.BFLY PT, R28, R27, 0x2, 0x1f ;  /* 0x0c401f001b1c7f89 */ /* 0x000e2400000e0000 */
[----:B0-----:R-:W-:-:S05]  /*19610*/  FMNMX R27, R27, R28, !PT ;  /* 0x0000001c1b1b7209 */ /* 0x001fca0007800000 */
[----:B------:R-:W0:Y:S01]  /*19620*/  SHFL.BFLY PT, R28, R27, 0x1, 0x1f ;  /* 0x0c201f001b1c7f89 */ /* 0x000e2200000e0000 */
[----:B------:R-:W-:Y:S02]  /*19630*/  FMNMX R23, R2, R23, !PT ;  /* 0x0000001702177209 */ /* 0x000fe40007800000 */
[----:B------:R-:W-:Y:S02]  /*19640*/  FMNMX R21, R26, R21, !PT ;  /* 0x000000151a157209 */ /* 0x000fe40007800000 */
[----:B------:R-:W-:Y:S02]  /*19650*/  FMNMX R23, R25, R23, !PT ;  /* 0x0000001719177209 */ /* 0x000fe40007800000 */
[----:B----4-:R-:W-:Y:S02]  /*19660*/  FMNMX R21, R3, R21, !PT ;  /* 0x0000001503157209 */ /* 0x010fe40007800000 */
[----:B---3--:R-:W-:Y:S02]  /*19670*/  FMNMX R23, R10, R23, !PT ;  /* 0x000000170a177209 */ /* 0x008fe40007800000 */
[----:B------:R-:W-:-:S02]  /*19680*/  FMNMX R21, R6, R21, !PT ;  /* 0x0000001506157209 */ /* 0x000fc40007800000 */
[----:B0-----:R-:W-:Y:S02]  /*19690*/  FMNMX R27, R27, R28, !PT ;  /* 0x0000001c1b1b7209 */ /* 0x001fe40007800000 */
[----:B------:R-:W2:Y:S01]  /*196a0*/  LDL R28, [R1+0x5d0] ;  /* 0x0005d000011c7983 */ /* 0x000ea20000100800 */
[----:B------:R-:W-:Y:S02]  /*196b0*/  FMNMX R22, R29, R22, !PT ;  /* 0x000000161d167209 */ /* 0x000fe40007800000 */
[----:B------:R-:W-:Y:S02]  /*196c0*/  FMNMX R23, R13, R23, !PT ;  /* 0x000000170d177209 */ /* 0x000fe40007800000 */
[----:B------:R-:W-:Y:S02]  /*196d0*/  FMNMX R24, R7, R21, !PT ;  /* 0x0000001507187209 */ /* 0x000fe40007800000 */
[----:B------:R-:W-:Y:S02]  /*196e0*/  FMNMX R22, R4, R22, !PT ;  /* 0x0000001604167209 */ /* 0x000fe40007800000 */
[----:B------:R-:W-:Y:S01]  /*196f0*/  FMNMX R23, R5, R23, !PT ;  /* 0x0000001705177209 */ /* 0x000fe20007800000 */
[----:B------:R-:W0:Y:S01]  /*19700*/  SHFL.BFLY PT, R21, R24, 0x2, 0x1f ;  /* 0x0c401f0018157f89 */ /* 0x000e2200000e0000 */
[----:B------:R-:W-:-:S03]  /*19710*/  FMNMX R25, R20, R22, !PT ;  /* 0x0000001614197209 */ /* 0x000fc60007800000 */
[----:B------:R-:W1:Y:S04]  /*19720*/  SHFL.BFLY PT, R22, R23, 0x2, 0x1f ;  /* 0x0c401f0017167f89 */ /* 0x000e6800000e0000 */
[----:B------:R-:W3:Y:S01]  /*19730*/  SHFL.BFLY PT, R26, R25, 0x2, 0x1f ;  /* 0x0c401f00191a7f89 */ /* 0x000ee200000e0000 */
[----:B0-----:R-:W-:Y:S02]  /*19740*/  FMNMX R21, R24, R21, !PT ;  /* 0x0000001518157209 */ /* 0x001fe40007800000 */
[----:B-1----:R-:W-:-:S03]  /*19750*/  FMNMX R24, R23, R22, !PT ;  /* 0x0000001617187209 */ /* 0x002fc60007800000 */
[----:B------:R-:W0:Y:S04]  /*19760*/  SHFL.BFLY PT, R23, R21, 0x1, 0x1f ;  /* 0x0c201f0015177f89 */ /* 0x000e2800000e0000 */
[----:B------:R-:W1:Y:S01]  /*19770*/  S2R R2, SR_TID.X ;  /* 0x0000000000027919 */ /* 0x000e620000002100 */
[----:B---3--:R-:W-:-:S05]  /*19780*/  FMNMX R26, R25, R26, !PT ;  /* 0x0000001a191a7209 */ /* 0x008fca0007800000 */
[----:B------:R-:W3:Y:S01]  /*19790*/  SHFL.BFLY PT, R25, R26, 0x1, 0x1f ;  /* 0x0c201f001a197f89 */ /* 0x000ee200000e0000 */
[----:B0-----:R-:W-:-:S03]  /*197a0*/  FMNMX R23, R21, R23, !PT ;  /* 0x0000001715177209 */ /* 0x001fc60007800000 */
[----:B------:R-:W0:Y:S01]  /*197b0*/  S2R R21, SR_TID.X ;  /* 0x0000000000157919 */ /* 0x000e220000002100 */
[----:B-1----:R-:W-:-:S04]  /*197c0*/  LOP3.LUT R2, R2, 0x1c, RZ, 0xc0, !PT ;  /* 0x0000001c02027812 */ /* 0x002fc800078ec0ff */
[----:B------:R-:W-:Y:S02]  /*197d0*/  SHF.L.U32 R2, R2, 0x2, RZ ;  /* 0x0000000202027819 */ /* 0x000fe400000006ff */
[----:B---3--:R-:W-:Y:S02]  /*197e0*/  FMNMX R25, R26, R25, !PT ;  /* 0x000000191a197209 */ /* 0x008fe40007800000 */
[----:B------:R-:W3:Y:S01]  /*197f0*/  LDL.LU R26, [R1+0x48] ;  /* 0x00004800011a7983 */ /* 0x000ee20000300800 */
[----:B0-----:R-:W-:-:S04]  /*19800*/  LOP3.LUT R21, R21, 0x7f, RZ, 0xc0, !PT ;  /* 0x0000007f15157812 */ /* 0x001fc800078ec0ff */
[----:B------:R-:W-:-:S04]  /*19810*/  SHF.R.U32.HI R21, RZ, 0x3, R21 ;  /* 0x00000003ff157819 */ /* 0x000fc80000011615 */
[----:B------:R-:W-:-:S05]  /*19820*/  LOP3.LUT R21, R21, 0xc, RZ, 0xc0, !PT ;  /* 0x0000000c15157812 */ /* 0x000fca00078ec0ff */
[----:B------:R-:W-:Y:S02]  /*19830*/  IMAD.IADD R21, R2, 0x1, R21 ;  /* 0x0000000102157824 */ /* 0x000fe400078e0215 */
[----:B------:R-:W4:Y:S04]  /*19840*/  LDL.LU R2, [R1+0x2004] ;  /* 0x0020040001027983 */ /* 0x000f280000300800 */
[----:B------:R-:W0:Y:S04]  /*19850*/  SHFL.BFLY PT, R22, R24, 0x1, 0x1f ;  /* 0x0c201f0018167f89 */ /* 0x000e2800000e0000 */
[----:B------:R-:W-:Y:S01]  /*19860*/  @!P0 STS [R21], R27 ;  /* 0x0000001b15008388 */ /* 0x000fe20000000800 */
[----:B0-----:R-:W-:-:S03]  /*19870*/  FMNMX R22, R24, R22, !PT ;  /* 0x0000001618167209 */ /* 0x001fc60007800000 */
[----:B-----5:R0:W-:Y:S04]  /*19880*/  @!P0 STS [R0], R25 ;  /* 0x0000001900008388 */ /* 0x0201e80000000800 */
[----:B0-----:R-:W5:Y:S04]  /*19890*/  LDL.LU R25, [R1+0x40] ;  /* 0x0000400001197983 */ /* 0x001f680000300800 */
[----:B------:R-:W3:Y:S04]  /*198a0*/  LDL.LU R24, [R1+0x10] ;  /* 0x0000100001187983 */ /* 0x000ee80000300800 */
[----:B--2---:R0:W-:Y:S04]  /*198b0*/  @!P0 STS [R28], R23 ;  /* 0x000000171c008388 */ /* 0x0041e80000000800 */
[----:B0-----:R-:W2:Y:S04]  /*198c0*/  LDL R23, [R1+0x580] ;  /* 0x0005800001177983 */ /* 0x001ea80000100800 */
[----:B------:R-:W2:Y:S04]  /*198d0*/  LDL.LU R28, [R1] ;  /* 0x00000000011c7983 */ /* 0x000ea80000300800 */
[----:B------:R-:W0:Y:S02]  /*198e0*/  S2R R27, SR_TID.X ;  /* 0x00000000001b7919 */ /* 0x000e240000002100 */
[----:B0-----:R-:W-:-:S02]  /*198f0*/  LOP3.LUT R0, R27, 0x7f, RZ, 0xc0, !PT ;  /* 0x0000007f1b007812 */ /* 0x001fc400078ec0ff */
[----:B----4-:R-:W-:Y:S04]  /*19900*/  @!P0 STS [R2], R22 ;  /* 0x0000001602008388 */ /* 0x010fe80000000800 */
[----:B------:R-:W-:Y:S06]  /*19910*/  BAR.SYNC.DEFER_BLOCKING 0x0 ;  /* 0x0000000000007b1d */ /* 0x000fec0000010000 */
[----:B------:R-:W0:Y:S04]  /*19920*/  LDS R21, [R0.X4] ;  /* 0x0000000000157984 */ /* 0x000e280000004800 */
[----:B0-----:R-:W0:Y:S02]  /*19930*/  SHFL.BFLY PT, R22, R21, 0x2, 0x1f ;  /* 0x0c401f0015167f89 */ /* 0x001e2400000e0000 */
[----:B0-----:R-:W-:-:S05]  /*19940*/  FMNMX R22, R21, R22, !PT ;  /* 0x0000001615167209 */ /* 0x001fca0007800000 */
[----:B------:R-:W0:Y:S02]  /*19950*/  SHFL.BFLY PT, R21, R22, 0x1, 0x1f ;  /* 0x0c201f0016157f89 */ /* 0x000e2400000e0000 */
[----:B0-----:R-:W-:Y:S02]  /*19960*/  FMNMX R21, R22, R21, !PT ;  /* 0x0000001516157209 */ /* 0x001fe40007800000 */
[----:B------:R-:W0:Y:S04]  /*19970*/  S2R R22, SR_TID.X ;  /* 0x0000000000167919 */ /* 0x000e280000002100 */
[----:B------:R-:W-:Y:S04]  /*19980*/  @!P0 STS [R0.X4], R21 ;  /* 0x0000001500008388 */ /* 0x000fe80000004800 */
[----:B------:R0:W-:Y:S02]  /*19990*/  STL [R1+0x1ff0], R2 ;  /* 0x001ff00201007387 */ /* 0x0001e40000100800 */
[----:B0-----:R-:W-:-:S02]  /*199a0*/  SHF.R.U32.HI R2, RZ, 0x2, R22 ;  /* 0x00000002ff027819 */ /* 0x001fc40000011616 */
[----:B------:R-:W-:Y:S01]  /*199b0*/  LOP3.LUT R22, R22, 0x1c, RZ, 0xc0, !PT ;  /* 0x0000001c16167812 */ /* 0x000fe200078ec0ff */
[----:B------:R-:W-:Y:S06]  /*199c0*/  BAR.SYNC.DEFER_BLOCKING 0x0 ;  /* 0x0000000000007b1d */ /* 0x000fec0000010000 */
[----:B------:R-:W2:Y:S04]  /*199d0*/  LDS R21, [R22.X4] ;  /* 0x0000000016157984 */ /* 0x000ea80000004800 */
[----:B------:R2:W-:Y:S01]  /*199e0*/  STL [R1+0x1ff4], R0 ;  /* 0x001ff40001007387 */ /* 0x0005e20000100800 */
[----:B------:R-:W-:-:S04]  /*199f0*/  SGXT.U32 R2, R2, 0x3 ;  /* 0x000000030202781a */ /* 0x000fc80000000000 */
[----:B------:R-:W-:-:S05]  /*19a00*/  LOP3.LUT R2, R2, 0x8, RZ, 0xfc, !PT ;  /* 0x0000000802027812 */ /* 0x000fca00078efcff */
[----:B------:R0:W1:Y:S01]  /*19a10*/  LDS R22, [R2.X16] ;  /* 0x0000000002167984 */ /* 0x000062000000c800 */
[----:B--2---:R-:W-:-:S05]  /*19a20*/  FMNMX R0, R21, R23, !PT ;  /* 0x0000001715007209 */ /* 0x004fca0007800000 */
[----:B------:R-:W-:-:S04]  /*19a30*/  FADD R12, R12, -R0 ;  /* 0x800000000c0c7221 */ /* 0x000fc80000000000 */
[----:B------:R-:W-:-:S04]  /*19a40*/  FMUL R12, R12, 1.4426950216293334961 ;  /* 0x3fb8aa3b0c0c7820 */ /* 0x000fc80000400000 */
[----:B0-----:R-:W0:Y:S01]  /*19a50*/  MUFU.EX2 R2, R12 ;  /* 0x0000000c00027308 */ /* 0x001e220000000800 */
[----:B------:R-:W-:Y:S04]  /*19a60*/  STL [R1+0x2c4], R0 ;  /* 0x0002c40001007387 */ /* 0x000fe80000100800 */
[----:B0-----:R0:W-:Y:S04]  /*19a70*/  STL [R1+0x318], R2 ;  /* 0x0003180201007387 */ /* 0x0011e80000100800 */
[----:B0-----:R-:W1:Y:S01]  /*19a80*/  LDL R2, [R1+0x584] ;  /* 0x0005840001027983 */ /* 0x001e620000100800 */
[----:B------:R-:W-:-:S04]  /*19a90*/  FADD R14, R14, -R0 ;  /* 0x800000000e0e7221 */ /* 0x000fc80000000000 */
[----:B------:R-:W-:-:S06]  /*19aa0*/  FMUL R14, R14, 1.4426950216293334961 ;  /* 0x3fb8aa3b0e0e7820 */ /* 0x000fcc0000400000 */
[----:B------:R-:W0:Y:S01]  /*19ab0*/  MUFU.EX2 R14, R14 ;  /* 0x0000000e000e7308 */ /* 0x000e220000000800 */
[----:B---3--:R-:W-:Y:S02]  /*19ac0*/  FADD R12, R26, -R0 ;  /* 0x800000001a0c7221 */ /* 0x008fe40000000000 */
[----:B------:R-:W2:Y:S02]  /*19ad0*/  LDL.LU R26, [R1+0x54] ;  /* 0x00005400011a7983 */ /* 0x000ea40000300800 */
[----:B------:R-:W-:-:S04]  /*19ae0*/  FMUL R12, R12, 1.4426950216293334961 ;  /* 0x3fb8aa3b0c0c7820 */ /* 0x000fc80000400000 */
[----:B------:R3:W4:Y:S01]  /*19af0*/  MUFU.EX2 R21, R12 ;  /* 0x0000000c00157308 */ /* 0x0007220000000800 */
[----:B0-----:R5:W-:Y:S02]  /*19b00*/  STL [R1+0x314], R14 ;  /* 0x0003140e01007387 */ /* 0x001be40000100800 */
[----:B-----5:R-:W-:-:S04]  /*19b10*/  FADD R14, R25, -R0 ;  /* 0x80000000190e7221 */ /* 0x020fc80000000000 */
[----:B------:R-:W-:-:S06]  /*19b20*/  FMUL R14, R14, 1.4426950216293334961 ;  /* 0x3fb8aa3b0e0e7820 */ /* 0x000fcc0000400000 */
[----:B------:R-:W0:Y:S01]  /*19b30*/  MUFU.EX2 R14, R14 ;  /* 0x0000000e000e7308 */ /* 0x000e220000000800 */
[--C-:B---3--:R-:W-:Y:S01]  /*19b40*/  FADD R12, R24, -R0.reuse ;  /* 0x80000000180c7221 */ /* 0x108fe20000000000 */
[----:B----4-:R-:W-:Y:S04]  /*19b50*/  STL [R1+0x310], R21 ;  /* 0x0003101501007387 */ /* 0x010fe80000100800 */
[----:B------:R-:W3:Y:S04]  /*19b60*/  LDL.LU R24, [R1+0x44] ;  /* 0x0000440001187983 */ /* 0x000ee80000300800 */
[----:B0-----:R0:W-:Y:S02]  /*19b70*/  STL [R1+0x308], R14 ;  /* 0x0003080e01007387 */ /* 0x0011e40000100800 */
[----:B0-----:R-:W-:-:S02]  /*19b80*/  FADD R14, R28, -R0 ;  /* 0x800000001c0e7221 */ /* 0x001fc40000000000 */
[----:B------:R-:W4:Y:S04]  /*19b90*/  LDL.LU R28, [R1+0x14] ;  /* 0x00001400011c7983 */ /* 0x000f280000300800 */
[----:B------:R-:W0:Y:S01]  /*19ba0*/  S2R R25, SR_TID.X ;  /* 0x0000000000197919 */ /* 0x000e220000002100 */
[----:B------:R-:W-:Y:S02]  /*19bb0*/  FMUL R12, R12, 1.4426950216293334961 ;  /* 0x3fb8aa3b0c0c7820 */ /* 0x000fe40000400000 */
[----:B------:R-:W-:-:S04]  /*19bc0*/  FMUL R14, R14, 1.4426950216293334961 ;  /* 0x3fb8aa3b0e0e7820 */ /* 0x000fc80000400000 */
[----:B------:R-:W5:Y:S08]  /*19bd0*/  MUFU.EX2 R12, R12 ;  /* 0x0000000c000c7308 */ /* 0x000f700000000800 */
[----:B------:R-:W5:Y:S01]  /*19be0*/  MUFU.EX2 R14, R14 ;  /* 0x0000000e000e7308 */ /* 0x000f620000000800 */
[----:B------:R-:W-:Y:S01]  /*19bf0*/  FADD R8, R8, -R0 ;  /* 0x8000000008087221 */ /* 0x000fe20000000000 */
[----:B0-----:R-:W-:-:S03]  /*19c00*/  SHF.R.U32.HI R21, RZ, 0x2, R25 ;  /* 0x00000002ff157819 */ /* 0x001fc60000011619 */
[----:B------:R-:W-:Y:S01]  /*19c10*/  FMUL R8, R8, 1.4426950216293334961 ;  /* 0x3fb8aa3b08087820 */ /* 0x000fe20000400000 */
[----:B-----5:R-:W-:Y:S01]  /*19c20*/  STL [R1+0x304], R12 ;  /* 0x0003040c01007387 */ /* 0x020fe20000100800 */
[----:B------:R-:W-:-:S03]  /*19c30*/  SGXT.U32 R21, R21, 0x3 ;  /* 0x000000031515781a */ /* 0x000fc60000000000 */
[----:B------:R0:W-:Y:S01]  /*19c40*/  STL [R1+0x80], R14 ;  /* 0x0000800e01007387 */ /* 0x0001e20000100800 */
[----:B------:R-:W-:-:S05]  /*19c50*/  LOP3.LUT R21, R21, 0x10, RZ, 0xfc, !PT ;  /* 0x0000001015157812 */ /* 0x000fca00078efcff */
[----:B------:R1:W5:Y:S01]  /*19c60*/  LDS R12, [R21.X16] ;  /* 0x00000000150c7984 */ /* 0x000362000000c800 */
[----:B0-----:R-:W-:Y:S02]  /*19c70*/  FADD R14, R19, -R0 ;  /* 0x80000000130e7221 */ /* 0x001fe40000000000 */
[----:B------:R0:W1:Y:S02]  /*19c80*/  MUFU.EX2 R0, R8 ;  /* 0x0000000800007308 */ /* 0x0000640000000800 */
[----:B0-----:R-:W-:Y:S01]  /*19c90*/  FMUL R8, R14, 1.4426950216293334961 ;  /* 0x3fb8aa3b0e087820 */ /* 0x001fe20000400000 */
[----:B-1----:R-:W-:-:S05]  /*19ca0*/  FMNMX R21, R22, R2, !PT ;  /* 0x0000000216157209 */ /* 0x002fca0007800000 */
[----:B------:R0:W1:Y:S01]  /*19cb0*/  MUFU.EX2 R2, R8 ;  /* 0x0000000800027308 */ /* 0x0000620000000800 */
[--C-:B------:R-:W-:Y:S01]  /*19cc0*/  FADD R15, R15, -R21.reuse ;  /* 0x800000150f0f7221 */ /* 0x100fe20000000000 */
[----:B------:R-:W-:Y:S03]  /*19cd0*/  STL [R1+0x2c0], R21 ;  /* 0x0002c01501007387 */ /* 0x000fe60000100800 */
[----:B0-----:R-:W-:Y:S01]  /*19ce0*/  FMUL R8, R15, 1.4426950216293334961 ;  /* 0x3fb8aa3b0f087820 */ /* 0x001fe20000400000 */
[----:B------:R-:W-:Y:S04]  /*19cf0*/  STL [R1+0x2f8], R0 ;  /* 0x0002f80001007387 */ /* 0x000fe80000100800 */
[----:B------:R0:W-:Y:S02]  /*19d00*/  STL [R1+0x1ff8], R0 ;  /* 0x001ff80001007387 */ /* 0x0001e40000100800 */
[----:B0-----:R0:W2:Y:S02]  /*19d10*/  MUFU.EX2 R0, R8 ;  /* 0x0000000800007308 */ /* 0x0010a40000000800 */
[----:B-1----:R-:W-:Y:S01]  /*19d20*/  STL [R1+0x2f0], R2 ;  /* 0x0002f00201007387 */ /* 0x002fe20000100800 */
[----:B------:R-:W-:-:S03]  /*19d30*/  FADD R14, R17, -R21 ;  /* 0x80000015110e7221 */ /* 0x000fc60000000000 */
[----:B------:R1:W-:Y:S01]  /*19d40*/  STL [R1+0x1ffc], R2 ;  /* 0x001ffc0201007387 */ /* 0x0003e20000100800 */
[----:B0-----:R-:W-:-:S03]  /*19d50*/  FMUL R8, R14, 1.4426950216293334961 ;  /* 0x3fb8aa3b0e087820 */ /* 0x001fc60000400000 */
[----:B--2---:R0:W-:Y:S01]  /*19d60*/  STL [R1+0x2ec], R0 ;  /* 0x0002ec0001007387 */ /* 0x0041e20000100800 */
[----:B-1----:R1:W2:Y:S03]  /*19d70*/  MUFU.EX2 R2, R8 ;  /* 0x0000000800027308 */ /* 0x0022a60000000800 */
[----:B0-----:R-:W5:Y:S01]  /*19d80*/  LDL R0, [R1+0x588] ;  /* 0x0005880001007983 */ /* 0x001f620000100800 */
[----:B------:R-:W-:-:S03]  /*19d90*/  FADD R14, R26, -R21 ;  /* 0x800000151a0e7221 */ /* 0x000fc60000000000 */
[----:B------:R-:W5:Y:S01]  /*19da0*/  LDL.LU R26, [R1+0x50] ;  /* 0x00005000011a7983 */ /* 0x000f620000300800 */
[----:B-1----:R-:W-:-:S03]  /*19db0*/  FMUL R8, R14, 1.4426950216293334961 ;  /* 0x3fb8aa3b0e087820 */ /* 0x002fc60000400000 */
[----:B--2---:R0:W-:Y:S02]  /*19dc0*/  STL [R1+0x2e4], R2 ;  /* 0x0002e40201007387 */ /* 0x0041e40000100800 */
[----:B0-----:R0:W1:Y:S01]  /*19dd0*/  MUFU.EX2 R2, R8 ;  /* 0x0000000800027308 */ /* 0x0010620000000800 */
[--C-:B---3--:R-:W-:Y:S02]  /*19de0*/  FADD R14, R24, -R21.reuse ;  /* 0x80000015180e7221 */ /* 0x108fe40000000000 */
[----:B------:R-:W2:Y:S02]  /*19df0*/  LDL.LU R24, [R1+0x1c] ;  /* 0x00001c0001187983 */ /* 0x000ea40000300800 */
[----:B0-----:R-:W-:Y:S02]  /*19e00*/  FMUL R8, R14, 1.4426950216293334961 ;  /* 0x3fb8aa3b0e087820 */ /* 0x001fe40000400000 */
[----:B----4-:R-:W-:Y:S01]  /*19e10*/  FADD R14, R28, -R21 ;  /* 0x800000151c0e7221 */ /* 0x010fe20000000000 */
[----:B-1----:R0:W-:Y:S04]  /*19e20*/  STL [R1+0x2dc], R2 ;  /* 0x0002dc0201007387 */ /* 0x0021e80000100800 */
[----:B------:R-:W3:Y:S01]  /*19e30*/  LDL.LU R28, [R1+0x8] ;  /* 0x00000800011c7983 */ /* 0x000ee20000300800 */
[----:B------:R1:W-:Y:S02]  /*19e40*/  MUFU.EX2 R19, R8 ;  /* 0x0000000800137308 */ /* 0x0003e40000000800 */
[----:B-1----:R-:W-:-:S06]  /*19e50*/  FMUL R8, R14, 1.4426950216293334961 ;  /* 0x3fb8aa3b0e087820 */ /* 0x002fcc0000400000 */
[----:B------:R-:W1:Y:S01]  /*19e60*/  MUFU.EX2 R8, R8 ;  /* 0x0000000800087308 */ /* 0x000e620000000800 */
[--C-:B------:R-:W-:Y:S02]  /*19e70*/  FADD R14, R29, -R21.reuse ;  /* 0x800000151d0e7221 */ /* 0x100fe40000000000 */
[----:B------:R-:W-:Y:S01]  /*19e80*/  FADD R4, R4, -R21 ;  /* 0x8000001504047221 */ /* 0x000fe20000000000 */
[----:B0-----:R-:W-:-:S03]  /*19e90*/  SHF.R.U32.HI R2, RZ, 0x2, R27 ;  /* 0x00000002ff027819 */ /* 0x001fc6000001161b */
[----:B------:R-:W-:Y:S01]  /*19ea0*/  FMUL R4, R4, 1.4426950216293334961 ;  /* 0x3fb8aa3b04047820 */ /* 0x000fe20000400000 */
[----:B-1----:R0:W-:Y:S02]  /*19eb0*/  STL [R1+0x2d4], R8 ;  /* 0x0002d40801007387 */ /* 0x0021e40000100800 */
[----:B0-----:R-:W-:-:S04]  /*19ec0*/  FMUL R8, R14, 1.4426950216293334961 ;  /* 0x3fb8aa3b0e087820 */ /* 0x001fc80000400000 */
[----:B------:R0:W1:Y:S01]  /*19ed0*/  MUFU.EX2 R15, R8 ;  /* 0x00000008000f7308 */ /* 0x0000620000000800 */
[----:B------:R-:W-:-:S07]  /*19ee0*/  SGXT.U32 R2, R2, 0x3 ;  /* 0x000000030202781a */ /* 0x000fce0000000000 */
[----:B------:R4:W2:Y:S01]  /*19ef0*/  MUFU.EX2 R14, R4 ;  /* 0x00000004000e7308 */ /* 0x0008a20000000800 */
[----:B------:R-:W-:-:S05]  /*19f00*/  LOP3.LUT R2, R2, 0x18, RZ, 0xfc, !PT ;  /* 0x0000001802027812 */ /* 0x000fca00078efcff */
[----:B0-----:R-:W0:Y:S04]  /*19f10*/  LDS R8, [R2.X16] ;  /* 0x0000000002087984 */ /* 0x001e28000000c800 */
[----:B-1----:R-:W-:Y:S04]  /*19f20*/  STL [R1+0x2d0], R15 ;  /* 0x0002d00f01007387 */ /* 0x002fe80000100800 */
[----:B------:R1:W-:Y:S01]  /*19f30*/  STL [R1+0x2000], R15 ;  /* 0x0020000f01007387 */ /* 0x0003e20000100800 */
[----:B-----5:R-:W-:Y:S01]  /*19f40*/  FMNMX R0, R12, R0, !PT ;  /* 0x000000000c007209 */ /* 0x020fe20007800000 */
[----:B------:R-:W-:-:S04]  /*19f50*/  FADD R12, R20, -R21 ;  /* 0x80000015140c7221 */ /* 0x000fc80000000000 */
[----:B----4-:R-:W-:Y:S02]  /*19f60*/  FMUL R4, R12, 1.4426950216293334961 ;  /* 0x3fb8aa3b0c047820 */ /* 0x010fe40000400000 */
[----:B------:R-:W-:Y:S02]  /*19f70*/  FADD R12, R16, -R0 ;  /* 0x80000000100c7221 */ /* 0x000fe40000000000 */
[----:B------:R4:W-:Y:S01]  /*19f80*/  MUFU.EX2 R21, R4 ;  /* 0x0000000400157308 */ /* 0x0009e20000000800 */
[----:B------:R-:W-:Y:S04]  /*19f90*/  STL [R1+0x2bc], R0 ;  /* 0x0002bc0001007387 */ /* 0x000fe80000100800 */
[----:B-1----:R-:W0:Y:S01]  /*19fa0*/  LDL R15, [R1+0x58c] ;  /* 0x00058c00010f7983 */ /* 0x002e220000100800 */
[----:B----4-:R-:W-:-:S04]  /*19fb0*/  FMUL R4, R12, 1.4426950216293334961 ;  /* 0x3fb8aa3b0c047820 */ /* 0x010fc80000400000 */
[----:B------:R1:W4:Y:S01]  /*19fc0*/  MUFU.EX2 R2, R4 ;  /* 0x0000000400027308 */ /* 0x0003220000000800 */
[--C-:B------:R-:W-:Y:S01]  /*19fd0*/  FADD R12, R18, -R0.reuse ;  /* 0x80000000120c7221 */ /* 0x100fe20000000000 */
[----:B--2---:R-:W-:Y:S03]  /*19fe0*/  STL [R1+0x2c8], R14 ;  /* 0x0002c80e01007387 */ /* 0x004fe60000100800 */
[----:B-1----:R-:W-:Y:S02]  /*19ff0*/  FMUL R4, R12, 1.4426950216293334961 ;  /* 0x3fb8aa3b0c047820 */ /* 0x002fe40000400000 */
[----:B------:R-:W-:Y:S02]  /*1a000*/  FADD R12, R26, -R0 ;  /* 0x800000001a0c7221 */ /* 0x000fe40000000000 */
[----:B------:R1:W-:Y:S01]  /*1a010*/  MUFU.EX2 R22, R4 ;  /* 0x0000000400167308 */ /* 0x0003e20000000800 */
[----:B----4-:R2:W-:Y:S04]  /*1a020*/  STL [R1+0x288], R2 ;  /* 0x0002880201007387 */ /* 0x0105e80000100800 */
[----:B------:R-:W4:Y:S01]  /*1a030*/  LDL.LU R26, [R1+0x4c] ;  /* 0x00004c00011a7983 */ /* 0x000f220000300800 */
[----:B-1----:R-:W-:-:S02]  /*1a040*/  FMUL R4, R12, 1.4426950216293334961 ;  /* 0x3fb8aa3b0c047820 */ /* 0x002fc40000400000 */
[--C-:B------:R-:W-:Y:S01]  /*1a050*/  FADD R12, R24, -R0.reuse ;  /* 0x80000000180c7221 */ /* 0x100fe20000000000 */
[----:B------:R-:W5:Y:S01]  /*1a060*/  LDL.LU R27, [R1+0x18] ;  /* 0x00001800011b7983 */ /* 0x000f620000300800 */
[----:B--2---:R1:W2:Y:S02]  /*1a070*/  MUFU.EX2 R2, R4 ;  /* 0x0000000400027308 */ /* 0x0042a40000000800 */
[----:B-1----:R-:W-:Y:S02]  /*1a080*/  FMUL R4, R12, 1.4426950216293334961 ;  /* 0x3fb8aa3b0c047820 */ /* 0x002fe40000400000 */
[--C-:B---3--:R-:W-:Y:S02]  /*1a090*/  FADD R12, R28, -R0.reuse ;  /* 0x800000001c0c7221 */ /* 0x108fe40000000000 */
[----:B------:R-:W3:Y:S02]  /*1a0a0*/  LDL.LU R28, [R1+0x4] ;  /* 0x00000400011c7983 */ /* 0x000ee40000300800 */
[----:B------:R1:W-:Y:S01]  /*1a0b0*/  MUFU.EX2 R23, R4 ;  /* 0x0000000400177308 */ /* 0x0003e20000000800 */
[----:B------:R-:W-:-:S02]  /*1a0c0*/  FADD R3, R3, -R0 ;  /* 0x8000000003037221 */ /* 0x000fc40000000000 */
[----:B-1----:R-:W-:-:S05]  /*1a0d0*/  FMUL R4, R12, 1.4426950216293334961 ;  /* 0x3fb8aa3b0c047820 */ /* 0x002fca0000400000 */
[----:B------:R1:W2:Y:S01]  /*1a0e0*/  MUFU.EX2 R16, R4 ;  /* 0x0000000400107308 */ /* 0x0002a20000000800 */
[--C-:B------:R-:W-:Y:S02]  /*1a0f0*/  FADD R7, R7, -R0.reuse ;  /* 0x8000000007077221 */ /* 0x100fe40000000000 */
[----:B-1----:R-:W-:Y:S02]  /*1a100*/  FMUL R4, R3, 1.4426950216293334961 ;  /* 0x3fb8aa3b03047820 */ /* 0x002fe40000400000 */
[----:B------:R-:W-:-:S04]  /*1a110*/  FADD R3, R6, -R0 ;  /* 0x8000000006037221 */ /* 0x000fc80000000000 */
[----:B------:R-:W-:Y:S01]  /*1a120*/  FMUL R3, R3, 1.4426950216293334961 ;  /* 0x3fb8aa3b03037820 */ /* 0x000fe20000400000 */
[----:B------:R-:W-:Y:S08]  /*1a130*/  MUFU.EX2 R24, R4 ;  /* 0x0000000400187308 */ /* 0x000ff00000000800 */
[----:B------:R1:W0:Y:S02]  /*1a140*/  MUFU.EX2 R12, R3 ;  /* 0x00000003000c7308 */ /* 0x0002240000000800 */
[----:B-1----:R-:W-:-:S06]  /*1a150*/  FMUL R3, R7, 1.4426950216293334961 ;  /* 0x3fb8aa3b07037820 */ /* 0x002fcc0000400000 */
[----:B------:R1:W-:Y:S01]  /*1a160*/  MUFU.EX2 R25, R3 ;  /* 0x0000000300197308 */ /* 0x0003e20000000800 */
[----:B--2---:R-:W-:Y:S04]  /*1a170*/  STL [R1+0x280], R2 ;  /* 0x0002800201007387 */ /* 0x004fe80000100800 */
[----:B------:R-:W-:Y:S04]  /*1a180*/  STL [R1+0x25c], R16 ;  /* 0x00025c1001007387 */ /* 0x000fe80000100800 */
[----:B------:R-:W2:Y:S01]  /*1a190*/  LDL.LU R18, [R1+0x2ec] ;  /* 0x0002ec0001127983 */ /* 0x000ea20000300800 */
[----:B0-----:R-:W-:-:S05]  /*1a1a0*/  FMNMX R8, R8, R15, !PT ;  /* 0x0000000f08087209 */ /* 0x001fca0007800000 */
[----:B------:R-:W-:-:S04]  /*1a1b0*/  FADD R4, R11, -R8 ;  /* 0x800000080b047221 */ /* 0x000fc80000000000 */
[----:B-1----:R-:W-:Y:S02]  /*1a1c0*/  FMUL R3, R4, 1.4426950216293334961 ;  /* 0x3fb8aa3b04037820 */ /* 0x002fe40000400000 */
[--C-:B------:R-:W-:Y:S02]  /*1a1d0*/  FADD R4, R9, -R8.reuse ;  /* 0x8000000809047221 */ /* 0x100fe40000000000 */
[----:B------:R0:W1:Y:S02]  /*1a1e0*/  MUFU.EX2 R15, R3 ;  /* 0x00000003000f7308 */ /* 0x0000640000000800 */
[----:B0-----:R-:W-:Y:S02]  /*1a1f0*/  FMUL R3, R4, 1.4426950216293334961 ;  /* 0x3fb8aa3b04037820 */ /* 0x001fe40000400000 */
[----:B----4-:R-:W-:-:S04]  /*1a200*/  FADD R4, R26, -R8 ;  /* 0x800000081a047221 */ /* 0x010fc80000000000 */
[----:B------:R0:W-:Y:S02]  /*1a210*/  MUFU.EX2 R26, R3 ;  /* 0x00000003001a7308 */ /* 0x0001e40000000800 */
[----:B0-----:R-:W-:Y:S02]  /*1a220*/  FMUL R3, R4, 1.4426950216293334961 ;  /* 0x3fb8aa3b04037820 */ /* 0x001fe40000400000 */
[----:B-----5:R-:W-:-:S04]  /*1a230*/  FADD R4, R27, -R8 ;  /* 0x800000081b047221 */ /* 0x020fc80000000000 */
[----:B------:R0:W4:Y:S02]  /*1a240*/  MUFU.EX2 R0, R3 ;  /* 0x0000000300007308 */ /* 0x0001240000000800 */
[----:B0-----:R-:W-:Y:S02]  /*1a250*/  FMUL R3, R4, 1.4426950216293334961 ;  /* 0x3fb8aa3b04037820 */ /* 0x001fe40000400000 */
[----:B---3--:R-:W-:-:S04]  /*1a260*/  FADD R4, R28, -R8 ;  /* 0x800000081c047221 */ /* 0x008fc80000000000 */
[----:B------:R0:W-:Y:S02]  /*1a270*/  MUFU.EX2 R27, R3 ;  /* 0x00000003001b7308 */ /* 0x0001e40000000800 */
[----:B0-----:R-:W-:Y:S02]  /*1a280*/  FMUL R3, R4, 1.4426950216293334961 ;  /* 0x3fb8aa3b04037820 */ /* 0x001fe40000400000 */
[----:B------:R-:W-:-:S04]  /*1a290*/  FADD R4, R10, -R8 ;  /* 0x800000080a047221 */ /* 0x000fc80000000000 */
[----:B------:R0:W3:Y:S01]  /*1a2a0*/  MUFU.EX2 R9, R3 ;  /* 0x0000000300097308 */ /* 0x0000e20000000800 */
[--C-:B------:R-:W-:Y:S01]  /*1a2b0*/  FADD R5, R5, -R8.reuse ;  /* 0x8000000805057221 */ /* 0x100fe20000000000 */
[----:B------:R5:W-:Y:S01]  /*1a2c0*/  STL [R1+0x2b8], R8 ;  /* 0x0002b80801007387 */ /* 0x000be20000100800 */
[----:B0-----:R-:W-:Y:S02]  /*1a2d0*/  FMUL R3, R4, 1.4426950216293334961 ;  /* 0x3fb8aa3b04037820 */ /* 0x001fe40000400000 */
[----:B------:R-:W-:-:S03]  /*1a2e0*/  FADD R4, R13, -R8 ;  /* 0x800000080d047221 */ /* 0x000fc60000000000 */
[----:B------:R0:W-:Y:S01]  /*1a2f0*/  MUFU.EX2 R28, R3 ;  /* 0x00000003001c7308 */ /* 0x0001e20000000800 */
[----:B------:R-:W-:Y:S04]  /*1a300*/  STL [R1+0x254], R12 ;  /* 0x0002540c01007387 */ /* 0x000fe80000100800 */
[----:B------:R-:W2:Y:S01]  /*1a310*/  LDL R7, [R1+0x2e4] ;  /* 0x0002e40001077983 */ /* 0x000ea20000100800 */
[----:B0-----:R-:W-:-:S03]  /*1a320*/  FMUL R3, R4, 1.4426950216293334961 ;  /* 0x3fb8aa3b04037820 */ /* 0x001fc60000400000 */
[----:B------:R-:W2:Y:S01]  /*1a330*/  LDL R6, [R1+0x288] ;  /* 0x0002880001067983 */ /* 0x000ea20000100800 */
[----:B-----5:R0:W5:Y:S03]  /*1a340*/  MUFU.EX2 R8, R3 ;  /* 0x0000000300087308 */ /* 0x0201660000000800 */
[----:B------:R-:W2:Y:S04]  /*1a350*/  LDL.LU R20, [R1+0x2d4] ;  /* 0x0002d40001147983 */ /* 0x000ea80000300800 */
[----:B-1----:R1:W-:Y:S01]  /*1a360*/  STL [R1+0x230], R15 ;  /* 0x0002300f01007387 */ /* 0x0023e20000100800 */
[----:B0-----:R-:W-:-:S03]  /*1a370*/  FMUL R3, R5, 1.4426950216293334961 ;  /* 0x3fb8aa3b05037820 */ /* 0x001fc60000400000 */
[----:B------:R-:W2:Y:S04]  /*1a380*/  LDL R11, [R1+0x304] ;  /* 0x00030400010b7983 */ /* 0x000ea80000100800 */
[----:B------:R-:W2:Y:S01]  /*1a390*/  LDL R17, [R1+0x80] ;  /* 0x0000800001117983 */ /* 0x000ea20000100800 */
[----:B------:R0:W0:Y:S03]  /*1a3a0*/  MUFU.EX2 R29, R3 ;  /* 0x00000003001d7308 */ /* 0x0000260000000800 */
[----:B----4-:R4:W-:Y:S04]  /*1a3b0*/  STL [R1+0x228], R0 ;  /* 0x0002280001007387 */ /* 0x0109e80000100800 */
[----:B------:R-:W4:Y:S04]  /*1a3c0*/  LDL R10, [R1+0x308] ;  /* 0x00030800010a7983 */ /* 0x000f280000100800 */
[----:B------:R-:W4:Y:S04]  /*1a3d0*/  LDL R13, [R1+0x2dc] ;  /* 0x0002dc00010d7983 */ /* 0x000f280000100800 */
[----:B---3--:R3:W-:Y:S04]  /*1a3e0*/  STL [R1+0x214], R9 ;  /* 0x0002140901007387 */ /* 0x0087e80000100800 */
[----:B------:R-:W3:Y:S04]  /*1a3f0*/  LDL R4, [R1+0x318] ;  /* 0x0003180001047983 */ /* 0x000ee80000100800 */
[----:B0-----:R-:W3:Y:S04]  /*1a400*/  LDL R3, [R1+0x314] ;  /* 0x0003140001037983 */ /* 0x001ee80000100800 */
[----:B------:R-:W4:Y:S04]  /*1a410*/  LDL R5, [R1+0x310] ;  /* 0x0003100001057983 */ /* 0x000f280000100800 */
[----:B-----5:R-:W-:Y:S04]  /*1a420*/  STL [R1+0x210], R8 ;  /* 0x0002100801007387 */ /* 0x020fe80000100800 */
[----:B------:R-:W-:Y:S01]  /*1a430*/  BAR.SYNC.DEFER_BLOCKING 0x0 ;  /* 0x0000000000007b1d */ /* 0x000fe20000010000 */
[----:B--2---:R-:W-:-:S04]  /*1a440*/  FADD R6, R6, R22 ;  /* 0x0000001606067221 */ /* 0x004fc80000000000 */
[----:B------:R-:W-:Y:S02]  /*1a450*/  FADD R6, R2, R6 ;  /* 0x0000000602067221 */ /* 0x000fe40000000000 */
[----:B---3--:R-:W-:Y:S02]  /*1a460*/  FADD R4, R4, R3 ;  /* 0x0000000304047221 */ /* 0x008fe40000000000 */
[----:B------:R-:W-:Y:S02]  /*1a470*/  FADD R3, R15, R26 ;  /* 0x0000001a0f037221 */ /* 0x000fe40000000000 */
[----:B-1----:R-:W2:Y:S02]  /*1a480*/  LDL.LU R15, [R1+0x2000] ;  /* 0x00200000010f7983 */ /* 0x002ea40000300800 */
[----:B------:R-:W-:Y:S02]  /*1a490*/  FADD R3, R0, R3 ;  /* 0x0000000300037221 */ /* 0x000fe40000000000 */
[----:B------:R-:W3:Y:S04]  /*1a4a0*/  LDL.LU R2, [R1+0x1ffc] ;  /* 0x001ffc0001027983 */ /* 0x000ee80000300800 */
[----:B----4-:R-:W4:Y:S01]  /*1a4b0*/  LDL.LU R0, [R1+0x1ff8] ;  /* 0x001ff80001007983 */ /* 0x010f220000300800 */
[----:B------:R-:W-:-:S02]  /*1a4c0*/  FADD R4, R5, R4 ;  /* 0x0000000405047221 */ /* 0x000fc40000000000 */
[----:B------:R-:W-:Y:S02]  /*1a4d0*/  FADD R7, R18, R7 ;  /* 0x0000000712077221 */ /* 0x000fe40000000000 */
[----:B------:R-:W-:Y:S02]  /*1a4e0*/  FADD R4, R10, R4 ;  /* 0x000000040a047221 */ /* 0x000fe40000000000 */
[----:B------:R-:W-:Y:S02]  /*1a4f0*/  FADD R7, R13, R7 ;  /* 0x000000070d077221 */ /* 0x000fe40000000000 */
[----:B------:R-:W-:Y:S02]  /*1a500*/  FADD R4, R11, R4 ;  /* 0x000000040b047221 */ /* 0x000fe40000000000 */
[----:B------:R-:W-:Y:S02]  /*1a510*/  FADD R7, R19, R7 ;  /* 0x0000000713077221 */ /* 0x000fe40000000000 */
[----:B------:R-:W-:-:S02]  /*1a520*/  FADD R4, R17, R4 ;  /* 0x0000000411047221 */ /* 0x000fc40000000000 */
[----:B------:R-:W-:Y:S01]  /*1a530*/  FADD R7, R20, R7 ;  /* 0x0000000714077221 */ /* 0x000fe20000000000 */
[----:B------:R-:W5:Y:S01]  /*1a540*/  LDL R17, [R1+0x5d4] ;  /* 0x0005d40001117983 */ /* 0x000f620000100800 */
[----:B------:R-:W-:-:S04]  /*1a550*/  FADD R3, R27, R3 ;  /* 0x000000031b037221 */ /* 0x000fc80000000000 */
[----:B------:R-:W-:Y:S02]  /*1a560*/  FADD R3, R9, R3 ;  /* 0x0000000309037221 */ /* 0x000fe40000000000 */
[----:B------:R-:W-:-:S04]  /*1a570*/  FADD R6, R23, R6 ;  /* 0x0000000617067221 */ /* 0x000fc80000000000 */
[----:B------:R-:W-:Y:S02]  /*1a580*/  FADD R6, R16, R6 ;  /* 0x0000000610067221 */ /* 0x000fe40000000000 */
[----:B------:R-:W-:Y:S02]  /*1a590*/  FADD R3, R28, R3 ;  /* 0x000000031c037221 */ /* 0x000fe40000000000 */
[----:B------:R-:W-:Y:S02]  /*1a5a0*/  FADD R6, R24, R6 ;  /* 0x0000000618067221 */ /* 0x000fe40000000000 */
[----:B------:R-:W-:Y:S02]  /*1a5b0*/  FADD R3, R8, R3 ;  /* 0x0000000308037221 */ /* 0x000fe40000000000 */
[----:B------:R-:W-:Y:S02]  /*1a5c0*/  FADD R6, R12, R6 ;  /* 0x000000060c067221 */ /* 0x000fe40000000000 */
[----:B------:R-:W-:-:S02]  /*1a5d0*/  FADD R5, R29, R3 ;  /* 0x000000031d057221 */ /* 0x000fc40000000000 */
[----:B------:R-:W-:-:S05]  /*1a5e0*/  FADD R6, R25, R6 ;  /* 0x0000000619067221 */ /* 0x000fca0000000000 */
[----:B------:R-:W0:Y:S01]  /*1a5f0*/  SHFL.BFLY PT, R3, R6, 0x2, 0x1f ;  /* 0x0c401f0006037f89 */ /* 0x000e2200000e0000 */
[----:B--2---:R-:W-:-:S03]  /*1a600*/  FADD R7, R15, R7 ;  /* 0x000000070f077221 */ /* 0x004fc60000000000 */
[----:B------:R-:W2:Y:S01]  /*1a610*/  LDL R15, [R1+0x5d0] ;  /* 0x0005d000010f7983 */ /* 0x000ea20000100800 */
[----:B----4-:R-:W-:-:S03]  /*1a620*/  FADD R4, R0, R4 ;  /* 0x0000000400047221 */ /* 0x010fc60000000000 */
[----:B------:R-:W4:Y:S01]  /*1a630*/  LDL.LU R0, [R1+0x1ff4] ;  /* 0x001ff40001007983 */ /* 0x000f220000300800 */
[----:B---3--:R-:W-:-:S03]  /*1a640*/  FADD R9, R2, R4 ;  /* 0x0000000402097221 */ /* 0x008fc60000000000 */
[----:B------:R-:W3:Y:S01]  /*1a650*/  LDL.LU R2, [R1+0x1ff0] ;  /* 0x001ff00001027983 */ /* 0x000ee20000300800 */
[----:B------:R-:W-:-:S04]  /*1a660*/  FADD R7, R14, R7 ;  /* 0x000000070e077221 */ /* 0x000fc80000000000 */
[----:B------:R-:W-:Y:S01]  /*1a670*/  FADD R7, R21, R7 ;  /* 0x0000000715077221 */ /* 0x000fe20000000000 */
[----:B------:R-:W1:Y:S04]  /*1a680*/  SHFL.BFLY PT, R10, R9, 0x2, 0x1f ;  /* 0x0c401f00090a7f89 */ /* 0x000e6800000e0000 */
[----:B------:R-:W5:Y:S04]  /*1a690*/  SHFL.BFLY PT, R8, R7, 0x2, 0x1f ;  /* 0x0c401f0007087f89 */ /* 0x000f6800000e0000 */
[----:B------:R-:W5:Y:S04]  /*1a6a0*/  SHFL.BFLY PT, R4, R5, 0x2, 0x1f ;  /* 0x0c401f0005047f89 */ /* 0x000f6800000e0000 */
[----:B------:R-:W5:Y:S01]  /*1a6b0*/  S2R R14, SR_TID.X ;  /* 0x00000000000e7919 */ /* 0x000f620000002100 */
[----:B0-----:R-:W-:-:S02]  /*1a6c0*/  FADD R3, R6, R3 ;  /* 0x0000000306037221 */ /* 0x001fc40000000000 */
[----:B-1----:R-:W-:Y:S02]  /*1a6d0*/  FADD R10, R9, R10 ;  /* 0x0000000a090a7221 */ /* 0x002fe40000000000 */
[----:B-----5:R-:W-:Y:S02]  /*1a6e0*/  FADD R7, R7, R8 ;  /* 0x0000000807077221 */ /* 0x020fe40000000000 */
[----:B------:R-:W-:-:S03]  /*1a6f0*/  FADD R4, R5, R4 ;  /* 0x0000000405047221 */ /* 0x000fc60000000000 */
[----:B------:R-:W0:Y:S04]  /*1a700*/  SHFL.BFLY PT, R6, R7, 0x1, 0x1f ;  /* 0x0c201f0007067f89 */ /* 0x000e2800000e0000 */
[----:B------:R-:W1:Y:S04]  /*1a710*/  SHFL.BFLY PT, R5, R10, 0x1, 0x1f ;  /* 0x0c201f000a057f89 */ /* 0x000e6800000e0000 */
[----:B------:R-:W5:Y:S04]  /*1a720*/  SHFL.BFLY PT, R8, R3, 0x1, 0x1f ;  /* 0x0c201f0003087f89 */ /* 0x000f6800000e0000 */
[----:B------:R-:W5:Y:S01]  /*1a730*/  SHFL.BFLY PT, R9, R4, 0x1, 0x1f ;  /* 0x0c201f0004097f89 */ /* 0x000f6200000e0000 */
[----:B------:R-:W-:-:S02]  /*1a740*/  LOP3.LUT R16, R14, 0x1c, RZ, 0xc0, !PT ;  /* 0x0000001c0e107812 */ /* 0x000fc400078ec0ff */
[----:B------:R-:W-:-:S04]  /*1a750*/  LOP3.LUT R14, R14, 0x7f, RZ, 0xc0, !PT ;  /* 0x0000007f0e0e7812 */ /* 0x000fc800078ec0ff */
[----:B------:R-:W-:Y:S02]  /*1a760*/  SHF.R.U32.HI R14, RZ, 0x3, R14 ;  /* 0x00000003ff0e7819 */ /* 0x000fe4000001160e */
[----:B------:R-:W-:Y:S02]  /*1a770*/  SHF.L.U32 R16, R16, 0x2, RZ ;  /* 0x0000000210107819 */ /* 0x000fe400000006ff */
[----:B------:R-:W-:Y:S01]  /*1a780*/  LOP3.LUT R14, R14, 0xc, RZ, 0xc0, !PT ;  /* 0x0000000c0e0e7812 */ /* 0x000fe200078ec0ff */
[----:B0-----:R-:W-:-:S03]  /*1a790*/  FADD R6, R7, R6 ;  /* 0x0000000607067221 */ /* 0x001fc60000000000 */
[----:B------:R-:W-:Y:S01]  /*1a7a0*/  IADD3 R14, R16, R14, RZ ;  /* 0x0000000e100e7210 */ /* 0x000fe20007ffe0ff */
[----:B-1----:R-:W-:Y:S02]  /*1a7b0*/  FADD R5, R10, R5 ;  /* 0x000000050a057221 */ /* 0x002fe40000000000 */
[----:B-----5:R-:W-:-:S03]  /*1a7c0*/  FADD R3, R3, R8 ;  /* 0x0000000803037221 */ /* 0x020fc60000000000 */
[----:B------:R-:W-:Y:S01]  /*1a7d0*/  @!P0 STS [R14], R5 ;  /* 0x000000050e008388 */ /* 0x000fe20000000800 */
[----:B------:R-:W-:-:S03]  /*1a7e0*/  FADD R4, R4, R9 ;  /* 0x0000000904047221 */ /* 0x000fc60000000000 */
[----:B------:R0:W-:Y:S04]  /*1a7f0*/  @!P0 STS [R17], R6 ;  /* 0x0000000611008388 */ /* 0x0001e80000000800 */
[----:B0-----:R-:W5:Y:S04]  /*1a800*/  LDL.64 R6, [R1+0xdc8] ;  /* 0x000dc80001067983 */ /* 0x001f680000100a00 */
[----:B--2---:R-:W-:Y:S04]  /*1a810*/  @!P0 STS [R15], R3 ;  /* 0x000000030f008388 */ /* 0x004fe80000000800 */
[----:B---3--:R0:W-:Y:S04]  /*1a820*/  @!P0 STS [R2], R4 ;  /* 0x0000000402008388 */ /* 0x0081e80000000800 */
[----:B------:R-:W-:Y:S06]  /*1a830*/  BAR.SYNC.DEFER_BLOCKING 0x0 ;  /* 0x0000000000007b1d */ /* 0x000fec0000010000 */
[----:B0-----:R-:W5:Y:S04]  /*1a840*/  LDL.LU R2, [R1+0x1fec] ;  /* 0x001fec0001027983 */ /* 0x001f680000300800 */
[----:B------:R-:W2:Y:S04]  /*1a850*/  LDL.64 R16, [R1+0xdc0] ;  /* 0x000dc00001107983 */ /* 0x000ea80000100a00 */
[----:B------:R-:W3:Y:S04]  /*1a860*/  LDL.64 R14, [R1+0xdb8] ;  /* 0x000db800010e7983 */ /* 0x000ee80000100a00 */
[----:B------:R-:W2:Y:S04]  /*1a870*/  LDL.64 R8, [R1+0xdb0] ;  /* 0x000db00001087983 */ /* 0x000ea80000100a00 */
[----:B------:R-:W2:Y:S04]  /*1a880*/  LDL.64 R10, [R1+0xda8] ;  /* 0x000da800010a7983 */ /* 0x000ea80000100a00 */
[----:B----4-:R-:W0:Y:S04]  /*1a890*/  LDS R3, [R0.X4] ;  /* 0x0000000000037984 */ /* 0x010e280000004800 */
[----:B------:R-:W4:Y:S04]  /*1a8a0*/  LDL.64 R12, [R1+0xda0] ;  /* 0x000da000010c7983 */ /* 0x000f280000100a00 */
[----:B0-----:R-:W0:Y:S02]  /*1a8b0*/  SHFL.BFLY PT, R4, R3, 0x2, 0x1f ;  /* 0x0c401f0003047f89 */ /* 0x001e2400000e0000 */
[----:B0-----:R-:W-:-:S05]  /*1a8c0*/  FADD R3, R3, R4 ;  /* 0x0000000403037221 */ /* 0x001fca0000000000 */
[----:B------:R-:W0:Y:S02]  /*1a8d0*/  SHFL.BFLY PT, R4, R3, 0x1, 0x1f ;  /* 0x0c201f0003047f89 */ /* 0x000e2400000e0000 */
[----:B0-----:R-:W-:Y:S02]  /*1a8e0*/  FADD R3, R3, R4 ;  /* 0x0000000403037221 */ /* 0x001fe40000000000 */
[----:B------:R-:W2:Y:S04]  /*1a8f0*/  LDL.64 R4, [R1+0x298] ;  /* 0x0002980001047983 */ /* 0x000ea80000100a00 */
[----:B------:R0:W-:Y:S04]  /*1a900*/  @!P0 STS [R0.X4], R3 ;  /* 0x0000000300008388 */ /* 0x0001e80000004800 */
[----:B------:R-:W-:Y:S01]  /*1a910*/  BAR.SYNC.DEFER_BLOCKING 0x0 ;  /* 0x0000000000007b1d */ /* 0x000fe20000010000 */
[----:B-----5:R-:W-:-:S05]  /*1a920*/  IMAD.WIDE R6, R2, 0x2, R6 ;  /* 0x0000000202067825 */ /* 0x020fca00078e0206 */
[----:B0-----:R3:W5:Y:S01]  /*1a930*/  LDG.E.U16 R0, [R6.64] ;  /* 0x0000000606007981 */ /* 0x001762000c1e1500 */
[----:B--2---:R-:W-:-:S05]  /*1a940*/  IMAD.WIDE R4, R2, 0x2, R4 ;  /* 0x0000000202047825 */ /* 0x004fca00078e0204 */
[----:B------:R0:W2:Y:S01]  /*1a950*/  LDG.E.U16 R3, [R4.64] ;  /* 0x0000000604037981 */ /* 0x0000a2000c1e1500 */
[----:B---3--:R-:W-:-:S04]  /*1a960*/  IMAD.WIDE R6, R2, 0x2, R14 ;  /* 0x0000000202067825 */ /* 0x008fc800078e020e */
[----:B0-----:R-:W-:-:S05]  /*1a970*/  IMAD.WIDE R4, R2, 0x2, R16 ;  /* 0x0000000202047825 */ /* 0x001fca00078e0210 */
[----:B------:R0:W3:Y:S01]  /*1a980*/  LDG.E.U16 R15, [R4.64] ;  /* 0x00000006040f7981 */ /* 0x0000e2000c1e1500 */
[----:B------:R-:W-:-:S03]  /*1a990*/  IMAD.WIDE R8, R2, 0x2, R8 ;  /* 0x0000000202087825 */ /* 0x000fc600078e0208 */
[----:B0-----:R-:W3:Y:S04]  /*1a9a0*/  LDL.64 R4, [R1+0xd98] ;  /* 0x000d980001047983 */ /* 0x001ee80000100a00 */
[----:B--2---:R0:W-:Y:S04]  /*1a9b0*/  STL [R1+0x57c], R3 ;  /* 0x00057c0301007387 */ /* 0x0041e80000100800 */
[----:B0-----:R0:W2:Y:S04]  /*1a9c0*/  LDG.E.U16 R3, [R6.64] ;  /* 0x0000000606037981 */ /* 0x0010a8000c1e1500 */
[----:B0-----:R-:W2:Y:S04]  /*1a9d0*/  LDL.64 R6, [R1+0xd90] ;  /* 0x000d900001067983 */ /* 0x001ea80000100a00 */
[----:B-----5:R0:W-:Y:S01]  /*1a9e0*/  STL [R1+0x578], R0 ;  /* 0x0005780001007387 */ /* 0x0201e20000100800 */
[----:B------:R-:W-:-:S03]  /*1a9f0*/  IMAD.WIDE R10, R2, 0x2, R10 ;  /* 0x00000002020a7825 */ /* 0x000fc600078e020a */
[----:B------:R-:W5:Y:S04]  /*1aa00*/  LDL.64 R16, [R1+0xd58] ;  /* 0x000d580001107983 */ /* 0x000f680000100a00 */
[----:B0-----:R0:W5:Y:S01]  /*1aa10*/  LDG.E.U16 R0, [R8.64] ;  /* 0x0000000608007981 */ /* 0x001162000c1e1500 */
[----:B----4-:R-:W-:-:S03]  /*1aa20*/  IMAD.WIDE R12, R2, 0x2, R12 ;  /* 0x00000002020c7825 */ /* 0x010fc600078e020c */
[----:B0-----:R-:W4:Y:S04]  /*1aa30*/  LDL.64 R8, [R1+0xd88] ;  /* 0x000d880001087983 */ /* 0x001f280000100a00 */
[----:B---3--:R0:W-:Y:S04]  /*1aa40*/  STL [R1+0x574], R15 ;  /* 0x0005740f01007387 */ /* 0x0081e80000100800 */
[----:B0-----:R-:W3:Y:S04]  /*1aa50*/  LDL.64 R14, [R1+0xd50] ;  /* 0x000d5000010e7983 */ /* 0x001ee80000100a00 */
[----:B--2---:R0:W-:Y:S04]  /*1aa60*/  STL [R1+0x570], R3 ;  /* 0x0005700301007387 */ /* 0x0041e80000100800 */
[----:B0-----:R0:W2:Y:S04]  /*1aa70*/  LDG.E.U16 R3, [R10.64] ;  /* 0x000000060a037981 */ /* 0x0010a8000c1e1500 */
[----:B0-----:R-:W3:Y:S04]  /*1aa80*/  LDL.64 R10, [R1+0xd80] ;  /* 0x000d8000010a7983 */ /* 0x001ee80000100a00 */
[----:B-----5:R0:W-:Y:S04]  /*1aa90*/  STL [R1+0x56c], R0 ;  /* 0x00056c0001007387 */ /* 0x0201e80000100800 */
[----:B0-----:R0:W5:Y:S01]  /*1aaa0*/  LDG.E.U16 R0, [R12.64] ;  /* 0x000000060c007981 */ /* 0x001162000c1e1500 */
[----:B------:R-:W-:-:S04]  /*1aab0*/  IMAD.WIDE R4, R2, 0x2, R4 ;  /* 0x0000000202047825 */ /* 0x000fc800078e0204 */
[C---:B------:R-:W-:Y:S01]  /*1aac0*/  IMAD.WIDE R6, R2.reuse, 0x2, R6 ;  /* 0x0000000202067825 */ /* 0x040fe200078e0206 */
[----:B0-----:R-:W3:Y:S04]  /*1aad0*/  LDL.64 R12, [R1+0xd78] ;  /* 0x000d7800010c7983 */ /* 0x001ee80000100a00 */
[----:B--2---:R0:W-:Y:S04]  /*1aae0*/  STL [R1+0x568], R3 ;  /* 0x0005680301007387 */ /* 0x0041e80000100800 */
[----:B0-----:R0:W2:Y:S04]  /*1aaf0*/  LDG.E.U16 R3, [R4.64] ;  /* 0x0000000604037981 */ /* 0x0010a8000c1e1500 */
[----:B0-----:R-:W2:Y:S04]  /*1ab00*/  LDL.64 R4, [R1+0xd70] ;  /* 0x000d700001047983 */ /* 0x001ea80000100a00 */
[----:B-----5:R0:W-:Y:S04]  /*1ab10*/  STL [R1+0x564], R0 ;  /* 0x0005640001007387 */ /* 0x0201e80000100800 */
[----:B0-----:R0:W5:Y:S01]  /*1ab20*/  LDG.E.U16 R0, [R6.64] ;  /* 0x0000000606007981 */ /* 0x001162000c1e1500 */
[----:B----4-:R-:W-:-:S04]  /*1ab30*/  IMAD.WIDE R8, R2, 0x2, R8 ;  /* 0x0000000202087825 */ /* 0x010fc800078e0208 */
[C---:B---3--:R-:W-:Y:S01]  /*1ab40*/  IMAD.WIDE R10, R2.reuse, 0x2, R10 ;  /* 0x00000002020a7825 */ /* 0x048fe200078e020a */
[----:B0-----:R-:W3:Y:S04]  /*1ab50*/  LDL.64 R6, [R1+0xd68] ;  /* 0x000d680001067983 */ /* 0x001ee80000100a00 */
[----:B--2---:R0:W-:Y:S04]  /*1ab60*/  STL [R1+0x560], R3 ;  /* 0x0005600301007387 */ /* 0x0041e80000100800 */
[----:B0-----:R0:W2:Y:S04]  /*1ab70*/  LDG.E.U16 R3, [R8.64] ;  /* 0x0000000608037981 */ /* 0x0010a8000c1e1500 */
[----:B0-----:R-:W4:Y:S04]  /*1ab80*/  LDL.64 R8, [R1+0xd60] ;  /* 0x000d600001087983 */ /* 0x001f280000100a00 */
[----:B-----5:R0:W-:Y:S04]  /*1ab90*/  STL [R1+0x55c], R0 ;  /* 0x00055c0001007387 */ /* 0x0201e80000100800 */
[----:B0-----:R-:W5:Y:S01]  /*1aba0*/  LDG.E.U16 R0, [R10.64] ;  /* 0x000000060a007981 */ /* 0x001f62000c1e1500 */
[----:B------:R-:W-:-:S04]  /*1abb0*/  IMAD.WIDE R12, R2, 0x2, R12 ;  /* 0x00000002020c7825 */ /* 0x000fc800078e020c */
[----:B------:R-:W-:-:S04]  /*1abc0*/  IMAD.WIDE R4, R2, 0x2, R4 ;  /* 0x0000000202047825 */ /* 0x000fc800078e0204 */
[C---:B---3--:R-:W-:Y:S01]  /*1abd0*/  IMAD.WIDE R6, R2.reuse, 0x2, R6 ;  /* 0x0000000202067825 */ /* 0x048fe200078e0206 */
[----:B--2---:R0:W-:Y:S04]  /*1abe0*/  STL [R1+0x558], R3 ;  /* 0x0005580301007387 */ /* 0x0041e80000100800 */
[----:B0-----:R0:W2:Y:S02]  /*1abf0*/  LDG.E.U16 R3, [R12.64] ;  /* 0x000000060c037981 */ /* 0x0010a4000c1e1500 */
[C---:B0-----:R-:W-:Y:S02]  /*1ac00*/  IMAD.WIDE R12, R2.reuse, 0x2, R14 ;  /* 0x00000002020c7825 */ /* 0x041fe400078e020e */
[----:B------:R0:W3:Y:S04]  /*1ac10*/  LDG.E.U16 R15, [R4.64] ;  /* 0x00000006040f7981 */ /* 0x0000e8000c1e1500 */
[----:B0-----:R-:W3:Y:S04]  /*1ac20*/  LDL.64 R4, [R1+0xd48] ;  /* 0x000d480001047983 */ /* 0x001ee80000100a00 */
[----:B-----5:R0:W-:Y:S04]  /*1ac30*/  STL [R1+0x554], R0 ;  /* 0x0005540001007387 */ /* 0x0201e80000100800 */
[----:B0-----:R0:W5:Y:S01]  /*1ac40*/  LDG.E.U16 R0, [R6.64] ;  /* 0x0000000606007981 */ /* 0x001162000c1e1500 */
[----:B----4-:R-:W-:-:S04]  /*1ac50*/  IMAD.WIDE R8, R2, 0x2, R8 ;  /* 0x0000000202087825 */ /* 0x010fc800078e0208 */
[C---:B------:R-:W-:Y:S01]  /*1ac60*/  IMAD.WIDE R10, R2.reuse, 0x2, R16 ;  /* 0x00000002020a7825 */ /* 0x040fe200078e0210 */
[----:B0-----:R-:W4:Y:S04]  /*1ac70*/  LDL.64 R6, [R1+0xd40] ;  /* 0x000d400001067983 */ /* 0x001f280000100a00 */
[----:B--2---:R0:W-:Y:S04]  /*1ac80*/  STL [R1+0x550], R3 ;  /* 0x0005500301007387 */ /* 0x0041e80000100800 */
[----:B------:R-:W2:Y:S04]  /*1ac90*/  LDL.64 R16, [R1+0xd08] ;  /* 0x000d080001107983 */ /* 0x000ea80000100a00 */
[----:B0-----:R0:W2:Y:S04]  /*1aca0*/  LDG.E.U16 R3, [R8.64] ;  /* 0x0000000608037981 */ /* 0x0010a8000c1e1500 */
[----:B0-----:R-:W4:Y:S04]  /*1acb0*/  LDL.64 R8, [R1+0xd38] ;  /* 0x000d380001087983 */ /* 0x001f280000100a00 */
[----:B---3--:R0:W-:Y:S04]  /*1acc0*/  STL [R1+0x54c], R15 ;  /* 0x00054c0f01007387 */ /* 0x0081e80000100800 */
[----:B0-----:R-:W3:Y:S04]  /*1acd0*/  LDL.64 R14, [R1+0xd00] ;  /* 0x000d0000010e7983 */ /* 0x001ee80000100a00 */
[----:B-----5:R0:W-:Y:S04]  /*1ace0*/  STL [R1+0x548], R0 ;  /* 0x0005480001007387 */ /* 0x0201e80000100800 */
[----:B0-----:R0:W5:Y:S01]  /*1acf0*/  LDG.E.U16 R0, [R10.64] ;  /* 0x000000060a007981 */ /* 0x001162000c1e1500 */
[----:B------:R-:W-:-:S03]  /*1ad00*/  IMAD.WIDE R4, R2, 0x2, R4 ;  /* 0x0000000202047825 */ /* 0x000fc600078e0204 */
[----:B0-----:R-:W3:Y:S04]  /*1ad10*/  LDL.64 R10, [R1+0xd30] ;  /* 0x000d3000010a7983 */ /* 0x001ee80000100a00 */
[----:B--2---:R0:W-:Y:S04]  /*1ad20*/  STL [R1+0x544], R3 ;  /* 0x0005440301007387 */ /* 0x0041e80000100800 */
[----:B0-----:R0:W2:Y:S04]  /*1ad30*/  LDG.E.U16 R3, [R12.64] ;  /* 0x000000060c037981 */ /* 0x0010a8000c1e1500 */
[----:B0-----:R-:W3:Y:S04]  /*1ad40*/  LDL.64 R12, [R1+0xd28] ;  /* 0x000d2800010c7983 */ /* 0x001ee80000100a00 */
[----:B-----5:R0:W-:Y:S04]  /*1ad50*/  STL [R1+0x53c], R0 ;  /* 0x00053c0001007387 */ /* 0x0201e80000100800 */
[----:B0-----:R0:W5:Y:S01]  /*1ad60*/  LDG.E.U16 R0, [R4.64] ;  /* 0x0000000604007981 */ /* 0x001162000c1e1500 */
[----:B----4-:R-:W-:-:S04]  /*1ad70*/  IMAD.WIDE R6, R2, 0x2, R6 ;  /* 0x0000000202067825 */ /* 0x010fc800078e0206 */
[C---:B------:R-:W-:Y:S01]  /*1ad80*/  IMAD.WIDE R8, R2.reuse, 0x2, R8 ;  /* 0x0000000202087825 */ /* 0x040fe200078e0208 */
[----:B0-----:R-:W4:Y:S04]  /*1ad90*/  LDL.64 R4, [R1+0xd20] ;  /* 0x000d200001047983 */ /* 0x001f280000100a00 */
[----:B--2---:R0:W-:Y:S04]  /*1ada0*/  STL [R1+0x538], R3 ;  /* 0x0005380301007387 */ /* 0x0041e80000100800 */
[----:B0-----:R0:W2:Y:S04]  /*1adb0*/  LDG.E.U16 R3, [R6.64] ;  /* 0x0000000606037981 */ /* 0x0010a8000c1e1500 */
[----:B0-----:R-:W4:Y:S04]  /*1adc0*/  LDL.64 R6, [R1+0xd18] ;  /* 0x000d180001067983 */ /* 0x001f280000100a00 */
[----:B-----5:R0:W-:Y:S04]  /*1add0*/  STL [R1+0x534], R0 ;  /* 0x0005340001007387 */ /* 0x0201e80000100800 */
[----:B0-----:R0:W5:Y:S01]  /*1ade0*/  LDG.E.U16 R0, [R8.64] ;  /* 0x0000000608007981 */ /* 0x001162000c1e1500 */
[----:B---3--:R-:W-:-:S04]  /*1adf0*/  IMAD.WIDE R10, R2, 0x2, R10 ;  /* 0x00000002020a7825 */ /* 0x008fc800078e020a */
[C---:B------:R-:W-:Y:S01]  /*1ae00*/  IMAD.WIDE R12, R2.reuse, 0x2, R12 ;  /* 0x00000002020c7825 */ /* 0x040fe200078e020c */
[----:B0-----:R-:W3:Y:S04]  /*1ae10*/  LDL.64 R8, [R1+0xd10] ;  /* 0x000d100001087983 */ /* 0x001ee80000100a00 */
[----:B--2---:R0:W-:Y:S04]  /*1ae20*/  STL [R1+0x530], R3 ;  /* 0x0005300301007387 */ /* 0x0041e80000100800 */
[----:B0-----:R-:W2:Y:S04]  /*1ae30*/  LDG.E.U16 R3, [R10.64] ;  /* 0x000000060a037981 */ /* 0x001ea8000c1e1500 */
[----:B-----5:R0:W-:Y:S04]  /*1ae40*/  STL [R1+0x52c], R0 ;  /* 0x00052c0001007387 */ /* 0x0201e80000100800 */
[----:B0-----:R0:W5:Y:S01]  /*1ae50*/  LDG.E.U16 R0, [R12.64] ;  /* 0x000000060c007981 */ /* 0x001162000c1e1500 */
[----:B----4-:R-:W-:-:S04]  /*1ae60*/  IMAD.WIDE R4, R2, 0x2, R4 ;  /* 0x0000000202047825 */ /* 0x010fc800078e0204 */
[----:B------:R-:W-:-:S04]  /*1ae70*/  IMAD.WIDE R6, R2, 0x2, R6 ;  /* 0x0000000202067825 */ /* 0x000fc800078e0206 */
[C---:B0-----:R-:W-:Y:S02]  /*1ae80*/  IMAD.WIDE R12, R2.reuse, 0x2, R14 ;  /* 0x00000002020c7825 */ /* 0x041fe400078e020e */
[----:B------:R0:W4:Y:S02]  /*1ae90*/  LDG.E.U16 R15, [R4.64] ;  /* 0x00000006040f7981 */ /* 0x000124000c1e1500 */
[C---:B---3--:R-:W-:Y:S02]  /*1aea0*/  IMAD.WIDE R8, R2.reuse, 0x2, R8 ;  /* 0x0000000202087825 */ /* 0x048fe400078e0208 */
[----:B0-----:R-:W3:Y:S04]  /*1aeb0*/  LDL.64 R4, [R1+0xcf8] ;  /* 0x000cf80001047983 */ /* 0x001ee80000100a00 */
[----:B--2---:R0:W-:Y:S04]  /*1aec0*/  STL [R1+0x528], R3 ;  /* 0x0005280301007387 */ /* 0x0041e80000100800 */
[----:B0-----:R0:W2:Y:S04]  /*1aed0*/  LDG.E.U16 R3, [R6.64] ;  /* 0x0000000606037981 */ /* 0x0010a8000c1e1500 */
[----:B0-----:R-:W3:Y:S04]  /*1aee0*/  LDL.64 R6, [R1+0xcf0] ;  /* 0x000cf00001067983 */ /* 0x001ee80000100a00 */
[----:B-----5:R0:W-:Y:S04]  /*1aef0*/  STL [R1+0x524], R0 ;  /* 0x0005240001007387 */ /* 0x0201e80000100800 */
[----:B0-----:R0:W5:Y:S01]  /*1af00*/  LDG.E.U16 R0, [R8.64] ;  /* 0x0000000608007981 */ /* 0x001162000c1e1500 */
[----:B------:R-:W-:-:S03]  /*1af10*/  IMAD.WIDE R10, R2, 0x2, R16 ;  /* 0x00000002020a7825 */ /* 0x000fc600078e0210 */
[----:B------:R-:W3:Y:S04]  /*1af20*/  LDL.64 R16, [R1+0xcb8] ;  /* 0x000cb80001107983 */ /* 0x000ee80000100a00 */
[----:B0-----:R-:W3:Y:S04]  /*1af30*/  LDL.64 R8, [R1+0xce8] ;  /* 0x000ce80001087983 */ /* 0x001ee80000100a00 */
[----:B----4-:R0:W-:Y:S04]  /*1af40*/  STL [R1+0x520], R15 ;  /* 0x0005200f01007387 */ /* 0x0101e80000100800 */
        /* <DEDUP_REMOVED lines=10> */
[----:B0-----:R0:W2:Y:S04]  /*1aff0*/  LDG.E.U16 R3, [R4.64] ;  /* 0x0000000604037981 */ /* 0x0010a8000c1e1500 */
[----:B0-----:R-:W3:Y:S04]  /*1b000*/  LDL.64 R4, [R1+0xcd0] ;  /* 0x000cd00001047983 */ /* 0x001ee80000100a00 */
[----:B-----5:R0:W-:Y:S04]  /*1b010*/  STL [R1+0x500], R0 ;  /* 0x0005000001007387 */ /* 0x0201e80000100800 */
[----:B0-----:R0:W5:Y:S01]  /*1b020*/  LDG.E.U16 R0, [R6.64] ;  /* 0x0000000606007981 */ /* 0x001162000c1e1500 */
[----:B------:R-:W-:-:S04]  /*1b030*/  IMAD.WIDE R8, R2, 0x2, R8 ;  /* 0x0000000202087825 */ /* 0x000fc800078e0208 */
[C---:B----4-:R-:W-:Y:S01]  /*1b040*/  IMAD.WIDE R10, R2.reuse, 0x2, R10 ;  /* 0x00000002020a7825 */ /* 0x050fe200078e020a */
[----:B0-----:R-:W4:Y:S04]  /*1b050*/  LDL.64 R6, [R1+0xcc8] ;  /* 0x000cc80001067983 */ /* 0x001f280000100a00 */
[----:B--2---:R0:W-:Y:S04]  /*1b060*/  STL [R1+0x4fc], R3 ;  /* 0x0004fc0301007387 */ /* 0x0041e80000100800 */
[----:B0-----:R0:W2:Y:S04]  /*1b070*/  LDG.E.U16 R3, [R8.64] ;  /* 0x0000000608037981 */ /* 0x0010a8000c1e1500 */
[----:B0-----:R-:W2:Y:S04]  /*1b080*/  LDL.64 R8, [R1+0xcc0] ;  /* 0x000cc00001087983 */ /* 0x001ea80000100a00 */
[----:B-----5:R0:W-:Y:S04]  /*1b090*/  STL [R1+0x4f8], R0 ;  /* 0x0004f80001007387 */ /* 0x0201e80000100800 */
[----:B0-----:R-:W5:Y:S01]  /*1b0a0*/  LDG.E.U16 R0, [R10.64] ;  /* 0x000000060a007981 */ /* 0x001f62000c1e1500 */
[----:B---3--:R-:W-:-:S04]  /*1b0b0*/  IMAD.WIDE R12, R2, 0x2, R12 ;  /* 0x00000002020c7825 */ /* 0x008fc800078e020c */
[----:B------:R-:W-:-:S04]  /*1b0c0*/  IMAD.WIDE R4, R2, 0x2, R4 ;  /* 0x0000000202047825 */ /* 0x000fc800078e0204 */
[C---:B----4-:R-:W-:Y:S01]  /*1b0d0*/  IMAD.WIDE R6, R2.reuse, 0x2, R6 ;  /* 0x0000000202067825 */ /* 0x050fe200078e0206 */
[----:B--2---:R0:W-:Y:S04]  /*1b0e0*/  STL [R1+0x4f4], R3 ;  /* 0x0004f40301007387 */ /* 0x0041e80000100800 */
[----:B0-----:R0:W2:Y:S02]  /*1b0f0*/  LDG.E.U16 R3, [R12.64] ;  /* 0x000000060c037981 */ /* 0x0010a4000c1e1500 */
[C---:B0-----:R-:W-:Y:S02]  /*1b100*/  IMAD.WIDE R12, R2.reuse, 0x2, R14 ;  /* 0x00000002020c7825 */ /* 0x041fe400078e020e */
[----:B------:R0:W3:Y:S04]  /*1b110*/  LDG.E.U16 R15, [R4.64] ;  /* 0x00000006040f7981 */ /* 0x0000e8000c1e1500 */
[----:B0-----:R-:W4:Y:S04]  /*1b120*/  LDL.64 R4, [R1+0xca8] ;  /* 0x000ca80001047983 */ /* 0x001f280000100a00 */
[----:B-----5:R0:W-:Y:S04]  /*1b130*/  STL [R1+0x4f0], R0 ;  /* 0x0004f00001007387 */ /* 0x0201e80000100800 */
[----:B0-----:R0:W5:Y:S01]  /*1b140*/  LDG.E.U16 R0, [R6.64] ;  /* 0x0000000606007981 */ /* 0x001162000c1e1500 */
[----:B------:R-:W-:-:S04]  /*1b150*/  IMAD.WIDE R8, R2, 0x2, R8 ;  /* 0x0000000202087825 */ /* 0x000fc800078e0208 */
[C---:B------:R-:W-:Y:S01]  /*1b160*/  IMAD.WIDE R10, R2.reuse, 0x2, R16 ;  /* 0x00000002020a7825 */ /* 0x040fe200078e0210 */
[----:B0-----:R-:W4:Y:S04]  /*1b170*/  LDL.64 R6, [R1+0xca0] ;  /* 0x000ca00001067983 */ /* 0x001f280000100a00 */
[----:B--2---:R0:W-:Y:S04]  /*1b180*/  STL [R1+0x4ec], R3 ;  /* 0x0004ec0301007387 */ /* 0x0041e80000100800 */
[----:B------:R-:W2:Y:S04]  /*1b190*/  LDL.64 R16, [R1+0xc68] ;  /* 0x000c680001107983 */ /* 0x000ea80000100a00 */
[----:B0-----:R0:W2:Y:S04]  /*1b1a0*/  LDG.E.U16 R3, [R8.64] ;  /* 0x0000000608037981 */ /* 0x0010a8000c1e1500 */
[----:B0-----:R-:W2:Y:S04]  /*1b1b0*/  LDL.64 R8, [R1+0xc98] ;  /* 0x000c980001087983 */ /* 0x001ea80000100a00 */
[----:B---3--:R0:W-:Y:S04]  /*1b1c0*/  STL [R1+0x4e8], R15 ;  /* 0x0004e80f01007387 */ /* 0x0081e80000100800 */
[----:B0-----:R-:W3:Y:S04]  /*1b1d0*/  LDL.64 R14, [R1+0xc60] ;  /* 0x000c6000010e7983 */ /* 0x001ee80000100a00 */
[----:B-----5:R0:W-:Y:S04]  /*1b1e0*/  STL [R1+0x4e4], R0 ;  /* 0x0004e40001007387 */ /* 0x0201e80000100800 */
[----:B0-----:R0:W5:Y:S01]  /*1b1f0*/  LDG.E.U16 R0, [R10.64] ;  /* 0x000000060a007981 */ /* 0x001162000c1e1500 */
[----:B----4-:R-:W-:-:S03]  /*1b200*/  IMAD.WIDE R4, R2, 0x2, R4 ;  /* 0x0000000202047825 */ /* 0x010fc600078e0204 */
[----:B0-----:R-:W4:Y:S04]  /*1b210*/  LDL.64 R10, [R1+0xc90] ;  /* 0x000c9000010a7983 */ /* 0x001f280000100a00 */
        /* <DEDUP_REMOVED lines=17> */
[----:B0-----:R-:W2:Y:S04]  /*1b330*/  LDG.E.U16 R3, [R10.64] ;  /* 0x000000060a037981 */ /* 0x001ea8000c1e1500 */
[----:B-----5:R0:W-:Y:S04]  /*1b340*/  STL [R1+0x4cc], R0 ;  /* 0x0004cc0001007387 */ /* 0x0201e80000100800 */
[----:B0-----:R0:W4:Y:S01]  /*1b350*/  LDG.E.U16 R0, [R12.64] ;  /* 0x000000060c007981 */ /* 0x001122000c1e1500 */
[----:B------:R-:W-:-:S04]  /*1b360*/  IMAD.WIDE R4, R2, 0x2, R4 ;  /* 0x0000000202047825 */ /* 0x000fc800078e0204 */
[----:B------:R-:W-:-:S04]  /*1b370*/  IMAD.WIDE R6, R2, 0x2, R6 ;  /* 0x0000000202067825 */ /* 0x000fc800078e0206 */
[C---:B0-----:R-:W-:Y:S02]  /*1b380*/  IMAD.WIDE R12, R2.reuse, 0x2, R14 ;  /* 0x00000002020c7825 */ /* 0x041fe400078e020e */
[----:B------:R0:W5:Y:S02]  /*1b390*/  LDG.E.U16 R15, [R4.64] ;  /* 0x00000006040f7981 */ /* 0x000164000c1e1500 */
[C---:B---3--:R-:W-:Y:S02]  /*1b3a0*/  IMAD.WIDE R8, R2.reuse, 0x2, R8 ;  /* 0x0000000202087825 */ /* 0x048fe400078e0208 */
[----:B0-----:R-:W3:Y:S04]  /*1b3b0*/  LDL.64 R4, [R1+0xc58] ;  /* 0x000c580001047983 */ /* 0x001ee80000100a00 */
[----:B--2---:R0:W-:Y:S04]  /*1b3c0*/  STL [R1+0x4c8], R3 ;  /* 0x0004c80301007387 */ /* 0x0041e80000100800 */
[----:B0-----:R0:W2:Y:S04]  /*1b3d0*/  LDG.E.U16 R3, [R6.64] ;  /* 0x0000000606037981 */ /* 0x0010a8000c1e1500 */
[----:B0-----:R-:W3:Y:S04]  /*1b3e0*/  LDL.64 R6, [R1+0xc50] ;  /* 0x000c500001067983 */ /* 0x001ee80000100a00 */
[----:B----4-:R0:W-:Y:S04]  /*1b3f0*/  STL [R1+0x4c4], R0 ;  /* 0x0004c40001007387 */ /* 0x0101e80000100800 */
[----:B0-----:R0:W4:Y:S01]  /*1b400*/  LDG.E.U16 R0, [R8.64] ;  /* 0x0000000608007981 */ /* 0x001122000c1e1500 */
[----:B------:R-:W-:-:S03]  /*1b410*/  IMAD.WIDE R10, R2, 0x2, R16 ;  /* 0x00000002020a7825 */ /* 0x000fc600078e0210 */
[----:B------:R-:W3:Y:S04]  /*1b420*/  LDL.64 R16, [R1+0xc18] ;  /* 0x000c180001107983 */ /* 0x000ee80000100a00 */
[----:B0-----:R-:W3:Y:S04]  /*1b430*/  LDL.64 R8, [R1+0xc48] ;  /* 0x000c480001087983 */ /* 0x001ee80000100a00 */
[----:B-----5:R0:W-:Y:S04]  /*1b440*/  STL [R1+0x4c0], R15 ;  /* 0x0004c00f01007387 */ /* 0x0201e80000100800 */
[----:B0-----:R-:W5:Y:S04]  /*1b450*/  LDL.64 R14, [R1+0xc10] ;  /* 0x000c1000010e7983 */ /* 0x001f680000100a00 */
[----:B--2---:R0:W-:Y:S04]  /*1b460*/  STL [R1+0x4bc], R3 ;  /* 0x0004bc0301007387 */ /* 0x0041e80000100800 */
[----:B0-----:R0:W2:Y:S04]  /*1b470*/  LDG.E.U16 R3, [R10.64] ;  /* 0x000000060a037981 */ /* 0x0010a8000c1e1500 */
[----:B0-----:R-:W5:Y:S04]  /*1b480*/  LDL.64 R10, [R1+0xc40] ;  /* 0x000c4000010a7983 */ /* 0x001f680000100a00 */
[----:B----4-:R0:W-:Y:S04]  /*1b490*/  STL [R1+0x4b8], R0 ;  /* 0x0004b80001007387 */ /* 0x0101e80000100800 */
[----:B0-----:R0:W4:Y:S01]  /*1b4a0*/  LDG.E.U16 R0, [R12.64] ;  /* 0x000000060c007981 */ /* 0x001122000c1e1500 */
[----:B---3--:R-:W-:-:S04]  /*1b4b0*/  IMAD.WIDE R4, R2, 0x2, R4 ;  /* 0x0000000202047825 */ /* 0x008fc800078e0204 */
[C---:B------:R-:W-:Y:S01]  /*1b4c0*/  IMAD.WIDE R6, R2.reuse, 0x2, R6 ;  /* 0x0000000202067825 */ /* 0x040fe200078e0206 */
[----:B0-----:R-:W3:Y:S04]  /*1b4d0*/  LDL.64 R12, [R1+0xc38] ;  /* 0x000c3800010c7983 */ /* 0x001ee80000100a00 */
[----:B--2---:R0:W-:Y:S04]  /*1b4e0*/  STL [R1+0x4b4], R3 ;  /* 0x0004b40301007387 */ /* 0x0041e80000100800 */
[----:B0-----:R0:W2:Y:S04]  /*1b4f0*/  LDG.E.U16 R3, [R4.64] ;  /* 0x0000000604037981 */ /* 0x0010a8000c1e1500 */
[----:B0-----:R-:W3:Y:S04]  /*1b500*/  LDL.64 R4, [R1+0xc30] ;  /* 0x000c300001047983 */ /* 0x001ee80000100a00 */
[----:B----4-:R0:W-:Y:S04]  /*1b510*/  STL [R1+0x4b0], R0 ;  /* 0x0004b00001007387 */ /* 0x0101e80000100800 */
[----:B0-----:R0:W4:Y:S01]  /*1b520*/  LDG.E.U16 R0, [R6.64] ;  /* 0x0000000606007981 */ /* 0x001122000c1e1500 */
[----:B------:R-:W-:-:S04]  /*1b530*/  IMAD.WIDE R8, R2, 0x2, R8 ;  /* 0x0000000202087825 */ /* 0x000fc800078e0208 */
[C---:B-----5:R-:W-:Y:S01]  /*1b540*/  IMAD.WIDE R10, R2.reuse, 0x2, R10 ;  /* 0x00000002020a7825 */ /* 0x060fe200078e020a */
[----:B0-----:R-:W5:Y:S04]  /*1b550*/  LDL.64 R6, [R1+0xc28] ;  /* 0x000c280001067983 */ /* 0x001f680000100a00 */
[----:B--2---:R0:W-:Y:S04]  /*1b560*/  STL [R1+0x4ac], R3 ;  /* 0x0004ac0301007387 */ /* 0x0041e80000100800 */
[----:B0-----:R0:W2:Y:S04]  /*1b570*/  LDG.E.U16 R3, [R8.64] ;  /* 0x0000000608037981 */ /* 0x0010a8000c1e1500 */
[----:B0-----:R-:W2:Y:S04]  /*1b580*/  LDL.64 R8, [R1+0xc20] ;  /* 0x000c200001087983 */ /* 0x001ea80000100a00 */
[----:B----4-:R0:W-:Y:S04]  /*1b590*/  STL [R1+0x4a8], R0 ;  /* 0x0004a80001007387 */ /* 0x0101e80000100800 */
[----:B0-----:R-:W4:Y:S01]  /*1b5a0*/  LDG.E.U16 R0, [R10.64] ;  /* 0x000000060a007981 */ /* 0x001f22000c1e1500 */
[----:B---3--:R-:W-:-:S04]  /*1b5b0*/  IMAD.WIDE R12, R2, 0x2, R12 ;  /* 0x00000002020c7825 */ /* 0x008fc800078e020c */
[----:B------:R-:W-:-:S04]  /*1b5c0*/  IMAD.WIDE R4, R2, 0x2, R4 ;  /* 0x0000000202047825 */ /* 0x000fc800078e0204 */
[C---:B-----5:R-:W-:Y:S01]  /*1b5d0*/  IMAD.WIDE R6, R2.reuse, 0x2, R6 ;  /* 0x0000000202067825 */ /* 0x060fe200078e0206 */
[----:B--2---:R0:W-:Y:S04]  /*1b5e0*/  STL [R1+0x4a4], R3 ;  /* 0x0004a40301007387 */ /* 0x0041e80000100800 */
[----:B0-----:R0:W2:Y:S02]  /*1b5f0*/  LDG.E.U16 R3, [R12.64] ;  /* 0x000000060c037981 */ /* 0x0010a4000c1e1500 */
[C---:B0-----:R-:W-:Y:S02]  /*1b600*/  IMAD.WIDE R12, R2.reuse, 0x2, R14 ;  /* 0x00000002020c7825 */ /* 0x041fe400078e020e */
[----:B------:R0:W3:Y:S04]  /*1b610*/  LDG.E.U16 R15, [R4.64] ;  /* 0x00000006040f7981 */ /* 0x0000e8000c1e1500 */
[----:B0-----:R-:W5:Y:S04]  /*1b620*/  LDL.64 R4, [R1+0xc08] ;  /* 0x000c080001047983 */ /* 0x001f680000100a00 */
[----:B----4-:R0:W-:Y:S04]  /*1b630*/  STL [R1+0x4a0], R0 ;  /* 0x0004a00001007387 */ /* 0x0101e80000100800 */
[----:B0-----:R0:W4:Y:S01]  /*1b640*/  LDG.E.U16 R0, [R6.64] ;  /* 0x0000000606007981 */ /* 0x001122000c1e1500 */
[----:B------:R-:W-:-:S04]  /*1b650*/  IMAD.WIDE R8, R2, 0x2, R8 ;  /* 0x0000000202087825 */ /* 0x000fc800078e0208 */
[C---:B------:R-:W-:Y:S01]  /*1b660*/  IMAD.WIDE R10, R2.reuse, 0x2, R16 ;  /* 0x00000002020a7825 */ /* 0x040fe200078e0210 */
[----:B0-----:R-:W5:Y:S04]  /*1b670*/  LDL.64 R6, [R1+0xc00] ;  /* 0x000c000001067983 */ /* 0x001f680000100a00 */
[----:B--2---:R0:W-:Y:S04]  /*1b680*/  STL [R1+0x49c], R3 ;  /* 0x00049c0301007387 */ /* 0x0041e80000100800 */
[----:B------:R-:W2:Y:S04]  /*1b690*/  LDL.64 R16, [R1+0xbc8] ;  /* 0x000bc80001107983 */ /* 0x000ea80000100a00 */
[----:B0-----:R0:W2:Y:S04]  /*1b6a0*/  LDG.E.U16 R3, [R8.64] ;  /* 0x0000000608037981 */ /* 0x0010a8000c1e1500 */
[----:B0-----:R-:W2:Y:S04]  /*1b6b0*/  LDL.64 R8, [R1+0xbf8] ;  /* 0x000bf80001087983 */ /* 0x001ea80000100a00 */
[----:B---3--:R0:W-:Y:S04]  /*1b6c0*/  STL [R1+0x498], R15 ;  /* 0x0004980f01007387 */ /* 0x0081e80000100800 */
[----:B0-----:R-:W3:Y:S04]  /*1b6d0*/  LDL.64 R14, [R1+0xbc0] ;  /* 0x000bc000010e7983 */ /* 0x001ee80000100a00 */
[----:B----4-:R0:W-:Y:S04]  /*1b6e0*/  STL [R1+0x494], R0 ;  /* 0x0004940001007387 */ /* 0x0101e80000100800 */
[----:B0-----:R0:W4:Y:S01]  /*1b6f0*/  LDG.E.U16 R0, [R10.64] ;  /* 0x000000060a007981 */ /* 0x001122000c1e1500 */
[----:B-----5:R-:W-:-:S03]  /*1b700*/  IMAD.WIDE R4, R2, 0x2, R4 ;  /* 0x0000000202047825 */ /* 0x020fc600078e0204 */
[----:B0-----:R-:W5:Y:S04]  /*1b710*/  LDL.64 R10, [R1+0xbf0] ;  /* 0x000bf000010a7983 */ /* 0x001f680000100a00 */
[----:B--2---:R0:W-:Y:S04]  /*1b720*/  STL [R1+0x490], R3 ;  /* 0x0004900301007387 */ /* 0x0041e80000100800 */
[----:B0-----:R0:W2:Y:S04]  /*1b730*/  LDG.E.U16 R3, [R12.64] ;  /* 0x000000060c037981 */ /* 0x0010a8000c1e1500 */
[----:B0-----:R-:W3:Y:S04]  /*1b740*/  LDL.64 R12, [R1+0xbe8] ;  /* 0x000be800010c7983 */ /* 0x001ee80000100a00 */
[----:B----4-:R0:W-:Y:S04]  /*1b750*/  STL [R1+0x38c], R0 ;  /* 0x00038c0001007387 */ /* 0x0101e80000100800 */
[----:B0-----:R0:W4:Y:S01]  /*1b760*/  LDG.E.U16 R0, [R4.64] ;  /* 0x0000000604007981 */ /* 0x001122000c1e1500 */
[----:B------:R-:W-:-:S04]  /*1b770*/  IMAD.WIDE R6, R2, 0x2, R6 ;  /* 0x0000000202067825 */ /* 0x000fc800078e0206 */
[C---:B------:R-:W-:Y:S01]  /*1b780*/  IMAD.WIDE R8, R2.reuse, 0x2, R8 ;  /* 0x0000000202087825 */ /* 0x040fe200078e0208 */
[----:B0-----:R-:W3:Y:S04]  /*1b790*/  LDL.64 R4, [R1+0xbe0] ;  /* 0x000be00001047983 */ /* 0x001ee80000100a00 */
[----:B--2---:R0:W-:Y:S04]  /*1b7a0*/  STL [R1+0x388], R3 ;  /* 0x0003880301007387 */ /* 0x0041e80000100800 */
[----:B0-----:R0:W2:Y:S04]  /*1b7b0*/  LDG.E.U16 R3, [R6.64] ;  /* 0x0000000606037981 */ /* 0x0010a8000c1e1500 */
[----:B0-----:R-:W2:Y:S04]  /*1b7c0*/  LDL.64 R6, [R1+0xbd8] ;  /* 0x000bd80001067983 */ /* 0x001ea80000100a00 */
[----:B----4-:R0:W-:Y:S04]  /*1b7d0*/  STL [R1+0x384], R0 ;  /* 0x0003840001007387 */ /* 0x0101e80000100800 */
[----:B0-----:R0:W4:Y:S01]  /*1b7e0*/  LDG.E.U16 R0, [R8.64] ;  /* 0x0000000608007981 */ /* 0x001122000c1e1500 */
[----:B-----5:R-:W-:-:S04]  /*1b7f0*/  IMAD.WIDE R10, R2, 0x2, R10 ;  /* 0x00000002020a7825 */ /* 0x020fc800078e020a */
[C---:B---3--:R-:W-:Y:S01]  /*1b800*/  IMAD.WIDE R12, R2.reuse, 0x2, R12 ;  /* 0x00000002020c7825 */ /* 0x048fe200078e020c */
[----:B0-----:R-:W3:Y:S04]  /*1b810*/  LDL.64 R8, [R1+0xbd0] ;  /* 0x000bd00001087983 */ /* 0x001ee80000100a00 */
[----:B--2---:R0:W-:Y:S04]  /*1b820*/  STL [R1+0x380], R3 ;  /* 0x0003800301007387 */ /* 0x0041e80000100800 */
[----:B0-----:R-:W2:Y:S04]  /*1b830*/  LDG.E.U16 R3, [R10.64] ;  /* 0x000000060a037981 */ /* 0x001ea8000c1e1500 */
[----:B----4-:R0:W-:Y:S04]  /*1b840*/  STL [R1+0x37c], R0 ;  /* 0x00037c0001007387 */ /* 0x0101e80000100800 */
        /* <DEDUP_REMOVED lines=355> */
[----:B0-----:R-:W5:Y:S04]  /*1ce80*/  LDL.64 R8, [R1+0x908] ;  /* 0x0009080001087983 */ /* 0x001f680000100a00 */
[----:B----4-:R0:W-:Y:S04]  /*1ce90*/  STL [R1+0x188], R0 ;  /* 0x0001880001007387 */ /* 0x0101e80000100800 */
[----:B0-----:R-:W4:Y:S01]  /*1cea0*/  LDG.E.U16 R0, [R10.64] ;  /* 0x000000060a007981 */ /* 0x001f22000c1e1500 */
[----:B---3--:R-:W-:-:S04]  /*1ceb0*/  IMAD.WIDE R12, R2, 0x2, R12 ;  /* 0x00000002020c7825 */ /* 0x008fc800078e020c */
[C---:B------:R-:W-:Y:S01]  /*1cec0*/  IMAD.WIDE R4, R2.reuse, 0x2, R4 ;  /* 0x0000000202047825 */ /* 0x040fe200078e0204 */
[----:B--2---:R0:W-:Y:S04]  /*1ced0*/  STL [R1+0x184], R3 ;  /* 0x0001840301007387 */ /* 0x0041e80000100800 */
[----:B0-----:R0:W2:Y:S04]  /*1cee0*/  LDG.E.U16 R3, [R12.64] ;  /* 0x000000060c037981 */ /* 0x0010a8000c1e1500 */
[----:B----4-:R1:W-:Y:S04]  /*1cef0*/  STL [R1+0x180], R0 ;  /* 0x0001800001007387 */ /* 0x0103e80000100800 */
[----:B-1----:R1:W3:Y:S01]  /*1cf00*/  LDG.E.U16 R0, [R4.64] ;  /* 0x0000000604007981 */ /* 0x0022e2000c1e1500 */
[----:B-----5:R-:W-:-:S04]  /*1cf10*/  IMAD.WIDE R6, R2, 0x2, R6 ;  /* 0x0000000202067825 */ /* 0x020fc800078e0206 */
[C---:B------:R-:W-:Y:S01]  /*1cf20*/  IMAD.WIDE R8, R2.reuse, 0x2, R8 ;  /* 0x0000000202087825 */ /* 0x040fe200078e0208 */
[----:B-1----:R-:W4:Y:S03]  /*1cf30*/  LDL.64 R4, [R1+0x8f0] ;  /* 0x0008f00001047983 */ /* 0x002f260000100a00 */
[----:B------:R-:W-:-:S04]  /*1cf40*/  IMAD.WIDE R10, R2, 0x2, R16 ;  /* 0x00000002020a7825 */ /* 0x000fc800078e0210 */
[C---:B0-----:R-:W-:Y:S01]  /*1cf50*/  IMAD.WIDE R12, R2.reuse, 0x2, R14 ;  /* 0x00000002020c7825 */ /* 0x041fe200078e020e */
[----:B--2---:R0:W-:Y:S04]  /*1cf60*/  STL [R1+0x17c], R3 ;  /* 0x00017c0301007387 */ /* 0x0041e80000100800 */
[----:B------:R-:W2:Y:S04]  /*1cf70*/  LDL.64 R16, [R1+0x8b8] ;  /* 0x0008b80001107983 */ /* 0x000ea80000100a00 */
[----:B------:R-:W5:Y:S04]  /*1cf80*/  LDL.64 R14, [R1+0x8b0] ;  /* 0x0008b000010e7983 */ /* 0x000f680000100a00 */
[----:B0-----:R0:W2:Y:S04]  /*1cf90*/  LDG.E.U16 R3, [R6.64] ;  /* 0x0000000606037981 */ /* 0x0010a8000c1e1500 */
[----:B0-----:R-:W4:Y:S04]  /*1cfa0*/  LDL.64 R6, [R1+0x8e8] ;  /* 0x0008e80001067983 */ /* 0x001f280000100a00 */
[----:B---3--:R0:W-:Y:S04]  /*1cfb0*/  STL [R1+0x178], R0 ;  /* 0x0001780001007387 */ /* 0x0081e80000100800 */
[----:B0-----:R0:W3:Y:S04]  /*1cfc0*/  LDG.E.U16 R0, [R8.64] ;  /* 0x0000000608007981 */ /* 0x0010e8000c1e1500 */
[----:B0-----:R-:W4:Y:S04]  /*1cfd0*/  LDL.64 R8, [R1+0x8e0] ;  /* 0x0008e00001087983 */ /* 0x001f280000100a00 */
[----:B--2---:R0:W-:Y:S04]  /*1cfe0*/  STL [R1+0x174], R3 ;  /* 0x0001740301007387 */ /* 0x0041e80000100800 */
[----:B0-----:R0:W2:Y:S04]  /*1cff0*/  LDG.E.U16 R3, [R10.64] ;  /* 0x000000060a037981 */ /* 0x0010a8000c1e1500 */
[----:B0-----:R-:W5:Y:S04]  /*1d000*/  LDL.64 R10, [R1+0x8d8] ;  /* 0x0008d800010a7983 */ /* 0x001f680000100a00 */
[----:B---3--:R0:W-:Y:S04]  /*1d010*/  STL [R1+0x170], R0 ;  /* 0x0001700001007387 */ /* 0x0081e80000100800 */
[----:B0-----:R0:W3:Y:S01]  /*1d020*/  LDG.E.U16 R0, [R12.64] ;  /* 0x000000060c007981 */ /* 0x0010e2000c1e1500 */
[----:B----4-:R-:W-:-:S04]  /*1d030*/  IMAD.WIDE R4, R2, 0x2, R4 ;  /* 0x0000000202047825 */ /* 0x010fc800078e0204 */
[C---:B------:R-:W-:Y:S01]  /*1d040*/  IMAD.WIDE R6, R2.reuse, 0x2, R6 ;  /* 0x0000000202067825 */ /* 0x040fe200078e0206 */
[----:B0-----:R-:W4:Y:S04]  /*1d050*/  LDL.64 R12, [R1+0x8d0] ;  /* 0x0008d000010c7983 */ /* 0x001f280000100a00 */
[----:B--2---:R0:W-:Y:S04]  /*1d060*/  STL [R1+0x16c], R3 ;  /* 0x00016c0301007387 */ /* 0x0041e80000100800 */
[----:B0-----:R0:W2:Y:S04]  /*1d070*/  LDG.E.U16 R3, [R4.64] ;  /* 0x0000000604037981 */ /* 0x0010a8000c1e1500 */
[----:B0-----:R-:W4:Y:S04]  /*1d080*/  LDL.64 R4, [R1+0x8c8] ;  /* 0x0008c80001047983 */ /* 0x001f280000100a00 */
[----:B---3--:R0:W-:Y:S04]  /*1d090*/  STL [R1+0x168], R0 ;  /* 0x0001680001007387 */ /* 0x0081e80000100800 */
[----:B0-----:R0:W3:Y:S01]  /*1d0a0*/  LDG.E.U16 R0, [R6.64] ;  /* 0x0000000606007981 */ /* 0x0010e2000c1e1500 */
[----:B------:R-:W-:-:S04]  /*1d0b0*/  IMAD.WIDE R8, R2, 0x2, R8 ;  /* 0x0000000202087825 */ /* 0x000fc800078e0208 */
[C---:B-----5:R-:W-:Y:S01]  /*1d0c0*/  IMAD.WIDE R10, R2.reuse, 0x2, R10 ;  /* 0x00000002020a7825 */ /* 0x060fe200078e020a */
[----:B0-----:R-:W5:Y:S04]  /*1d0d0*/  LDL.64 R6, [R1+0x8c0] ;  /* 0x0008c00001067983 */ /* 0x001f680000100a00 */
[----:B--2---:R0:W-:Y:S04]  /*1d0e0*/  STL [R1+0x164], R3 ;  /* 0x0001640301007387 */ /* 0x0041e80000100800 */
[----:B0-----:R0:W2:Y:S04]  /*1d0f0*/  LDG.E.U16 R3, [R8.64] ;  /* 0x0000000608037981 */ /* 0x0010a8000c1e1500 */
[----:B---3--:R1:W-:Y:S04]  /*1d100*/  STL [R1+0x160], R0 ;  /* 0x0001600001007387 */ /* 0x0083e80000100800 */
[----:B-1----:R-:W3:Y:S01]  /*1d110*/  LDG.E.U16 R0, [R10.64] ;  /* 0x000000060a007981 */ /* 0x002ee2000c1e1500 */
[----:B----4-:R-:W-:-:S04]  /*1d120*/  IMAD.WIDE R12, R2, 0x2, R12 ;  /* 0x00000002020c7825 */ /* 0x010fc800078e020c */
[----:B------:R-:W-:-:S04]  /*1d130*/  IMAD.WIDE R4, R2, 0x2, R4 ;  /* 0x0000000202047825 */ /* 0x000fc800078e0204 */
[C---:B-----5:R-:W-:Y:S01]  /*1d140*/  IMAD.WIDE R6, R2.reuse, 0x2, R6 ;  /* 0x0000000202067825 */ /* 0x060fe200078e0206 */
[----:B------:R1:W4:Y:S03]  /*1d150*/  LDG.E.U16 R12, [R12.64] ;  /* 0x000000060c0c7981 */ /* 0x000326000c1e1500 */
[C---:B0-----:R-:W-:Y:S01]  /*1d160*/  IMAD.WIDE R8, R2.reuse, 0x2, R16 ;  /* 0x0000000202087825 */ /* 0x041fe200078e0210 */
[----:B-1----:R0:W5:Y:S04]  /*1d170*/  LDG.E.U16 R13, [R4.64] ;  /* 0x00000006040d7981 */ /* 0x002168000c1e1500 */
[----:B0-----:R-:W4:Y:S04]  /*1d180*/  LDL.64 R4, [R1+0x8a8] ;  /* 0x0008a80001047983 */ /* 0x001f280000100a00 */
[----:B--2---:R0:W-:Y:S01]  /*1d190*/  STL [R1+0x15c], R3 ;  /* 0x00015c0301007387 */ /* 0x0041e20000100800 */
[----:B------:R-:W2:Y:S03]  /*1d1a0*/  LDL.64 R16, [R1+0x878] ;  /* 0x0008780001107983 */ /* 0x000ea60000100a00 */
[----:B0-----:R0:W2:Y:S04]  /*1d1b0*/  LDG.E.U16 R3, [R6.64] ;  /* 0x0000000606037981 */ /* 0x0010a8000c1e1500 */
[----:B0-----:R-:W2:Y:S04]  /*1d1c0*/  LDL.64 R6, [R1+0x8a0] ;  /* 0x0008a00001067983 */ /* 0x001ea80000100a00 */
[----:B---3--:R0:W-:Y:S04]  /*1d1d0*/  STL [R1+0x158], R0 ;  /* 0x0001580001007387 */ /* 0x0081e80000100800 */
[----:B0-----:R0:W3:Y:S01]  /*1d1e0*/  LDG.E.U16 R0, [R8.64] ;  /* 0x0000000608007981 */ /* 0x0010e2000c1e1500 */
[----:B------:R-:W-:-:S04]  /*1d1f0*/  IMAD.WIDE R10, R2, 0x2, R14 ;  /* 0x00000002020a7825 */ /* 0x000fc800078e020e */
[----:B------:R-:W3:Y:S01]  /*1d200*/  LDL.64 R14, [R1+0x870] ;  /* 0x00087000010e7983 */ /* 0x000ee20000100a00 */
[----:B0-----:R-:W3:Y:S01]  /*1d210*/  LDL.64 R8, [R1+0x898] ;  /* 0x0008980001087983 */ /* 0x001ee20000100a00 */
[----:B-----5:R-:W-:Y:S02]  /*1d220*/  STL [R1+0x150], R13 ;  /* 0x0001500d01007387 */ /* 0x020fe40000100800 */
[----:B----4-:R0:W-:Y:S02]  /*1d230*/  STL [R1+0x154], R12 ;  /* 0x0001540c01007387 */ /* 0x0101e40000100800 */
[C---:B------:R-:W-:Y:S01]  /*1d240*/  IMAD.WIDE R4, R2.reuse, 0x2, R4 ;  /* 0x0000000202047825 */ /* 0x040fe200078e0204 */
[----:B0-----:R-:W4:Y:S04]  /*1d250*/  LDL.64 R12, [R1+0x868] ;  /* 0x00086800010c7983 */ /* 0x001f280000100a00 */
[----:B--2---:R0:W-:Y:S04]  /*1d260*/  STL [R1+0x14c], R3 ;  /* 0x00014c0301007387 */ /* 0x0041e80000100800 */
[----:B0-----:R0:W2:Y:S04]  /*1d270*/  LDG.E.U16 R3, [R10.64] ;  /* 0x000000060a037981 */ /* 0x0010a8000c1e1500 */
[----:B0-----:R-:W5:Y:S04]  /*1d280*/  LDL.64 R10, [R1+0x880] ;  /* 0x00088000010a7983 */ /* 0x001f680000100a00 */
[----:B---3--:R0:W-:Y:S04]  /*1d290*/  STL [R1+0x148], R0 ;  /* 0x0001480001007387 */ /* 0x0081e80000100800 */
[----:B0-----:R0:W3:Y:S01]  /*1d2a0*/  LDG.E.U16 R0, [R4.64] ;  /* 0x0000000604007981 */ /* 0x0010e2000c1e1500 */
[----:B------:R-:W-:-:S04]  /*1d2b0*/  IMAD.WIDE R6, R2, 0x2, R6 ;  /* 0x0000000202067825 */ /* 0x000fc800078e0206 */
[C---:B------:R-:W-:Y:S01]  /*1d2c0*/  IMAD.WIDE R8, R2.reuse, 0x2, R8 ;  /* 0x0000000202087825 */ /* 0x040fe200078e0208 */
[----:B0-----:R-:W4:Y:S04]  /*1d2d0*/  LDL.64 R4, [R1+0x890] ;  /* 0x0008900001047983 */ /* 0x001f280000100a00 */
[----:B--2---:R0:W-:Y:S04]  /*1d2e0*/  STL [R1+0x144], R3 ;  /* 0x0001440301007387 */ /* 0x0041e80000100800 */
[----:B0-----:R0:W2:Y:S04]  /*1d2f0*/  LDG.E.U16 R3, [R6.64] ;  /* 0x0000000606037981 */ /* 0x0010a8000c1e1500 */
[----:B0-----:R-:W2:Y:S04]  /*1d300*/  LDL.64 R6, [R1+0x888] ;  /* 0x0008880001067983 */ /* 0x001ea80000100a00 */
[----:B---3--:R0:W-:Y:S04]  /*1d310*/  STL [R1+0x140], R0 ;  /* 0x0001400001007387 */ /* 0x0081e80000100800 */
[----:B0-----:R5:W3:Y:S01]  /*1d320*/  LDG.E.U16 R0, [R8.64] ;  /* 0x0000000608007981 */ /* 0x001ae2000c1e1500 */
[----:B----4-:R-:W-:-:S04]  /*1d330*/  IMAD.WIDE R4, R2, 0x2, R4 ;  /* 0x0000000202047825 */ /* 0x010fc800078e0204 */
[----:B-----5:R-:W-:-:S05]  /*1d340*/  IMAD.WIDE R8, R2, 0x2, R10 ;  /* 0x0000000202087825 */ /* 0x020fca00078e020a */
[----:B------:R0:W4:Y:S04]  /*1d350*/  LDG.E.U16 R11, [R8.64] ;  /* 0x00000006080b7981 */ /* 0x000128000c1e1500 */
[----:B--2---:R1:W-:Y:S01]  /*1d360*/  STL [R1+0x13c], R3 ;  /* 0x00013c0301007387 */ /* 0x0043e20000100800 */
[----:B------:R-:W-:-:S03]  /*1d370*/  IMAD.WIDE R6, R2, 0x2, R6 ;  /* 0x0000000202067825 */ /* 0x000fc600078e0206 */
[----:B-1----:R1:W2:Y:S04]  /*1d380*/  LDG.E.U16 R3, [R4.64] ;  /* 0x0000000604037981 */ /* 0x0022a8000c1e1500 */
[----:B------:R5:W4:Y:S01]  /*1d390*/  LDG.E.U16 R10, [R6.64] ;  /* 0x00000006060a7981 */ /* 0x000b22000c1e1500 */
[----:B-1----:R-:W-:-:S03]  /*1d3a0*/  IMAD.WIDE R4, R2, 0x2, R16 ;  /* 0x0000000202047825 */ /* 0x002fc600078e0210 */
[----:B------:R-:W4:Y:S04]  /*1d3b0*/  LDL.64 R16, [R1+0x838] ;  /* 0x0008380001107983 */ /* 0x000f280000100a00 */
[----:B---3--:R1:W-:Y:S04]  /*1d3c0*/  STL [R1+0x138], R0 ;  /* 0x0001380001007387 */ /* 0x0083e80000100800 */
[----:B-1----:R1:W3:Y:S01]  /*1d3d0*/  LDG.E.U16 R0, [R4.64] ;  /* 0x0000000604007981 */ /* 0x0022e2000c1e1500 */
[----:B-----5:R-:W-:-:S04]  /*1d3e0*/  IMAD.WIDE R6, R2, 0x2, R14 ;  /* 0x0000000202067825 */ /* 0x020fc800078e020e */
[----:B------:R-:W5:Y:S02]  /*1d3f0*/  LDL.64 R14, [R1+0x830] ;  /* 0x00083000010e7983 */ /* 0x000f640000100a00 */
[C---:B0-----:R-:W-:Y:S01]  /*1d400*/  IMAD.WIDE R8, R2.reuse, 0x2, R12 ;  /* 0x0000000202087825 */ /* 0x041fe200078e020c */
[----:B-1----:R-:W5:Y:S04]  /*1d410*/  LDL.64 R4, [R1+0x860] ;  /* 0x0008600001047983 */ /* 0x002f680000100a00 */
[----:B--2---:R0:W-:Y:S01]  /*1d420*/  STL [R1+0x134], R3 ;  /* 0x0001340301007387 */ /* 0x0041e20000100800 */
[----:B------:R-:W2:Y:S03]  /*1d430*/  LDL.64 R12, [R1+0x828] ;  /* 0x00082800010c7983 */ /* 0x000ea60000100a00 */
[----:B0-----:R0:W2:Y:S04]  /*1d440*/  LDG.E.U16 R3, [R6.64] ;  /* 0x0000000606037981 */ /* 0x0010a8000c1e1500 */
[----:B0-----:R-:W2:Y:S01]  /*1d450*/  LDL.64 R6, [R1+0x858] ;  /* 0x0008580001067983 */ /* 0x001ea20000100a00 */
[----:B----4-:R-:W-:Y:S02]  /*1d460*/  STL [R1+0x12c], R11 ;  /* 0x00012c0b01007387 */ /* 0x010fe40000100800 */
[----:B------:R0:W-:Y:S02]  /*1d470*/  STL [R1+0x130], R10 ;  /* 0x0001300a01007387 */ /* 0x0001e40000100800 */
[----:B0-----:R-:W4:Y:S01]  /*1d480*/  LDL.64 R10, [R1+0x820] ;  /* 0x00082000010a7983 */ /* 0x001f220000100a00 */
[----:B---3--:R0:W-:Y:S03]  /*1d490*/  STL [R1+0x128], R0 ;  /* 0x0001280001007387 */ /* 0x0081e60000100800 */
[----:B0-----:R0:W3:Y:S01]  /*1d4a0*/  LDG.E.U16 R0, [R8.64] ;  /* 0x0000000608007981 */ /* 0x0010e2000c1e1500 */
[----:B-----5:R-:W-:-:S03]  /*1d4b0*/  IMAD.WIDE R4, R2, 0x2, R4 ;  /* 0x0000000202047825 */ /* 0x020fc600078e0204 */
[----:B0-----:R-:W5:Y:S04]  /*1d4c0*/  LDL.64 R8, [R1+0x850] ;  /* 0x0008500001087983 */ /* 0x001f680000100a00 */
[----:B--2---:R0:W-:Y:S01]  /*1d4d0*/  STL [R1+0x124], R3 ;  /* 0x0001240301007387 */ /* 0x0041e20000100800 */
[----:B------:R-:W-:-:S03]  /*1d4e0*/  IMAD.WIDE R6, R2, 0x2, R6 ;  /* 0x0000000202067825 */ /* 0x000fc600078e0206 */
[----:B0-----:R0:W2:Y:S04]  /*1d4f0*/  LDG.E.U16 R3, [R4.64] ;  /* 0x0000000604037981 */ /* 0x0010a8000c1e1500 */
[----:B0-----:R-:W4:Y:S04]  /*1d500*/  LDL.64 R4, [R1+0x840] ;  /* 0x0008400001047983 */ /* 0x001f280000100a00 */
[----:B---3--:R0:W-:Y:S04]  /*1d510*/  STL [R1+0x120], R0 ;  /* 0x0001200001007387 */ /* 0x0081e80000100800 */
[----:B0-----:R0:W3:Y:S04]  /*1d520*/  LDG.E.U16 R0, [R6.64] ;  /* 0x0000000606007981 */ /* 0x0010e8000c1e1500 */
[----:B0-----:R-:W3:Y:S01]  /*1d530*/  LDL.64 R6, [R1+0x848] ;  /* 0x0008480001067983 */ /* 0x001ee20000100a00 */
[----:B-----5:R-:W-:-:S03]  /*1d540*/  IMAD.WIDE R8, R2, 0x2, R8 ;  /* 0x0000000202087825 */ /* 0x020fc600078e0208 */
[----:B--2---:R0:W-:Y:S04]  /*1d550*/  STL [R1+0x11c], R3 ;  /* 0x00011c0301007387 */ /* 0x0041e80000100800 */
[----:B0-----:R4:W2:Y:S02]  /*1d560*/  LDG.E.U16 R3, [R8.64] ;  /* 0x0000000608037981 */ /* 0x0018a4000c1e1500 */
[C---:B----4-:R-:W-:Y:S02]  /*1d570*/  IMAD.WIDE R8, R2.reuse, 0x2, R4 ;  /* 0x0000000202087825 */ /* 0x050fe400078e0204 */
[----:B---3--:R0:W-:Y:S02]  /*1d580*/  STL [R1+0x118], R0 ;  /* 0x0001180001007387 */ /* 0x0081e40000100800 */
[----:B------:R-:W-:-:S02]  /*1d590*/  IMAD.WIDE R6, R2, 0x2, R6 ;  /* 0x0000000202067825 */ /* 0x000fc400078e0206 */
[----:B0-----:R0:W3:Y:S04]  /*1d5a0*/  LDG.E.U16 R0, [R8.64] ;  /* 0x0000000608007981 */ /* 0x0010e8000c1e1500 */
[----:B------:R-:W4:Y:S01]  /*1d5b0*/  LDG.E.U16 R7, [R6.64] ;  /* 0x0000000606077981 */ /* 0x000f22000c1e1500 */
[----:B------:R-:W-:-:S04]  /*1d5c0*/  IMAD.WIDE R4, R2, 0x2, R16 ;  /* 0x0000000202047825 */ /* 0x000fc800078e0210 */
[C---:B0-----:R-:W-:Y:S01]  /*1d5d0*/  IMAD.WIDE R8, R2.reuse, 0x2, R14 ;  /* 0x0000000202087825 */ /* 0x041fe200078e020e */
[----:B--2---:R0:W-:Y:S03]  /*1d5e0*/  STL [R1+0x114], R3 ;  /* 0x0001140301007387 */ /* 0x0041e60000100800 */
[----:B------:R-:W2:Y:S01]  /*1d5f0*/  LDL.64 R16, [R1+0x6d8] ;  /* 0x0006d80001107983 */ /* 0x000ea20000100a00 */
[----:B0-----:R0:W5:Y:S04]  /*1d600*/  LDG.E.U16 R3, [R4.64] ;  /* 0x0000000604037981 */ /* 0x001168000c1e1500 */
[----:B----4-:R-:W-:Y:S01]  /*1d610*/  STL [R1+0x110], R7 ;  /* 0x0001100701007387 */ /* 0x010fe20000100800 */
[----:B---3--:R1:W-:Y:S03]  /*1d620*/  STL [R1+0x10c], R0 ;  /* 0x00010c0001007387 */ /* 0x0083e60000100800 */
[----:B-1----:R1:W3:Y:S01]  /*1d630*/  LDG.E.U16 R0, [R8.64] ;  /* 0x0000000608007981 */ /* 0x0022e2000c1e1500 */
[----:B------:R-:W-:-:S04]  /*1d640*/  IMAD.WIDE R6, R2, 0x2, R12 ;  /* 0x0000000202067825 */ /* 0x000fc800078e020c */
[C---:B0-----:R-:W-:Y:S02]  /*1d650*/  IMAD.WIDE R4, R2.reuse, 0x2, R10 ;  /* 0x0000000202047825 */ /* 0x041fe400078e020a */
[----:B------:R-:W4:Y:S04]  /*1d660*/  LDL.64 R10, [R1+0x698] ;  /* 0x00069800010a7983 */ /* 0x000f280000100a00 */
[----:B-1----:R-:W2:Y:S04]  /*1d670*/  LDL.64 R8, [R1+0x818] ;  /* 0x0008180001087983 */ /* 0x002ea80000100a00 */
[----:B-----5:R0:W-:Y:S01]  /*1d680*/  STL [R1+0x108], R3 ;  /* 0x0001080301007387 */ /* 0x0201e20000100800 */
[----:B------:R-:W5:Y:S02]  /*1d690*/  LDL.64 R14, [R1+0x658] ;  /* 0x00065800010e7983 */ /* 0x000f640000100a00 */
[----:B------:R-:W4:Y:S01]  /*1d6a0*/  LDL.64 R12, [R1+0x618] ;  /* 0x00061800010c7983 */ /* 0x000f220000100a00 */
[----:B0-----:R0:W4:Y:S04]  /*1d6b0*/  LDG.E.U16 R3, [R6.64] ;  /* 0x0000000606037981 */ /* 0x001128000c1e1500 */
[----:B0-----:R-:W5:Y:S04]  /*1d6c0*/  LDL.64 R6, [R1+0x7d8] ;  /* 0x0007d80001067983 */ /* 0x001f680000100a00 */
[----:B---3--:R0:W-:Y:S04]  /*1d6d0*/  STL [R1+0x104], R0 ;  /* 0x0001040001007387 */ /* 0x0081e80000100800 */
[----:B0-----:R0:W3:Y:S01]  /*1d6e0*/  LDG.E.U16 R0, [R4.64] ;  /* 0x0000000604007981 */ /* 0x0010e2000c1e1500 */
[----:B--2---:R-:W-:-:S03]  /*1d6f0*/  IMAD.WIDE R8, R2, 0x2, R8 ;  /* 0x0000000202087825 */ /* 0x004fc600078e0208 */
[----:B0-----:R-:W2:Y:S04]  /*1d700*/  LDL.64 R4, [R1+0x798] ;  /* 0x0007980001047983 */ /* 0x001ea80000100a00 */
[----:B----4-:R0:W-:Y:S04]  /*1d710*/  STL [R1+0x100], R3 ;  /* 0x0001000301007387 */ /* 0x0101e80000100800 */
[----:B0-----:R0:W4:Y:S01]  /*1d720*/  LDG.E.U16 R3, [R8.64] ;  /* 0x0000000608037981 */ /* 0x001122000c1e1500 */
[----:B-----5:R-:W-:-:S03]  /*1d730*/  IMAD.WIDE R6, R2, 0x2, R6 ;  /* 0x0000000202067825 */ /* 0x020fc600078e0206 */
        /* <DEDUP_REMOVED lines=8> */
[----:B---3--:R1:W-:Y:S04]  /*1d7c0*/  STL [R1+0xf4], R0 ;  /* 0x0000f40001007387 */ /* 0x0083e80000100800 */
[----:B-1----:R1:W3:Y:S01]  /*1d7d0*/  LDG.E.U16 R0, [R8.64] ;  /* 0x0000000608007981 */ /* 0x0022e2000c1e1500 */
[----:B0-----:R-:W-:-:S04]  /*1d7e0*/  IMAD.WIDE R4, R2, 0x2, R16 ;  /* 0x0000000202047825 */ /* 0x001fc800078e0210 */
[C---:B--2---:R-:W-:Y:S01]  /*1d7f0*/  IMAD.WIDE R6, R2.reuse, 0x2, R6 ;  /* 0x0000000202067825 */ /* 0x044fe200078e0206 */
[----:B------:R0:W2:Y:S04]  /*1d800*/  LDG.E.U16 R17, [R4.64] ;  /* 0x0000000604117981 */ /* 0x0000a8000c1e1500 */
[----:B------:R5:W2:Y:S01]  /*1d810*/  LDG.E.U16 R16, [R6.64] ;  /* 0x0000000606107981 */ /* 0x000aa2000c1e1500 */
[----:B-1----:R-:W-:-:S03]  /*1d820*/  IMAD.WIDE R8, R2, 0x2, R10 ;  /* 0x0000000202087825 */ /* 0x002fc600078e020a */
[----:B------:R-:W2:Y:S01]  /*1d830*/  LDL.64 R10, [R1+0x6d0] ;  /* 0x0006d000010a7983 */ /* 0x000ea20000100a00 */
[----:B-----5:R-:W-:-:S03]  /*1d840*/  IMAD.WIDE R6, R2, 0x2, R14 ;  /* 0x0000000202067825 */ /* 0x020fc600078e020e */
[----:B----4-:R1:W-:Y:S04]  /*1d850*/  STL [R1+0xf0], R3 ;  /* 0x0000f00301007387 */ /* 0x0103e80000100800 */
[----:B-1----:R1:W4:Y:S04]  /*1d860*/  LDG.E.U16 R3, [R8.64] ;  /* 0x0000000608037981 */ /* 0x002328000c1e1500 */
[----:B-1----:R-:W5:Y:S04]  /*1d870*/  LDL.64 R8, [R1+0x810] ;  /* 0x0008100001087983 */ /* 0x002f680000100a00 */
[----:B---3--:R1:W-:Y:S04]  /*1d880*/  STL [R1+0xec], R0 ;  /* 0x0000ec0001007387 */ /* 0x0083e80000100800 */
[----:B-1----:R1:W3:Y:S01]  /*1d890*/  LDG.E.U16 R0, [R6.64] ;  /* 0x0000000606007981 */ /* 0x0022e2000c1e1500 */
[----:B0-----:R-:W-:-:S03]  /*1d8a0*/  IMAD.WIDE R4, R2, 0x2, R12 ;  /* 0x0000000202047825 */ /* 0x001fc600078e020c */
[----:B-1----:R-:W3:Y:S01]  /*1d8b0*/  LDL.64 R6, [R1+0x7d0] ;  /* 0x0007d00001067983 */ /* 0x002ee20000100a00 */
[----:B--2---:R-:W-:Y:S02]  /*1d8c0*/  STL [R1+0xe4], R17 ;  /* 0x0000e41101007387 */ /* 0x004fe40000100800 */
[----:B------:R0:W-:Y:S02]  /*1d8d0*/  STL [R1+0xe8], R16 ;  /* 0x0000e81001007387 */ /* 0x0001e40000100800 */
[----:B------:R-:W2:Y:S01]  /*1d8e0*/  LDL.64 R14, [R1+0x650] ;  /* 0x00065000010e7983 */ /* 0x000ea20000100a00 */
[----:B------:R-:W2:Y:S04]  /*1d8f0*/  LDL.64 R12, [R1+0x610] ;  /* 0x00061000010c7983 */ /* 0x000ea80000100a00 */
[----:B0-----:R-:W2:Y:S04]  /*1d900*/  LDL.64 R16, [R1+0x690] ;  /* 0x0006900001107983 */ /* 0x001ea80000100a00 */
[----:B----4-:R0:W-:Y:S04]  /*1d910*/  STL [R1+0xe0], R3 ;  /* 0x0000e00301007387 */ /* 0x0101e80000100800 */
[----:B0-----:R0:W4:Y:S01]  /*1d920*/  LDG.E.U16 R3, [R4.64] ;  /* 0x0000000604037981 */ /* 0x001122000c1e1500 */
[----:B-----5:R-:W-:-:S03]  /*1d930*/  IMAD.WIDE R8, R2, 0x2, R8 ;  /* 0x0000000202087825 */ /* 0x020fc600078e0208 */
[----:B0-----:R-:W5:Y:S04]  /*1d940*/  LDL.64 R4, [R1+0x790] ;  /* 0x0007900001047983 */ /* 0x001f680000100a00 */
[----:B---3--:R0:W-:Y:S04]  /*1d950*/  STL [R1+0xc0], R0 ;  /* 0x0000c00001007387 */ /* 0x0081e80000100800 */
[----:B0-----:R0:W3:Y:S01]  /*1d960*/  LDG.E.U16 R0, [R8.64] ;  /* 0x0000000608007981 */ /* 0x0010e2000c1e1500 */
[----:B------:R-:W-:-:S03]  /*1d970*/  IMAD.WIDE R6, R2, 0x2, R6 ;  /* 0x0000000202067825 */ /* 0x000fc600078e0206 */
[----:B0-----:R-:W2:Y:S04]  /*1d980*/  LDL.64 R8, [R1+0x750] ;  /* 0x0007500001087983 */ /* 0x001ea80000100a00 */
[----:B----4-:R0:W-:Y:S04]  /*1d990*/  STL [R1+0x98], R3 ;  /* 0x0000980301007387 */ /* 0x0101e80000100800 */
[----:B0-----:R0:W4:Y:S01]  /*1d9a0*/  LDG.E.U16 R3, [R6.64] ;  /* 0x0000000606037981 */ /* 0x001122000c1e1500 */
[----:B-----5:R-:W-:-:S03]  /*1d9b0*/  IMAD.WIDE R4, R2, 0x2, R4 ;  /* 0x0000000202047825 */ /* 0x020fc600078e0204 */
[----:B0-----:R-:W5:Y:S04]  /*1d9c0*/  LDL.64 R6, [R1+0x710] ;  /* 0x0007100001067983 */ /* 0x001f680000100a00 */
[----:B---3--:R0:W-:Y:S04]  /*1d9d0*/  STL [R1+0xdc], R0 ;  /* 0x0000dc0001007387 */ /* 0x0081e80000100800 */
[----:B0-----:R0:W3:Y:S01]  /*1d9e0*/  LDG.E.U16 R0, [R4.64] ;  /* 0x0000000604007981 */ /* 0x0010e2000c1e1500 */
[----:B--2---:R-:W-:-:S06]  /*1d9f0*/  IMAD.WIDE R8, R2, 0x2, R8 ;  /* 0x0000000202087825 */ /* 0x004fcc00078e0208 */
[----:B------:R-:W2:Y:S01]  /*1da00*/  LDG.E.U16 R9, [R8.64] ;  /* 0x0000000608097981 */ /* 0x000ea2000c1e1500 */
[----:B0-----:R-:W-:-:S03]  /*1da10*/  IMAD.WIDE R4, R2, 0x2, R10 ;  /* 0x0000000202047825 */ /* 0x001fc600078e020a */
[----:B------:R-:W2:Y:S04]  /*1da20*/  LDL.64 R10, [R1+0x808] ;  /* 0x00080800010a7983 */ /* 0x000ea80000100a00 */
[----:B----4-:R0:W-:Y:S01]  /*1da30*/  STL [R1+0xd8], R3 ;  /* 0x0000d80301007387 */ /* 0x0101e20000100800 */
[----:B-----5:R-:W-:-:S05]  /*1da40*/  IMAD.WIDE R6, R2, 0x2, R6 ;  /* 0x0000000202067825 */ /* 0x020fca00078e0206 */
[----:B0-----:R0:W4:Y:S04]  /*1da50*/  LDG.E.U16 R3, [R6.64] ;  /* 0x0000000606037981 */ /* 0x001128000c1e1500 */
[----:B---3--:R1:W-:Y:S04]  /*1da60*/  STL [R1+0xd4], R0 ;  /* 0x0000d40001007387 */ /* 0x0083e80000100800 */
[----:B-1----:R1:W3:Y:S04]  /*1da70*/  LDG.E.U16 R0, [R4.64] ;  /* 0x0000000604007981 */ /* 0x0022e8000c1e1500 */
[----:B--2---:R2:W-:Y:S01]  /*1da80*/  STL [R1+0xd0], R9 ;  /* 0x0000d00901007387 */ /* 0x0045e20000100800 */
[----:B0-----:R-:W-:-:S04]  /*1da90*/  IMAD.WIDE R6, R2, 0x2, R14 ;  /* 0x0000000202067825 */ /* 0x001fc800078e020e */
[----:B-1----:R-:W-:-:S04]  /*1daa0*/  IMAD.WIDE R4, R2, 0x2, R12 ;  /* 0x0000000202047825 */ /* 0x002fc800078e020c */
[C---:B--2---:R-:W-:Y:S01]  /*1dab0*/  IMAD.WIDE R8, R2.reuse, 0x2, R16 ;  /* 0x0000000202087825 */ /* 0x044fe200078e0210 */
[----:B----4-:R0:W-:Y:S04]  /*1dac0*/  STL [R1+0xcc], R3 ;  /* 0x0000cc0301007387 */ /* 0x0101e80000100800 */
[----:B0-----:R0:W2:Y:S04]  /*1dad0*/  LDG.E.U16 R3, [R8.64] ;  /* 0x0000000608037981 */ /* 0x0010a8000c1e1500 */
[----:B0-----:R0:W4:Y:S04]  /*1dae0*/  LDG.E.U16 R9, [R4.64] ;  /* 0x0000000604097981 */ /* 0x001128000c1e1500 */
[----:B---3--:R1:W-:Y:S01]  /*1daf0*/  STL [R1+0xc8], R0 ;  /* 0x0000c80001007387 */ /* 0x0083e20000100800 */
[----:B------:R-:W-:-:S04]  /*1db00*/  IMAD.WIDE R10, R2, 0x2, R10 ;  /* 0x00000002020a7825 */ /* 0x000fc800078e020a */
[----:B------:R-:W3:Y:S02]  /*1db10*/  LDL.64 R16, [R1+0x688] ;  /* 0x0006880001107983 */ /* 0x000ee40000100a00 */
[----:B------:R-:W5:Y:S01]  /*1db20*/  LDL.64 R12, [R1+0x648] ;  /* 0x00064800010c7983 */ /* 0x000f620000100a00 */
[----:B------:R-:W3:Y:S04]  /*1db30*/  LDL.64 R14, [R1+0x608] ;  /* 0x00060800010e7983 */ /* 0x000ee80000100a00 */
[----:B0-----:R-:W3:Y:S04]  /*1db40*/  LDL.64 R4, [R1+0x788] ;  /* 0x0007880001047983 */ /* 0x001ee80000100a00 */
[----:B-1----:R0:W3:Y:S04]  /*1db50*/  LDG.E.U16 R0, [R6.64] ;  /* 0x0000000606007981 */ /* 0x0020e8000c1e1500 */
[----:B0-----:R-:W3:Y:S04]  /*1db60*/  LDL.64 R6, [R1+0x7c8] ;  /* 0x0007c80001067983 */ /* 0x001ee80000100a00 */
[----:B----4-:R0:W-:Y:S04]  /*1db70*/  STL [R1+0x1fe4], R9 ;  /* 0x001fe40901007387 */ /* 0x0101e80000100800 */
[----:B0-----:R-:W4:Y:S01]  /*1db80*/  LDL.64 R8, [R1+0x6c8] ;  /* 0x0006c80001087983 */ /* 0x001f220000100a00 */
[----:B--2---:R0:W-:Y:S03]  /*1db90*/  STL [R1+0xc4], R3 ;  /* 0x0000c40301007387 */ /* 0x0041e60000100800 */
[----:B0-----:R0:W2:Y:S04]  /*1dba0*/  LDG.E.U16 R3, [R10.64] ;  /* 0x000000060a037981 */ /* 0x0010a8000c1e1500 */
[----:B0-----:R-:W4:Y:S01]  /*1dbb0*/  LDL.64 R10, [R1+0x748] ;  /* 0x00074800010a7983 */ /* 0x001f220000100a00 */
[----:B---3--:R-:W-:-:S03]  /*1dbc0*/  IMAD.WIDE R6, R2, 0x2, R6 ;  /* 0x0000000202067825 */ /* 0x008fc600078e0206 */
[----:B------:R0:W-:Y:S04]  /*1dbd0*/  STL [R1+0xbc], R0 ;  /* 0x0000bc0001007387 */ /* 0x0001e80000100800 */
[----:B0-----:R0:W3:Y:S04]  /*1dbe0*/  LDG.E.U16 R0, [R6.64] ;  /* 0x0000000606007981 */ /* 0x0010e8000c1e1500 */
[----:B0-----:R-:W5:Y:S01]  /*1dbf0*/  LDL.64 R6, [R1+0x708] ;  /* 0x0007080001067983 */ /* 0x001f620000100a00 */
[----:B------:R-:W-:-:S03]  /*1dc00*/  IMAD.WIDE R4, R2, 0x2, R4 ;  /* 0x0000000202047825 */ /* 0x000fc600078e0204 */
[----:B--2---:R0:W-:Y:S01]  /*1dc10*/  STL [R1+0xb8], R3 ;  /* 0x0000b80301007387 */ /* 0x0041e20000100800 */
[----:B----4-:R-:W-:-:S03]  /*1dc20*/  IMAD.WIDE R10, R2, 0x2, R10 ;  /* 0x00000002020a7825 */ /* 0x010fc600078e020a */
[----:B0-----:R0:W2:Y:S02]  /*1dc30*/  LDG.E.U16 R3, [R4.64] ;  /* 0x0000000604037981 */ /* 0x0010a4000c1e1500 */
[C---:B0-----:R-:W-:Y:S02]  /*1dc40*/  IMAD.WIDE R4, R2.reuse, 0x2, R8 ;  /* 0x0000000202047825 */ /* 0x041fe400078e0208 */
[----:B---3--:R0:W-:Y:S04]  /*1dc50*/  STL [R1+0xb4], R0 ;  /* 0x0000b40001007387 */ /* 0x0081e80000100800 */
[----:B------:R1:W3:Y:S01]  /*1dc60*/  LDG.E.U16 R9, [R4.64] ;  /* 0x0000000604097981 */ /* 0x0002e2000c1e1500 */
[----:B-----5:R-:W-:-:S03]  /*1dc70*/  IMAD.WIDE R6, R2, 0x2, R6 ;  /* 0x0000000202067825 */ /* 0x020fc600078e0206 */
[----:B0-----:R0:W4:Y:S04]  /*1dc80*/  LDG.E.U16 R0, [R10.64] ;  /* 0x000000060a007981 */ /* 0x001128000c1e1500 */
[----:B------:R5:W3:Y:S01]  /*1dc90*/  LDG.E.U16 R8, [R6.64] ;  /* 0x0000000606087981 */ /* 0x000ae2000c1e1500 */
[----:B0-----:R-:W-:-:S04]  /*1dca0*/  IMAD.WIDE R10, R2, 0x2, R16 ;  /* 0x00000002020a7825 */ /* 0x001fc800078e0210 */
[C---:B-----5:R-:W-:Y:S02]  /*1dcb0*/  IMAD.WIDE R6, R2.reuse, 0x2, R12 ;  /* 0x0000000202067825 */ /* 0x060fe400078e020c */
[----:B------:R-:W5:Y:S02]  /*1dcc0*/  LDL.64 R12, [R1+0x6c0] ;  /* 0x0006c000010c7983 */ /* 0x000f640000100a00 */
[C---:B-1----:R-:W-:Y:S02]  /*1dcd0*/  IMAD.WIDE R4, R2.reuse, 0x2, R14 ;  /* 0x0000000202047825 */ /* 0x042fe400078e020e */
[----:B--2---:R0:W-:Y:S04]  /*1dce0*/  STL [R1+0xb0], R3 ;  /* 0x0000b00301007387 */ /* 0x0041e80000100800 */
[----:B0-----:R0:W2:Y:S04]  /*1dcf0*/  LDG.E.U16 R3, [R10.64] ;  /* 0x000000060a037981 */ /* 0x0010a8000c1e1500 */
[----:B0-----:R-:W2:Y:S04]  /*1dd00*/  LDL.64 R10, [R1+0x800] ;  /* 0x00080000010a7983 */ /* 0x001ea80000100a00 */
[----:B----4-:R0:W-:Y:S01]  /*1dd10*/  STL [R1+0xac], R0 ;  /* 0x0000ac0001007387 */ /* 0x0101e20000100800 */
[----:B------:R-:W4:Y:S02]  /*1dd20*/  LDL.64 R14, [R1+0x640] ;  /* 0x00064000010e7983 */ /* 0x000f240000100a00 */
[----:B------:R-:W4:Y:S01]  /*1dd30*/  LDL.64 R16, [R1+0x600] ;  /* 0x0006000001107983 */ /* 0x000f220000100a00 */
[----:B0-----:R0:W4:Y:S04]  /*1dd40*/  LDG.E.U16 R0, [R6.64] ;  /* 0x0000000606007981 */ /* 0x001128000c1e1500 */
[----:B0-----:R-:W4:Y:S01]  /*1dd50*/  LDL.64 R6, [R1+0x7c0] ;  /* 0x0007c00001067983 */ /* 0x001f220000100a00 */
[----:B---3--:R0:W-:Y:S03]  /*1dd60*/  STL [R1+0xa8], R8 ;  /* 0x0000a80801007387 */ /* 0x0081e60000100800 */
[----:B0-----:R0:W3:Y:S04]  /*1dd70*/  LDG.E.U16 R8, [R4.64] ;  /* 0x0000000604087981 */ /* 0x0010e8000c1e1500 */
[----:B0-----:R-:W4:Y:S01]  /*1dd80*/  LDL.64 R4, [R1+0x780] ;  /* 0x0007800001047983 */ /* 0x001f220000100a00 */
[----:B--2---:R-:W-:-:S03]  /*1dd90*/  IMAD.WIDE R10, R2, 0x2, R10 ;  /* 0x00000002020a7825 */ /* 0x004fc600078e020a */
[----:B---3--:R-:W-:Y:S01]  /*1dda0*/  STL [R1+0x1fdc], R8 ;  /* 0x001fdc0801007387 */ /* 0x008fe20000100800 */
[----:B------:R0:W-:Y:S03]  /*1ddb0*/  STL [R1+0xa4], R9 ;  /* 0x0000a40901007387 */ /* 0x0001e60000100800 */
[----:B0-----:R-:W2:Y:S01]  /*1ddc0*/  LDL.64 R8, [R1+0x680] ;  /* 0x0006800001087983 */ /* 0x001ea20000100a00 */
[----:B------:R0:W-:Y:S03]  /*1ddd0*/  STL [R1+0xa0], R3 ;  /* 0x0000a00301007387 */ /* 0x0001e60000100800 */
[----:B0-----:R0:W3:Y:S01]  /*1dde0*/  LDG.E.U16 R3, [R10.64] ;  /* 0x000000060a037981 */ /* 0x0010e2000c1e1500 */
[----:B----4-:R-:W-:-:S04]  /*1ddf0*/  IMAD.WIDE R6, R2, 0x2, R6 ;  /* 0x0000000202067825 */ /* 0x010fc800078e0206 */
[C---:B------:R-:W-:Y:S01]  /*1de00*/  IMAD.WIDE R4, R2.reuse, 0x2, R4 ;  /* 0x0000000202047825 */ /* 0x040fe200078e0204 */
[----:B0-----:R-:W4:Y:S03]  /*1de10*/  LDL.64 R10, [R1+0x740] ;  /* 0x00074000010a7983 */ /* 0x001f260000100a00 */
[----:B------:R0:W-:Y:S02]  /*1de20*/  STL [R1+0x9c], R0 ;  /* 0x00009c0001007387 */ /* 0x0001e40000100800 */
[----:B0-----:R0:W2:Y:S04]  /*1de30*/  LDG.E.U16 R0, [R6.64] ;  /* 0x0000000606007981 */ /* 0x0010a8000c1e1500 */
[----:B0-----:R-:W2:Y:S04]  /*1de40*/  LDL.64 R6, [R1+0x700] ;  /* 0x0007000001067983 */ /* 0x001ea80000100a00 */
[----:B---3--:R0:W-:Y:S04]  /*1de50*/  STL [R1+0x94], R3 ;  /* 0x0000940301007387 */ /* 0x0081e80000100800 */
[----:B0-----:R5:W3:Y:S01]  /*1de60*/  LDG.E.U16 R3, [R4.64] ;  /* 0x0000000604037981 */ /* 0x001ae2000c1e1500 */
[----:B----4-:R-:W-:-:S06]  /*1de70*/  IMAD.WIDE R10, R2, 0x2, R10 ;  /* 0x00000002020a7825 */ /* 0x010fcc00078e020a */
[----:B------:R-:W4:Y:S01]  /*1de80*/  LDG.E.U16 R11, [R10.64] ;  /* 0x000000060a0b7981 */ /* 0x000f22000c1e1500 */
[----:B-----5:R-:W-:-:S03]  /*1de90*/  IMAD.WIDE R4, R2, 0x2, R12 ;  /* 0x0000000202047825 */ /* 0x020fc600078e020c */
[----:B------:R-:W5:Y:S01]  /*1dea0*/  LDL.64 R12, [R1+0x7f8] ;  /* 0x0007f800010c7983 */ /* 0x000f620000100a00 */
[----:B--2---:R0:W-:Y:S02]  /*1deb0*/  STL [R1+0x90], R0 ;  /* 0x0000900001007387 */ /* 0x0041e40000100800 */
[----:B------:R-:W-:-:S05]  /*1dec0*/  IMAD.WIDE R6, R2, 0x2, R6 ;  /* 0x0000000202067825 */ /* 0x000fca00078e0206 */
[----:B0-----:R0:W2:Y:S04]  /*1ded0*/  LDG.E.U16 R0, [R6.64] ;  /* 0x0000000606007981 */ /* 0x0010a8000c1e1500 */
[----:B---3--:R1:W-:Y:S04]  /*1dee0*/  STL [R1+0x8c], R3 ;  /* 0x00008c0301007387 */ /* 0x0083e80000100800 */
[----:B-1----:R1:W3:Y:S04]  /*1def0*/  LDG.E.U16 R3, [R4.64] ;  /* 0x0000000604037981 */ /* 0x0022e8000c1e1500 */
[----:B----4-:R4:W-:Y:S01]  /*1df00*/  STL [R1+0x88], R11 ;  /* 0x0000880b01007387 */ /* 0x0109e20000100800 */
[----:B0-----:R-:W-:-:S04]  /*1df10*/  IMAD.WIDE R6, R2, 0x2, R14 ;  /* 0x0000000202067825 */ /* 0x001fc800078e020e */
[----:B------:R-:W5:Y:S02]  /*1df20*/  LDL.64 R14, [R1+0x6f8] ;  /* 0x0006f800010e7983 */ /* 0x000f640000100a00 */
[----:B----4-:R-:W-:-:S04]  /*1df30*/  IMAD.WIDE R10, R2, 0x2, R8 ;  /* 0x00000002020a7825 */ /* 0x010fc800078e0208 */
[C---:B-1----:R-:W-:Y:S01]  /*1df40*/  IMAD.WIDE R4, R2.reuse, 0x2, R16 ;  /* 0x0000000202047825 */ /* 0x042fe200078e0210 */
[----:B--2---:R0:W-:Y:S04]  /*1df50*/  STL [R1+0x84], R0 ;  /* 0x0000840001007387 */ /* 0x0041e80000100800 */
[----:B0-----:R0:W2:Y:S04]  /*1df60*/  LDG.E.U16 R0, [R10.64] ;  /* 0x000000060a007981 */ /* 0x0010a8000c1e1500 */
[----:B0-----:R-:W4:Y:S04]  /*1df70*/  LDL.64 R10, [R1+0x7b8] ;  /* 0x0007b800010a7983 */ /* 0x001f280000100a00 */
[----:B---3--:R0:W-:Y:S01]  /*1df80*/  STL [R1+0x7c], R3 ;  /* 0x00007c0301007387 */ /* 0x0081e20000100800 */
[----:B-----5:R-:W-:-:S04]  /*1df90*/  IMAD.WIDE R12, R2, 0x2, R12 ;  /* 0x00000002020c7825 */ /* 0x020fc800078e020c */
[----:B------:R-:W3:Y:S02]  /*1dfa0*/  LDL.64 R8, [R1+0x678] ;  /* 0x0006780001087983 */ /* 0x000ee40000100a00 */
[----:B------:R-:W5:Y:S01]  /*1dfb0*/  LDL.64 R16, [R1+0x5f8] ;  /* 0x0005f80001107983 */ /* 0x000f620000100a00 */
[----:B0-----:R0:W2:Y:S04]  /*1dfc0*/  LDG.E.U16 R3, [R6.64] ;  /* 0x0000000606037981 */ /* 0x0010a8000c1e1500 */
[----:B0-----:R0:W2:Y:S04]  /*1dfd0*/  LDG.E.U16 R7, [R4.64] ;  /* 0x0000000604077981 */ /* 0x0010a8000c1e1500 */
[----:B0-----:R-:W3:Y:S04]  /*1dfe0*/  LDL.64 R4, [R1+0x778] ;  /* 0x0007780001047983 */ /* 0x001ee80000100a00 */
[----:B--2---:R0:W-:Y:S04]  /*1dff0*/  STL [R1+0x1fd0], R7 ;  /* 0x001fd00701007387 */ /* 0x0041e80000100800 */
[----:B0-----:R-:W2:Y:S01]  /*1e000*/  LDL.64 R6, [R1+0x638] ;  /* 0x0006380001067983 */ /* 0x001ea20000100a00 */
[----:B------:R0:W-:Y:S03]  /*1e010*/  STL [R1+0x60], R0 ;  /* 0x0000600001007387 */ /* 0x0001e60000100800 */
[----:B0-----:R0:W2:Y:S01]  /*1e020*/  LDG.E.U16 R0, [R12.64] ;  /* 0x000000060c007981 */ /* 0x0010a2000c1e1500 */
[----:B---3--:R-:W-:-:S04]  /*1e030*/  IMAD.WIDE R4, R2, 0x2, R4 ;  /* 0x0000000202047825 */ /* 0x008fc800078e0204 */
[C---:B----4-:R-:W-:Y:S01]  /*1e040*/  IMAD.WIDE R10, R2.reuse, 0x2, R10 ;  /* 0x00000002020a7825 */ /* 0x050fe200078e020a */
[----:B0-----:R-:W3:Y:S03]  /*1e050*/  LDL.64 R12, [R1+0x738] ;  /* 0x00073800010c7983 */ /* 0x001ee60000100a00 */
[----:B------:R0:W-:Y:S02]  /*1e060*/  STL [R1+0x58], R3 ;  /* 0x0000580301007387 */ /* 0x0001e40000100800 */
[----:B0-----:R0:W4:Y:S04]  /*1e070*/  LDG.E.U16 R3, [R10.64] ;  /* 0x000000060a037981 */ /* 0x001128000c1e1500 */
[----:B--2---:R1:W-:Y:S04]  /*1e080*/  STL [R1+0x78], R0 ;  /* 0x0000780001007387 */ /* 0x0043e80000100800 */
[----:B-1----:R1:W2:Y:S04]  /*1e090*/  LDG.E.U16 R0, [R4.64] ;  /* 0x0000000604007981 */ /* 0x0022a8000c1e1500 */
[----:B-1----:R-:W5:Y:S01]  /*1e0a0*/  LDL.64 R4, [R1+0x6b8] ;  /* 0x0006b80001047983 */ /* 0x002f620000100a00 */
[----:B---3--:R-:W-:-:S04]  /*1e0b0*/  IMAD.WIDE R12, R2, 0x2, R12 ;  /* 0x00000002020c7825 */ /* 0x008fc800078e020c */
[C---:B0-----:R-:W-:Y:S02]  /*1e0c0*/  IMAD.WIDE R10, R2.reuse, 0x2, R14 ;  /* 0x00000002020a7825 */ /* 0x041fe400078e020e */
[----:B------:R-:W3:Y:S04]  /*1e0d0*/  LDL.64 R14, [R1+0x7f0] ;  /* 0x0007f000010e7983 */ /* 0x000ee80000100a00 */
[----:B------:R-:W3:Y:S01]  /*1e0e0*/  LDG.E.U16 R13, [R12.64] ;  /* 0x000000060c0d7981 */ /* 0x000ee2000c1e1500 */
[----:B----4-:R0:W-:Y:S03]  /*1e0f0*/  STL [R1+0x74], R3 ;  /* 0x0000740301007387 */ /* 0x0101e60000100800 */
[----:B0-----:R0:W4:Y:S04]  /*1e100*/  LDG.E.U16 R3, [R10.64] ;  /* 0x000000060a037981 */ /* 0x001128000c1e1500 */
[----:B--2---:R1:W-:Y:S01]  /*1e110*/  STL [R1+0x70], R0 ;  /* 0x0000700001007387 */ /* 0x0043e20000100800 */
[----:B-----5:R-:W-:-:S05]  /*1e120*/  IMAD.WIDE R4, R2, 0x2, R4 ;  /* 0x0000000202047825 */ /* 0x020fca00078e0204 */
[----:B-1----:R1:W2:Y:S04]  /*1e130*/  LDG.E.U16 R0, [R4.64] ;  /* 0x0000000604007981 */ /* 0x0022a8000c1e1500 */
[----:B---3--:R3:W-:Y:S01]  /*1e140*/  STL [R1+0x6c], R13 ;  /* 0x00006c0d01007387 */ /* 0x0087e20000100800 */
[----:B0-----:R-:W-:-:S04]  /*1e150*/  IMAD.WIDE R10, R2, 0x2, R6 ;  /* 0x00000002020a7825 */ /* 0x001fc800078e0206 */
[----:B---3--:R-:W-:-:S04]  /*1e160*/  IMAD.WIDE R12, R2, 0x2, R8 ;  /* 0x00000002020c7825 */ /* 0x008fc800078e0208 */
[C---:B-1----:R-:W-:Y:S01]  /*1e170*/  IMAD.WIDE R4, R2.reuse, 0x2, R16 ;  /* 0x0000000202047825 */ /* 0x042fe200078e0210 */
[----:B------:R-:W3:Y:S03]  /*1e180*/  LDL.64 R8, [R1+0x730] ;  /* 0x0007300001087983 */ /* 0x000ee60000100a00 */
[----:B----4-:R0:W-:Y:S01]  /*1e190*/  STL [R1+0x68], R3 ;  /* 0x0000680301007387 */ /* 0x0101e20000100800 */
[----:B------:R1:W4:Y:S04]  /*1e1a0*/  LDG.E.U16 R6, [R4.64] ;  /* 0x0000000604067981 */ /* 0x000328000c1e1500 */
[----:B0-----:R0:W5:Y:S04]  /*1e1b0*/  LDG.E.U16 R3, [R12.64] ;  /* 0x000000060c037981 */ /* 0x001168000c1e1500 */
[----:B--2---:R2:W-:Y:S01]  /*1e1c0*/  STL [R1+0x64], R0 ;  /* 0x0000640001007387 */ /* 0x0045e20000100800 */
[----:B-1----:R-:W3:Y:S02]  /*1e1d0*/  LDL.64 R4, [R1+0x770] ;  /* 0x0007700001047983 */ /* 0x002ee40000100a00 */
[----:B0-----:R-:W-:-:S04]  /*1e1e0*/  IMAD.WIDE R12, R2, 0x2, R14 ;  /* 0x00000002020c7825 */ /* 0x001fc800078e020e */
[----:B------:R-:W3:Y:S02]  /*1e1f0*/  LDL.64 R16, [R1+0x670] ;  /* 0x0006700001107983 */ /* 0x000ee40000100a00 */
[----:B------:R-:W3:Y:S04]  /*1e200*/  LDG.E.U16 R13, [R12.64] ;  /* 0x000000060c0d7981 */ /* 0x000ee8000c1e1500 */
[----:B--2---:R0:W2:Y:S04]  /*1e210*/  LDG.E.U16 R0, [R10.64] ;  /* 0x000000060a007981 */ /* 0x0040a8000c1e1500 */
[----:B0-----:R-:W2:Y:S01]  /*1e220*/  LDL.64 R10, [R1+0x7b0] ;  /* 0x0007b000010a7983 */ /* 0x001ea20000100a00 */
[----:B----4-:R0:W-:Y:S02]  /*1e230*/  STL [R1+0x1fc4], R6 ;  /* 0x001fc40601007387 */ /* 0x0101e40000100800 */
[----:B------:R-:W4:Y:S01]  /*1e240*/  LDL.64 R14, [R1+0x5f0] ;  /* 0x0005f000010e7983 */ /* 0x000f220000100a00 */
[----:B0-----:R-:W4:Y:S01]  /*1e250*/  LDL.64 R6, [R1+0x6b0] ;  /* 0x0006b00001067983 */ /* 0x001f220000100a00 */
[----:B-----5:R0:W-:Y:S02]  /*1e260*/  STL [R1+0x5c], R3 ;  /* 0x00005c0301007387 */ /* 0x0201e40000100800 */
[----:B---3--:R-:W-:-:S04]  /*1e270*/  IMAD.WIDE R4, R2, 0x2, R4 ;  /* 0x0000000202047825 */ /* 0x008fc800078e0204 */
[----:B--2---:R-:W-:-:S05]  /*1e280*/  IMAD.WIDE R10, R2, 0x2, R10 ;  /* 0x00000002020a7825 */ /* 0x004fca00078e020a */
[----:B0-----:R0:W2:Y:S04]  /*1e290*/  LDG.E.U16 R3, [R10.64] ;  /* 0x000000060a037981 */ /* 0x0010a8000c1e1500 */
[----:B0-----:R-:W3:Y:S01]  /*1e2a0*/  LDL.64 R10, [R1+0x6f0] ;  /* 0x0006f000010a7983 */ /* 0x001ee20000100a00 */
[----:B------:R0:W-:Y:S03]  /*1e2b0*/  STL [R1+0x38], R0 ;  /* 0x0000380001007387 */ /* 0x0001e60000100800 */
[----:B0-----:R4:W5:Y:S01]  /*1e2c0*/  LDG.E.U16 R0, [R4.64] ;  /* 0x0000000604007981 */ /* 0x001962000c1e1500 */
[----:B------:R0:W-:Y:S02]  /*1e2d0*/  STL [R1+0x54], R13 ;  /* 0x0000540d01007387 */ /* 0x0001e40000100800 */
[----:B0-----:R-:W-:-:S04]  /*1e2e0*/  IMAD.WIDE R12, R2, 0x2, R8 ;  /* 0x00000002020c7825 */ /* 0x001fc800078e0208 */
[C---:B----4-:R-:W-:Y:S01]  /*1e2f0*/  IMAD.WIDE R4, R2.reuse, 0x2, R6 ;  /* 0x0000000202047825 */ /* 0x050fe200078e0206 */
[----:B------:R-:W4:Y:S04]  /*1e300*/  LDL.64 R8, [R1+0x7e8] ;  /* 0x0007e80001087983 */ /* 0x000f280000100a00 */
[----:B------:R0:W4:Y:S04]  /*1e310*/  LDG.E.U16 R7, [R12.64] ;  /* 0x000000060c077981 */ /* 0x000128000c1e1500 */
[----:B--2---:R1:W-:Y:S01]  /*1e320*/  STL [R1+0x50], R3 ;  /* 0x0000500301007387 */ /* 0x0043e20000100800 */
[----:B---3--:R-:W-:-:S05]  /*1e330*/  IMAD.WIDE R10, R2, 0x2, R10 ;  /* 0x00000002020a7825 */ /* 0x008fca00078e020a */
[----:B-1----:R1:W2:Y:S04]  /*1e340*/  LDG.E.U16 R3, [R10.64] ;  /* 0x000000060a037981 */ /* 0x0022a8000c1e1500 */
[----:B-1----:R-:W3:Y:S01]  /*1e350*/  LDL.64 R10, [R1+0x630] ;  /* 0x00063000010a7983 */ /* 0x002ee20000100a00 */
[----:B-----5:R1:W-:Y:S03]  /*1e360*/  STL [R1+0x4c], R0 ;  /* 0x00004c0001007387 */ /* 0x0203e60000100800 */
[----:B-1----:R1:W5:Y:S01]  /*1e370*/  LDG.E.U16 R0, [R4.64] ;  /* 0x0000000604007981 */ /* 0x002362000c1e1500 */
[----:B0-----:R-:W-:-:S04]  /*1e380*/  IMAD.WIDE R12, R2, 0x2, R16 ;  /* 0x00000002020c7825 */ /* 0x001fc800078e0210 */
[----:B------:R-:W5:Y:S02]  /*1e390*/  LDL.64 R16, [R1+0x6e8] ;  /* 0x0006e80001107983 */ /* 0x000f640000100a00 */
[----:B----4-:R0:W-:Y:S02]  /*1e3a0*/  STL [R1+0x48], R7 ;  /* 0x0000480701007387 */ /* 0x0101e40000100800 */
[C---:B-1----:R-:W-:Y:S01]  /*1e3b0*/  IMAD.WIDE R4, R2.reuse, 0x2, R14 ;  /* 0x0000000202047825 */ /* 0x042fe200078e020e */
[----:B0-----:R-:W4:Y:S05]  /*1e3c0*/  LDL.64 R6, [R1+0x6a8] ;  /* 0x0006a80001067983 */ /* 0x001f2a0000100a00 */
[----:B------:R-:W4:Y:S04]  /*1e3d0*/  LDG.E.U16 R5, [R4.64] ;  /* 0x0000000604057981 */ /* 0x000f28000c1e1500 */
[----:B--2---:R0:W-:Y:S01]  /*1e3e0*/  STL [R1+0x44], R3 ;  /* 0x0000440301007387 */ /* 0x0041e20000100800 */
[----:B---3--:R-:W-:-:S03]  /*1e3f0*/  IMAD.WIDE R10, R2, 0x2, R10 ;  /* 0x00000002020a7825 */ /* 0x008fc600078e020a */
[----:B0-----:R0:W2:Y:S04]  /*1e400*/  LDG.E.U16 R3, [R12.64] ;  /* 0x000000060c037981 */ /* 0x0010a8000c1e1500 */
[----:B0-----:R-:W3:Y:S01]  /*1e410*/  LDL.64 R12, [R1+0x7a8] ;  /* 0x0007a800010c7983 */ /* 0x001ee20000100a00 */
[----:B-----5:R0:W-:Y:S03]  /*1e420*/  STL [R1+0x40], R0 ;  /* 0x0000400001007387 */ /* 0x0201e60000100800 */
[----:B0-----:R0:W5:Y:S01]  /*1e430*/  LDG.E.U16 R0, [R10.64] ;  /* 0x000000060a007981 */ /* 0x001162000c1e1500 */
[----:B------:R-:W-:-:S03]  /*1e440*/  IMAD.WIDE R14, R2, 0x2, R8 ;  /* 0x00000002020e7825 */ /* 0x000fc600078e0208 */
[----:B0-----:R-:W5:Y:S01]  /*1e450*/  LDL.64 R10, [R1+0x768] ;  /* 0x00076800010a7983 */ /* 0x001f620000100a00 */
[----:B----4-:R0:W-:Y:S02]  /*1e460*/  STL [R1+0x1fb4], R5 ;  /* 0x001fb40501007387 */ /* 0x0101e40000100800 */
[----:B------:R-:W4:Y:S01]  /*1e470*/  LDL.64 R8, [R1+0x628] ;  /* 0x0006280001087983 */ /* 0x000f220000100a00 */
[----:B0-----:R-:W4:Y:S04]  /*1e480*/  LDL.64 R4, [R1+0x5e8] ;  /* 0x0005e80001047983 */ /* 0x001f280000100a00 */
[----:B--2---:R0:W-:Y:S01]  /*1e490*/  STL [R1+0x3c], R3 ;  /* 0x00003c0301007387 */ /* 0x0041e20000100800 */
[----:B---3--:R-:W-:-:S03]  /*1e4a0*/  IMAD.WIDE R12, R2, 0x2, R12 ;  /* 0x00000002020c7825 */ /* 0x008fc600078e020c */
[----:B0-----:R0:W2:Y:S04]  /*1e4b0*/  LDG.E.U16 R3, [R14.64] ;  /* 0x000000060e037981 */ /* 0x0010a8000c1e1500 */
[----:B0-----:R-:W3:Y:S01]  /*1e4c0*/  LDL.64 R14, [R1+0x728] ;  /* 0x00072800010e7983 */ /* 0x001ee20000100a00 */
[----:B-----5:R0:W-:Y:S03]  /*1e4d0*/  STL [R1+0x34], R0 ;  /* 0x0000340001007387 */ /* 0x0201e60000100800 */
[----:B0-----:R0:W5:Y:S01]  /*1e4e0*/  LDG.E.U16 R0, [R12.64] ;  /* 0x000000060c007981 */ /* 0x001162000c1e1500 */
[----:B------:R-:W-:-:S04]  /*1e4f0*/  IMAD.WIDE R10, R2, 0x2, R10 ;  /* 0x00000002020a7825 */ /* 0x000fc800078e020a */
[C---:B0-----:R-:W-:Y:S01]  /*1e500*/  IMAD.WIDE R12, R2.reuse, 0x2, R16 ;  /* 0x00000002020c7825 */ /* 0x041fe200078e0210 */
[----:B--2---:R0:W-:Y:S03]  /*1e510*/  STL [R1+0x30], R3 ;  /* 0x0000300301007387 */ /* 0x0041e60000100800 */
[----:B------:R-:W2:Y:S02]  /*1e520*/  LDL.64 R16, [R1+0x7a0] ;  /* 0x0007a00001107983 */ /* 0x000ea40000100a00 */
[C---:B---3--:R-:W-:Y:S01]  /*1e530*/  IMAD.WIDE R14, R2.reuse, 0x2, R14 ;  /* 0x00000002020e7825 */ /* 0x048fe200078e020e */
[----:B0-----:R0:W3:Y:S03]  /*1e540*/  LDG.E.U16 R3, [R10.64] ;  /* 0x000000060a037981 */ /* 0x0010e6000c1e1500 */
[----:B0-----:R-:W-:-:S02]  /*1e550*/  IMAD.WIDE R10, R2, 0x2, R6 ;  /* 0x00000002020a7825 */ /* 0x001fc400078e0206 */
[----:B------:R-:W2:Y:S04]  /*1e560*/  LDL.64 R6, [R1+0x760] ;  /* 0x0007600001067983 */ /* 0x000ea80000100a00 */
[----:B-----5:R0:W-:Y:S04]  /*1e570*/  STL [R1+0x2c], R0 ;  /* 0x00002c0001007387 */ /* 0x0201e80000100800 */
[----:B0-----:R0:W5:Y:S04]  /*1e580*/  LDG.E.U16 R0, [R14.64] ;  /* 0x000000060e007981 */ /* 0x001168000c1e1500 */
[----:B0-----:R-:W2:Y:S04]  /*1e590*/  LDL.64 R14, [R1+0x668] ;  /* 0x00066800010e7983 */ /* 0x001ea80000100a00 */
[----:B---3--:R0:W-:Y:S04]  /*1e5a0*/  STL [R1+0x28], R3 ;  /* 0x0000280301007387 */ /* 0x0081e80000100800 */
[----:B0-----:R4:W3:Y:S02]  /*1e5b0*/  LDG.E.U16 R3, [R12.64] ;  /* 0x000000060c037981 */ /* 0x0018e4000c1e1500 */
[----:B----4-:R-:W-:-:S02]  /*1e5c0*/  IMAD.WIDE R12, R2, 0x2, R8 ;  /* 0x00000002020c7825 */ /* 0x010fc400078e0208 */
[----:B-----5:R0:W-:Y:S04]  /*1e5d0*/  STL [R1+0x24], R0 ;  /* 0x0000240001007387 */ /* 0x0201e80000100800 */
[----:B0-----:R0:W4:Y:S02]  /*1e5e0*/  LDG.E.U16 R0, [R10.64] ;  /* 0x000000060a007981 */ /* 0x001124000c1e1500 */
[C---:B0-----:R-:W-:Y:S02]  /*1e5f0*/  IMAD.WIDE R10, R2.reuse, 0x2, R4 ;  /* 0x00000002020a7825 */ /* 0x041fe400078e0204 */
[----:B------:R-:W5:Y:S02]  /*1e600*/  LDG.E.U16 R4, [R12.64] ;  /* 0x000000060c047981 */ /* 0x000f64000c1e1500 */
[----:B--2---:R-:W-:-:S02]  /*1e610*/  IMAD.WIDE R14, R2, 0x2, R14 ;  /* 0x00000002020e7825 */ /* 0x004fc400078e020e */
[----:B----4-:R0:W-:Y:S02]  /*1e620*/  STL [R1+0x1fa4], R0 ;  /* 0x001fa40001007387 */ /* 0x0101e40000100800 */
[----:B------:R-:W2:Y:S02]  /*1e630*/  LDL.64 R8, [R1+0x6a0] ;  /* 0x0006a00001087983 */ /* 0x000ea40000100a00 */
[----:B0-----:R0:W4:Y:S04]  /*1e640*/  LDG.E.U16 R0, [R14.64] ;  /* 0x000000060e007981 */ /* 0x001128000c1e1500 */
[----:B0-----:R-:W2:Y:S01]  /*1e650*/  LDL.64 R14, [R1+0x7e0] ;  /* 0x0007e000010e7983 */ /* 0x001ea20000100a00 */
[----:B-----5:R0:W-:Y:S03]  /*1e660*/  STL [R1+0x1fa8], R4 ;  /* 0x001fa80401007387 */ /* 0x0201e60000100800 */
[----:B0-----:R-:W5:Y:S01]  /*1e670*/  LDL.64 R4, [R1+0x6e0] ;  /* 0x0006e00001047983 */ /* 0x001f620000100a00 */
[----:B---3--:R0:W-:Y:S03]  /*1e680*/  STL [R1+0x20], R3 ;  /* 0x0000200301007387 */ /* 0x0081e60000100800 */
[----:B0-----:R0:W3:Y:S01]  /*1e690*/  LDG.E.U16 R3, [R10.64] ;  /* 0x000000060a037981 */ /* 0x0010e2000c1e1500 */
[----:B------:R-:W-:-:S04]  /*1e6a0*/  IMAD.WIDE R12, R2, 0x2, R16 ;  /* 0x00000002020c7825 */ /* 0x000fc800078e0210 */
[----:B0-----:R-:W-:-:S04]  /*1e6b0*/  IMAD.WIDE R10, R2, 0x2, R6 ;  /* 0x00000002020a7825 */ /* 0x001fc800078e0206 */
[----:B--2---:R-:W-:-:S05]  /*1e6c0*/  IMAD.WIDE R14, R2, 0x2, R14 ;  /* 0x00000002020e7825 */ /* 0x004fca00078e020e */
[----:B------:R0:W2:Y:S04]  /*1e6d0*/  LDG.E.U16 R7, [R14.64] ;  /* 0x000000060e077981 */ /* 0x0000a8000c1e1500 */
[----:B---3--:R1:W-:Y:S01]  /*1e6e0*/  STL [R1+0x1fac], R3 ;  /* 0x001fac0301007387 */ /* 0x0083e20000100800 */
[----:B0-----:R-:W3:Y:S02]  /*1e6f0*/  LDL.64 R14, [R1+0x720] ;  /* 0x00072000010e7983 */ /* 0x001ee40000100a00 */
[----:B------:R-:W3:Y:S02]  /*1e700*/  LDL.64 R16, [R1+0x660] ;  /* 0x0006600001107983 */ /* 0x000ee40000100a00 */
[----:B----4-:R0:W-:Y:S01]  /*1e710*/  STL [R1+0x18], R0 ;  /* 0x0000180001007387 */ /* 0x0101e20000100800 */
[----:B-1----:R1:W4:Y:S04]  /*1e720*/  LDG.E.U16 R3, [R10.64] ;  /* 0x000000060a037981 */ /* 0x002328000c1e1500 */
[----:B0-----:R5:W4:Y:S01]  /*1e730*/  LDG.E.U16 R0, [R12.64] ;  /* 0x000000060c007981 */ /* 0x001b22000c1e1500 */
[----:B-1----:R-:W-:-:S04]  /*1e740*/  IMAD.WIDE R10, R2, 0x2, R8 ;  /* 0x00000002020a7825 */ /* 0x002fc800078e0208 */
[C---:B-----5:R-:W-:Y:S02]  /*1e750*/  IMAD.WIDE R12, R2.reuse, 0x2, R4 ;  /* 0x00000002020c7825 */ /* 0x060fe400078e0204 */
[----:B------:R-:W5:Y:S04]  /*1e760*/  LDG.E.U16 R10, [R10.64] ;  /* 0x000000060a0a7981 */ /* 0x000f68000c1e1500 */
[----:B------:R-:W5:Y:S04]  /*1e770*/  LDG.E.U16 R13, [R12.64] ;  /* 0x000000060c0d7981 */ /* 0x000f68000c1e1500 */
[----:B--2---:R0:W-:Y:S04]  /*1e780*/  STL [R1+0x14], R7 ;  /* 0x0000140701007387 */ /* 0x0041e80000100800 */
[----:B0-----:R-:W2:Y:S01]  /*1e790*/  LDL.64 R6, [R1+0x5d8] ;  /* 0x0005d80001067983 */ /* 0x001ea20000100a00 */
[----:B---3--:R-:W-:-:S03]  /*1e7a0*/  IMAD.WIDE R14, R2, 0x2, R14 ;  /* 0x00000002020e7825 */ /* 0x008fc600078e020e */
[----:B----4-:R0:W-:Y:S04]  /*1e7b0*/  STL [R1+0x10], R0 ;  /* 0x0000100001007387 */ /* 0x0101e80000100800 */
[----:B0-----:R0:W3:Y:S04]  /*1e7c0*/  LDG.E.U16 R0, [R14.64] ;  /* 0x000000060e007981 */ /* 0x0010e8000c1e1500 */
[----:B0-----:R-:W4:Y:S01]  /*1e7d0*/  LDL.64 R14, [R1+0x620] ;  /* 0x00062000010e7983 */ /* 0x001f220000100a00 */
[----:B------:R-:W2:Y:S02]  /*1e7e0*/  LDL.LU R4, [R1+0x580] ;  /* 0x0005800001047983 */ /* 0x000ea40000300800 */
[----:B------:R-:W2:Y:S02]  /*1e7f0*/  LDL R5, [R1+0x2c4] ;  /* 0x0002c40001057983 */ /* 0x000ea40000100800 */
[----:B------:R-:W2:Y:S01]  /*1e800*/  LDL.LU R8, [R1+0x308] ;  /* 0x0003080001087983 */ /* 0x000ea20000300800 */
[----:B------:R-:W2:Y:S01]  /*1e810*/  LDL.LU R9, [R1+0x310] ;  /* 0x0003100001097983 */ /* 0x000ea20000300800 */
[----:B-----5:R0:W-:Y:S02]  /*1e820*/  STL [R1+0x1f4c], R10 ;  /* 0x001f4c0a01007387 */ /* 0x0201e40000100800 */
[----:B------:R-:W-:-:S05]  /*1e830*/  IMAD.WIDE R16, R2, 0x2, R16 ;  /* 0x0000000202107825 */ /* 0x000fca00078e0210 */
[----:B------:R1:W5:Y:S04]  /*1e840*/  LDG.E.U16 R11, [R16.64] ;  /* 0x00000006100b7981 */ /* 0x000368000c1e1500 */
[----:B0-----:R-:W5:Y:S01]  /*1e850*/  LDL.LU R10, [R1+0x318] ;  /* 0x00031800010a7983 */ /* 0x001f620000300800 */
[----:B------:R0:W-:Y:S03]  /*1e860*/  STL [R1+0xc], R3 ;  /* 0x00000c0301007387 */ /* 0x0001e60000100800 */
[----:B0-----:R-:W5:Y:S04]  /*1e870*/  LDL.LU R3, [R1+0x304] ;  /* 0x0003040001037983 */ /* 0x001f680000300800 */
[----:B---3--:R-:W-:Y:S01]  /*1e880*/  STL [R1+0x8], R0 ;  /* 0x0000080001007387 */ /* 0x008fe20000100800 */
[----:B------:R4:W-:Y:S02]  /*1e890*/  STL [R1], R13 ;  /* 0x0000000d01007387 */ /* 0x0009e40000100800 */
[----:B----4-:R-:W-:-:S04]  /*1e8a0*/  IMAD.WIDE R12, R2, 0x2, R14 ;  /* 0x00000002020c7825 */ /* 0x010fc800078e020e */
[----:B--2---:R-:W-:Y:S02]  /*1e8b0*/  IMAD.WIDE R14, R2, 0x2, R6 ;  /* 0x00000002020e7825 */ /* 0x004fe400078e0206 */
[----:B------:R-:W2:Y:S04]  /*1e8c0*/  LDL.LU R7, [R1+0x2c8] ;  /* 0x0002c80001077983 */ /* 0x000ea80000300800 */
[----:B------:R0:W3:Y:S01]  /*1e8d0*/  LDG.E.U16 R12, [R12.64] ;  /* 0x000000060c0c7981 */ /* 0x0000e2000c1e1500 */
[----:B------:R4:W-:Y:S02]  /*1e8e0*/  STL [R1+0x16ac], R2 ;  /* 0x0016ac0201007387 */ /* 0x0009e40000100800 */
[----:B-1----:R-:W2:Y:S02]  /*1e8f0*/  LDL.LU R17, [R1+0x314] ;  /* 0x0003140001117983 */ /* 0x002ea40000300800 */
[----:B------:R-:W2:Y:S01]  /*1e900*/  LDL.LU R16, [R1+0x80] ;  /* 0x0000800001107983 */ /* 0x000ea20000300800 */
[----:B0-----:R0:W2:Y:S04]  /*1e910*/  LDG.E.U16 R13, [R14.64] ;  /* 0x000000060e0d7981 */ /* 0x0010a8000c1e1500 */
[----:B------:R-:W4:Y:S04]  /*1e920*/  S2R R0, SR_TID.X ;  /* 0x0000000000007919 */ /* 0x000f280000002100 */
[----:B-----5:R-:W-:Y:S01]  /*1e930*/  STL [R1+0x1f50], R11 ;  /* 0x001f500b01007387 */ /* 0x020fe20000100800 */
[----:B0-----:R-:W-:-:S02]  /*1e940*/  F2FP.BF16.PACK_AB R15, R8, R9 ;  /* 0x00000009080f723e */ /* 0x001fc400000010ff */
[----:B----4-:R-:W-:-:S05]  /*1e950*/  LOP3.LUT R2, R0, 0x1c, RZ, 0xc0, !PT ;  /* 0x0000001c00027812 */ /* 0x010fca00078ec0ff */
[----:B------:R-:W0:Y:S04]  /*1e960*/  LDS R6, [R2.X4] ;  /* 0x0000000002067984 */ /* 0x000e280000004800 */
[----:B---3--:R1:W-:Y:S01]  /*1e970*/  STL [R1+0x1f54], R12 ;  /* 0x001f540c01007387 */ /* 0x0083e20000100800 */
[----:B--2---:R-:W-:Y:S01]  /*1e980*/  F2FP.BF16.PACK_AB R14, R17, R10 ;  /* 0x0000000a110e723e */ /* 0x004fe200000010ff */
[----:B------:R-:W-:Y:S02]  /*1e990*/  FADD R17, -R5, R4 ;  /* 0x0000000405117221 */ /* 0x000fe40000000100 */
[----:B-1----:R-:W2:Y:S01]  /*1e9a0*/  LDL.LU R12, [R1+0x280] ;  /* 0x00028000010c7983 */ /* 0x002ea20000300800 */
[----:B------:R1:W-:Y:S01]  /*1e9b0*/  STL [R1+0x1f58], R13 ;  /* 0x001f580d01007387 */ /* 0x0003e20000100800 */
[----:B------:R-:W-:-:S02]  /*1e9c0*/  F2FP.BF16.PACK_AB R16, R16, R3 ;  /* 0x000000031010723e */ /* 0x000fc400000010ff */
[----:B-1----:R-:W3:Y:S01]  /*1e9d0*/  LDL.LU R13, [R1+0x288] ;  /* 0x00028800010d7983 */ /* 0x002ee20000300800 */
[----:B------:R1:W-:Y:S02]  /*1e9e0*/  STL [R1+0x1f5c], R2 ;  /* 0x001f5c0201007387 */ /* 0x0003e40000100800 */
[----:B------:R-:W-:Y:S01]  /*1e9f0*/  FMUL R17, R17, 1.4426950216293334961 ;  /* 0x3fb8aa3b11117820 */ /* 0x000fe20000400000 */
[----:B-1----:R-:W4:Y:S01]  /*1ea00*/  LDL.LU R2, [R1+0x2d0] ;  /* 0x0002d00001027983 */ /* 0x002f220000300800 */
[----:B------:R-:W5:Y:S02]  /*1ea10*/  LDL.LU R11, [R1+0x25c] ;  /* 0x00025c00010b7983 */ /* 0x000f640000300800 */
[----:B------:R-:W2:Y:S02]  /*1ea20*/  LDL.LU R10, [R1+0x254] ;  /* 0x00025400010a7983 */ /* 0x000ea40000300800 */
[----:B------:R1:W-:Y:S01]  /*1ea30*/  STL [R1+0x1f60], R14 ;  /* 0x001f600e01007387 */ /* 0x0003e20000100800 */
[----:B------:R0:W0:Y:S01]  /*1ea40*/  MUFU.EX2 R3, R17 ;  /* 0x0000001100037308 */ /* 0x0000220000000800 */
[----:B-1----:R-:W2:Y:S01]  /*1ea50*/  LDL.LU R14, [R1+0x2dc] ;  /* 0x0002dc00010e7983 */ /* 0x002ea20000300800 */
[----:B------:R-:W3:Y:S02]  /*1ea60*/  LDL.LU R4, [R1+0x230] ;  /* 0x0002300001047983 */ /* 0x000ee40000300800 */
[----:B------:R-:W3:Y:S02]  /*1ea70*/  LDL.LU R5, [R1+0x228] ;  /* 0x0002280001057983 */ /* 0x000ee40000300800 */
[----:B------:R-:W3:Y:S01]  /*1ea80*/  LDL.LU R8, [R1+0x214] ;  /* 0x0002140001087983 */ /* 0x000ee20000300800 */
[----:B------:R-:W3:Y:S01]  /*1ea90*/  LDL.LU R9, [R1+0x210] ;  /* 0x0002100001097983 */ /* 0x000ee20000300800 */
[----:B------:R1:W-:Y:S03]  /*1eaa0*/  STL [R1+0x1f64], R15 ;  /* 0x001f640f01007387 */ /* 0x0003e60000100800 */
[----:B-1----:R-:W3:Y:S01]  /*1eab0*/  LDL.LU R15, [R1+0x2e4] ;  /* 0x0002e400010f7983 */ /* 0x002ee20000300800 */
[----:B------:R1:W-:Y:S03]  /*1eac0*/  STL [R1+0x1f68], R16 ;  /* 0x001f681001007387 */ /* 0x0003e60000100800 */
[----:B-1----:R-:W5:Y:S01]  /*1ead0*/  LDL.LU R16, [R1+0x2f8] ;  /* 0x0002f80001107983 */ /* 0x002f620000300800 */
[----:B0-----:R-:W5:Y:S01]  /*1eae0*/  LDL.LU R17, [R1+0x2f0] ;  /* 0x0002f00001117983 */ /* 0x001f620000300800 */
[----:B----4-:R-:W-:-:S02]  /*1eaf0*/  F2FP.BF16.PACK_AB R20, R2, R20 ;  /* 0x000000140214723e */ /* 0x010fc400000010ff */
[----:B--2---:R-:W-:Y:S02]  /*1eb00*/  F2FP.BF16.PACK_AB R19, R19, R14 ;  /* 0x0000000e1313723e */ /* 0x004fe400000010ff */
[----:B---3--:R-:W-:Y:S02]  /*1eb10*/  F2FP.BF16.PACK_AB R18, R15, R18 ;  /* 0x000000120f12723e */ /* 0x008fe400000010ff */
[----:B-----5:R-:W-:-:S05]  /*1eb20*/  F2FP.BF16.PACK_AB R17, R17, R16 ;  /* 0x000000101111723e */ /* 0x020fca00000010ff */
[----:B------:R-:W-:Y:S01]  /*1eb30*/  STL [R1+0x1f6c], R17 ;  /* 0x001f6c1101007387 */ /* 0x000fe20000100800 */
[----:B------:R-:W-:Y:S02]  /*1eb40*/  STL [R1+0x80], R3 ;  /* 0x0000800301007387 */ /* 0x000fe40000100800 */
[----:B------:R-:W-:Y:S02]  /*1eb50*/  STL [R1+0x1f70], R18 ;  /* 0x001f701201007387 */ /* 0x000fe40000100800 */
[----:B------:R-:W-:Y:S01]  /*1eb60*/  STL [R1+0x1f74], R19 ;  /* 0x001f741301007387 */ /* 0x000fe20000100800 */
[----:B------:R-:W2:Y:S01]  /*1eb70*/  LDL.LU R2, [R1+0x5b8] ;  /* 0x0005b80001027983 */ /* 0x000ea20000300800 */
[----:B------:R-:W-:Y:S02]  /*1eb80*/  F2FP.BF16.PACK_AB R29, R29, R9 ;  /* 0x000000091d1d723e */ /* 0x000fe400000010ff */
[----:B------:R-:W0:Y:S01]  /*1eb90*/  S2R R9, SR_TID.X ;  /* 0x0000000000097919 */ /* 0x000e220000002100 */
[----:B------:R-:W-:-:S02]  /*1eba0*/  F2FP.BF16.PACK_AB R28, R28, R8 ;  /* 0x000000081c1c723e */ /* 0x000fc400000010ff */
[----:B------:R-:W1:Y:S01]  /*1ebb0*/  S2R R8, SR_TID.X ;  /* 0x0000000000087919 */ /* 0x000e620000002100 */
[----:B------:R-:W-:Y:S02]  /*1ebc0*/  F2FP.BF16.PACK_AB R21, R21, R7 ;  /* 0x000000071515723e */ /* 0x000fe400000010ff */
[----:B------:R-:W-:Y:S02]  /*1ebd0*/  F2FP.BF16.PACK_AB R22, R22, R13 ;  /* 0x0000000d1616723e */ /* 0x000fe400000010ff */
[----:B------:R-:W-:Y:S01]  /*1ebe0*/  F2FP.BF16.PACK_AB R23, R23, R12 ;  /* 0x0000000c1717723e */ /* 0x000fe200000010ff */
[----:B------:R-:W-:Y:S01]  /*1ebf0*/  STL [R1+0x1f78], R20 ;  /* 0x001f781401007387 */ /* 0x000fe20000100800 */
[----:B------:R-:W-:Y:S01]  /*1ec00*/  F2FP.BF16.PACK_AB R24, R24, R11 ;  /* 0x0000000b1818723e */ /* 0x000fe200000010ff */
[----:B------:R-:W3:Y:S01]  /*1ec10*/  LDL.LU R7, [R1+0x57c] ;  /* 0x00057c0001077983 */ /* 0x000ee20000300800 */
[----:B------:R-:W-:Y:S01]  /*1ec20*/  F2FP.BF16.PACK_AB R25, R25, R10 ;  /* 0x0000000a1919723e */ /* 0x000fe200000010ff */
[----:B------:R-:W-:Y:S01]  /*1ec30*/  STL [R1+0x1f7c], R21 ;  /* 0x001f7c1501007387 */ /* 0x000fe20000100800 */
[----:B------:R-:W-:Y:S01]  /*1ec40*/  F2FP.BF16.PACK_AB R26, R26, R4 ;  /* 0x000000041a1a723e */ /* 0x000fe200000010ff */
[----:B------:R-:W-:Y:S01]  /*1ec50*/  STL [R1+0x1f80], R22 ;  /* 0x001f801601007387 */ /* 0x000fe20000100800 */
[----:B------:R-:W-:Y:S01]  /*1ec60*/  F2FP.BF16.PACK_AB R27, R27, R5 ;  /* 0x000000051b1b723e */ /* 0x000fe200000010ff */
[----:B------:R-:W-:Y:S01]  /*1ec70*/  STL [R1+0x1f84], R23 ;  /* 0x001f841701007387 */ /* 0x000fe20000100800 */
[----:B------:R-:W-:Y:S02]  /*1ec80*/  STL [R1+0x1f88], R24 ;  /* 0x001f881801007387 */ /* 0x000fe40000100800 */
[----:B------:R-:W-:Y:S01]  /*1ec90*/  STL [R1+0x1f8c], R25 ;  /* 0x001f8c1901007387 */ /* 0x000fe20000100800 */
[----:B0-----:R-:W-:-:S04]  /*1eca0*/  SHF.R.U32.HI R9, RZ, 0x2, R9 ;  /* 0x00000002ff097819 */ /* 0x001fc80000011609 */
[----:B------:R-:W-:Y:S01]  /*1ecb0*/  SGXT.U32 R9, R9, 0x3 ;  /* 0x000000030909781a */ /* 0x000fe20000000000 */
[----:B------:R-:W-:Y:S01]  /*1ecc0*/  STL [R1+0x1f90], R26 ;  /* 0x001f901a01007387 */ /* 0x000fe20000100800 */
[----:B------:R-:W-:Y:S02]  /*1ecd0*/  STL [R1+0x1f94], R27 ;  /* 0x001f941b01007387 */ /* 0x000fe40000100800 */
[----:B------:R-:W-:Y:S01]  /*1ece0*/  LOP3.LUT R9, R9, 0x8, RZ, 0xfc, !PT ;  /* 0x0000000809097812 */ /* 0x000fe200078efcff */
[----:B------:R-:W-:Y:S01]  /*1ecf0*/  STL [R1+0x1f98], R28 ;  /* 0x001f981c01007387 */ /* 0x000fe20000100800 */
[----:B------:R-:W4:Y:S01]  /*1ed00*/  LDL.LU R5, [R1+0x55c] ;  /* 0x00055c0001057983 */ /* 0x000f220000300800 */
[----:B------:R-:W-:Y:S01]  /*1ed10*/  LOP3.LUT R4, R0, 0x7f, RZ, 0xc0, !PT ;  /* 0x0000007f00047812 */ /* 0x000fe200078ec0ff */
[----:B------:R-:W-:Y:S02]  /*1ed20*/  STL [R1+0x1fe0], R0 ;  /* 0x001fe00001007387 */ /* 0x000fe40000100800 */
[----:B------:R1:W0:Y:S02]  /*1ed30*/  LDS R0, [R9.X16] ;  /* 0x0000000009007984 */ /* 0x000224000000c800 */
[--C-:B-1----:R-:W-:Y:S01]  /*1ed40*/  SHF.R.U32.HI R9, RZ, 0x2, R8.reuse ;  /* 0x00000002ff097819 */ /* 0x102fe20000011608 */
[----:B------:R-:W-:-:S04]  /*1ed50*/  SHF.R.U32.HI R8, RZ, 0x2, R8 ;  /* 0x00000002ff087819 */ /* 0x000fc80000011608 */
[----:B------:R-:W-:Y:S01]  /*1ed60*/  SGXT.U32 R8, R8, 0x3 ;  /* 0x000000030808781a */ /* 0x000fe20000000000 */
[----:B------:R-:W-:Y:S03]  /*1ed70*/  STL [R1+0x1f9c], R29 ;  /* 0x001f9c1d01007387 */ /* 0x000fe60000100800 */
[----:B------:R-:W-:Y:S01]  /*1ed80*/  LOP3.LUT R8, R8, 0x10, RZ, 0xfc, !PT ;  /* 0x0000001008087812 */ /* 0x000fe200078efcff */
[----:B--2---:R-:W-:-:S05]  /*1ed90*/  FFMA R2, R3, R2, R6 ;  /* 0x0000000203027223 */ /* 0x004fca0000000006 */
[----:B------:R-:W-:Y:S02]  /*1eda0*/  STL [R1+0x5b8], R2 ;  /* 0x0005b80201007387 */ /* 0x000fe40000100800 */
[----:B------:R1:W2:Y:S04]  /*1edb0*/  LDS R2, [R8.X16] ;  /* 0x0000000008027984 */ /* 0x0002a8000000c800 */
[----:B0-----:R-:W-:Y:S02]  /*1edc0*/  STL [R1+0x2dc], R0 ;  /* 0x0002dc0001007387 */ /* 0x001fe40000100800 */
[----:B------:R-:W-:Y:S01]  /*1edd0*/  STL [R1+0x1fc8], R4 ;  /* 0x001fc80401007387 */ /* 0x000fe20000100800 */
[----:B-1----:R-:W5:Y:S04]  /*1ede0*/  LDL.LU R8, [R1+0x538] ;  /* 0x0005380001087983 */ /* 0x002f680000300800 */
[----:B--2---:R-:W-:Y:S01]  /*1edf0*/  STL [R1+0x2d4], R2 ;  /* 0x0002d40201007387 */ /* 0x004fe20000100800 */
[----:B------:R-:W2:Y:S02]  /*1ee00*/  LDL.LU R29, [R1+0x508] ;  /* 0x00050800011d7983 */ /* 0x000ea40000300800 */
[----:B------:R-:W2:Y:S01]  /*1ee10*/  LDL.LU R6, [R1+0x4e8] ;  /* 0x0004e80001067983 */ /* 0x000ea20000300800 */
[----:B------:R-:W-:-:S04]  /*1ee20*/  SGXT.U32 R9, R9, 0x3 ;  /* 0x000000030909781a */ /* 0x000fc80000000000 */
[----:B------:R-:W-:-:S05]  /*1ee30*/  LOP3.LUT R9, R9, 0x18, RZ, 0xfc, !PT ;  /* 0x0000001809097812 */ /* 0x000fca00078efcff */
[----:B------:R-:W0:Y:S01]  /*1ee40*/  LDS R0, [R9.X16] ;  /* 0x0000000009007984 */ /* 0x000e22000000c800 */
[----:B------:R-:W-:Y:S01]  /*1ee50*/  BAR.SYNC.DEFER_BLOCKING 0x0 ;  /* 0x0000000000007b1d */ /* 0x000fe20000010000 */
[----:B------:R-:W-:-:S05]  /*1ee60*/  SHF.L.U32 R11, R4, 0x1, RZ ;  /* 0x00000001040b7819 */ /* 0x000fca00000006ff */
[----:B---3--:R-:W-:Y:S04]  /*1ee70*/  STS.U16 [R11], R7 ;  /* 0x000000070b007388 */ /* 0x008fe80000000400 */
[----:B0-----:R0:W-:Y:S01]  /*1ee80*/  STL [R1+0x2d0], R0 ;  /* 0x0002d00001007387 */ /* 0x0011e20000100800 */
[----:B------:R-:W3:Y:S03]  /*1ee90*/  LDL.LU R9, [R1+0x4c8] ;  /* 0x0004c80001097983 */ /* 0x000ee60000300800 */
[----:B0-----:R-:W3:Y:S01]  /*1eea0*/  LDL.LU R0, [R1+0x4a8] ;  /* 0x0004a80001007983 */ /* 0x001ee20000300800 */
[----:B------:R-:W3:Y:S02]  /*1eeb0*/  LDL.LU R28, [R1+0x388] ;  /* 0x00038800011c7983 */ /* 0x000ee40000300800 */
[----:B------:R-:W3:Y:S02]  /*1eec0*/  LDL.LU R27, [R1+0x368] ;  /* 0x00036800011b7983 */ /* 0x000ee40000300800 */
[----:B------:R-:W3:Y:S01]  /*1eed0*/  LDL.LU R26, [R1+0x348] ;  /* 0x00034800011a7983 */ /* 0x000ee20000300800 */
[----:B------:R-:W3:Y:S01]  /*1eee0*/  LDL.LU R25, [R1+0x328] ;  /* 0x0003280001197983 */ /* 0x000ee20000300800 */
        /* <DEDUP_REMOVED lines=15> */
[----:B----4-:R0:W-:Y:S04]  /*1efe0*/  STS.U16 [R11+0x800], R5 ;  /* 0x000800050b007388 */ /* 0x0101e80000000400 */
[----:B------:R-:W4:Y:S01]  /*1eff0*/  LDL.LU R10, [R1+0xec] ;  /* 0x0000ec00010a7983 */ /* 0x000f220000300800 */
[----:B------:R-:W4:Y:S03]  /*1f000*/  LDL.LU R3, [R1+0xe8] ;  /* 0x0000e80001037983 */ /* 0x000f260000300800 */
[----:B0-----:R-:W4:Y:S04]  /*1f010*/  LDL.LU R5, [R1+0xe4] ;  /* 0x0000e40001057983 */ /* 0x001f280000300800 */
[----:B-----5:R0:W-:Y:S04]  /*1f020*/  STS.U16 [R11+0x1000], R8 ;  /* 0x001000080b007388 */ /* 0x0201e80000000400 */
[----:B0-----:R-:W5:Y:S04]  /*1f030*/  LDL.LU R8, [R1+0xe0] ;  /* 0x0000e00001087983 */ /* 0x001f680000300800 */
[----:B--2---:R-:W-:Y:S01]  /*1f040*/  STS.U16 [R11+0x1800], R29 ;  /* 0x0018001d0b007388 */ /* 0x004fe20000000400 */
[----:B------:R0:W-:Y:S03]  /*1f050*/  STS.U16 [R11+0x2000], R6 ;  /* 0x002000060b007388 */ /* 0x0001e60000000400 */
[----:B0-----:R-:W2:Y:S04]  /*1f060*/  LDL.LU R6, [R1+0xc0] ;  /* 0x0000c00001067983 */ /* 0x001ea80000300800 */
[----:B---3--:R0:W-:Y:S04]  /*1f070*/  STS.U16 [R11+0x2800], R9 ;  /* 0x002800090b007388 */ /* 0x0081e80000000400 */
[----:B------:R-:W-:Y:S01]  /*1f080*/  STS.U16 [R11+0x3000], R0 ;  /* 0x003000000b007388 */ /* 0x000fe20000000400 */
[----:B------:R-:W-:Y:S02]  /*1f090*/  STS.U16 [R11+0x3800], R28 ;  /* 0x0038001c0b007388 */ /* 0x000fe40000000400 */
[----:B------:R-:W-:Y:S02]  /*1f0a0*/  STS.U16 [R11+0x4000], R27 ;  /* 0x0040001b0b007388 */ /* 0x000fe40000000400 */
[----:B------:R-:W-:Y:S01]  /*1f0b0*/  STS.U16 [R11+0x4800], R26 ;  /* 0x0048001a0b007388 */ /* 0x000fe20000000400 */
[----:B------:R-:W-:Y:S04]  /*1f0c0*/  STS.U16 [R11+0x5000], R25 ;  /* 0x005000190b007388 */ /* 0x000fe80000000400 */
[----:B0-----:R-:W3:Y:S01]  /*1f0d0*/  LDL.LU R9, [R1+0x98] ;  /* 0x0000980001097983 */ /* 0x001ee20000300800 */
[----:B------:R-:W-:Y:S02]  /*1f0e0*/  STS.U16 [R11+0x5800], R24 ;  /* 0x005800180b007388 */ /* 0x000fe40000000400 */
[----:B------:R-:W-:Y:S02]  /*1f0f0*/  STS.U16 [R11+0x6000], R23 ;  /* 0x006000170b007388 */ /* 0x000fe40000000400 */
[----:B------:R-:W-:Y:S01]  /*1f100*/  STS.U16 [R11+0x6800], R22 ;  /* 0x006800160b007388 */ /* 0x000fe20000000400 */
[----:B------:R-:W-:Y:S01]  /*1f110*/  STS.U16 [R11+0x7000], R21 ;  /* 0x007000150b007388 */ /* 0x000fe20000000400 */
[----:B------:R-:W-:Y:S02]  /*1f120*/  STS.U16 [R11+0x7800], R20 ;  /* 0x007800140b007388 */ /* 0x000fe40000000400 */
[----:B------:R-:W-:Y:S02]  /*1f130*/  STS.U16 [R11+0x8000], R19 ;  /* 0x008000130b007388 */ /* 0x000fe40000000400 */
[----:B------:R-:W-:Y:S01]  /*1f140*/  STS.U16 [R11+0x8800], R18 ;  /* 0x008800120b007388 */ /* 0x000fe20000000400 */
[----:B------:R-:W-:Y:S01]  /*1f150*/  STS.U16 [R11+0x9000], R17 ;  /* 0x009000110b007388 */ /* 0x000fe20000000400 */
[----:B------:R-:W-:Y:S02]  /*1f160*/  STS.U16 [R11+0x9800], R16 ;  /* 0x009800100b007388 */ /* 0x000fe40000000400 */
[----:B------:R0:W-:Y:S02]  /*1f170*/  STS.U16 [R11+0xa000], R7 ;  /* 0x00a000070b007388 */ /* 0x0001e40000000400 */
[----:B0-----:R-:W0:Y:S01]  /*1f180*/  S2R R7, SR_TID.X ;  /* 0x0000000000077919 */ /* 0x001e220000002100 */
[----:B------:R-:W-:Y:S02]  /*1f190*/  STS.U16 [R11+0xa800], R15 ;  /* 0x00a8000f0b007388 */ /* 0x000fe40000000400 */
[----:B------:R-:W-:Y:S02]  /*1f1a0*/  STS.U16 [R11+0xb000], R14 ;  /* 0x00b0000e0b007388 */ /* 0x000fe40000000400 */
[----:B------:R-:W-:Y:S01]  /*1f1b0*/  STS.U16 [R11+0xb800], R2 ;  /* 0x00b800020b007388 */ /* 0x000fe20000000400 */
[----:B------:R-:W-:Y:S01]  /*1f1c0*/  STS.U16 [R11+0xc000], R13 ;  /* 0x00c0000d0b007388 */ /* 0x000fe20000000400 */
[----:B------:R-:W-:Y:S02]  /*1f1d0*/  STS.U16 [R11+0xc800], R12 ;  /* 0x00c8000c0b007388 */ /* 0x000fe40000000400 */
[----:B----4-:R-:W-:Y:S02]  /*1f1e0*/  STS.U16 [R11+0xd000], R10 ;  /* 0x00d0000a0b007388 */ /* 0x010fe40000000400 */
[----:B------:R-:W-:Y:S01]  /*1f1f0*/  STS.U16 [R11+0xd800], R3 ;  /* 0x00d800030b007388 */ /* 0x000fe20000000400 */
[----:B------:R1:W-:Y:S04]  /*1f200*/  STS.U16 [R11+0xe000], R5 ;  /* 0x00e000050b007388 */ /* 0x0003e80000000400 */
[----:B-1----:R-:W4:Y:S01]  /*1f210*/  LDL.LU R5, [R1+0x578] ;  /* 0x0005780001057983 */ /* 0x002f220000300800 */
[----:B0-----:R-:W-:-:S05]  /*1f220*/  LOP3.LUT R7, R7, 0x7f, RZ, 0xc0, !PT ;  /* 0x0000007f07077812 */ /* 0x001fca00078ec0ff */
[----:B------:R-:W-:-:S05]  /*1f230*/  IMAD.SHL.U32 R7, R7, 0x2, RZ ;  /* 0x0000000207077824 */ /* 0x000fca00078e00ff */
[----:B------:R-:W-:Y:S04]  /*1f240*/  STL [R1+0x1fe8], R7 ;  /* 0x001fe80701007387 */ /* 0x000fe80000100800 */
[----:B-----5:R-:W-:Y:S04]  /*1f250*/  STS.U16 [R11+0xe800], R8 ;  /* 0x00e800080b007388 */ /* 0x020fe80000000400 */
[----:B--2---:R0:W-:Y:S04]  /*1f260*/  STS.U16 [R11+0xf000], R6 ;  /* 0x00f000060b007388 */ /* 0x0041e80000000400 */
[----:B0-----:R-:W2:Y:S01]  /*1f270*/  LDL.LU R6, [R1+0x558] ;  /* 0x0005580001067983 */ /* 0x001ea20000300800 */
[----:B------:R-:W-:-:S02]  /*1f280*/  LOP3.LUT R8, R7, 0x10, RZ, 0x3c, !PT ;  /* 0x0000001007087812 */ /* 0x000fc400078e3cff */
[----:B------:R-:W5:Y:S02]  /*1f290*/  LDL.LU R7, [R1+0x534] ;  /* 0x0005340001077983 */ /* 0x000f640000300800 */
[----:B------:R-:W5:Y:S01]  /*1f2a0*/  LDL.LU R10, [R1+0x504] ;  /* 0x00050400010a7983 */ /* 0x000f620000300800 */
[----:B---3--:R0:W-:Y:S04]  /*1f2b0*/  STS.U16 [R11+0xf800], R9 ;  /* 0x00f800090b007388 */ /* 0x0081e80000000400 */
        /* <DEDUP_REMOVED lines=20> */
[----:B------:R0:W-:Y:S04]  /*1f400*/  STL [R1+0x1fb8], R11 ;  /* 0x001fb80b01007387 */ /* 0x0001e80000100800 */
[----:B0-----:R-:W3:Y:S01]  /*1f410*/  LDL.LU R11, [R1+0x4c4] ;  /* 0x0004c400010b7983 */ /* 0x001ee20000300800 */
[----:B------:R-:W3:Y:S02]  /*1f420*/  LDL.LU R2, [R1+0xd4] ;  /* 0x0000d40001027983 */ /* 0x000ee40000300800 */
[----:B------:R-:W3:Y:S01]  /*1f430*/  LDL.LU R13, [R1+0xd0] ;  /* 0x0000d000010d7983 */ /* 0x000ee20000300800 */
[----:B----4-:R0:W-:Y:S01]  /*1f440*/  STS.U16 [R8+0x100], R5 ;  /* 0x0001000508007388 */ /* 0x0101e20000000400 */
[----:B------:R-:W4:Y:S03]  /*1f450*/  LDL.LU R12, [R1+0xcc] ;  /* 0x0000cc00010c7983 */ /* 0x000f260000300800 */
[----:B0-----:R-:W4:Y:S04]  /*1f460*/  LDL.LU R5, [R1+0xc8] ;  /* 0x0000c80001057983 */ /* 0x001f280000300800 */
[----:B--2---:R0:W-:Y:S04]  /*1f470*/  STS.U16 [R8+0x900], R6 ;  /* 0x0009000608007388 */ /* 0x0041e80000000400 */
[----:B0-----:R-:W2:Y:S01]  /*1f480*/  LDL.LU R6, [R1+0xc4] ;  /* 0x0000c40001067983 */ /* 0x001ea20000300800 */
[----:B-----5:R0:W-:Y:S02]  /*1f490*/  STS.U16 [R8+0x1100], R7 ;  /* 0x0011000708007388 */ /* 0x0201e40000000400 */
[----:B------:R1:W-:Y:S01]  /*1f4a0*/  STS.U16 [R8+0x1900], R10 ;  /* 0x0019000a08007388 */ /* 0x0003e20000000400 */
[----:B0-----:R-:W5:Y:S01]  /*1f4b0*/  LDL.LU R7, [R1+0x1fe8] ;  /* 0x001fe80001077983 */ /* 0x001f620000300800 */
[----:B-1----:R-:W5:Y:S03]  /*1f4c0*/  LDL.LU R10, [R1+0xbc] ;  /* 0x0000bc00010a7983 */ /* 0x002f660000300800 */
[----:B---3--:R0:W-:Y:S04]  /*1f4d0*/  STS.U16 [R8+0x2100], R9 ;  /* 0x0021000908007388 */ /* 0x0081e80000000400 */
[----:B0-----:R-:W3:Y:S04]  /*1f4e0*/  LDL.LU R9, [R1+0x1fe4] ;  /* 0x001fe40001097983 */ /* 0x001ee80000300800 */
[----:B------:R-:W-:Y:S01]  /*1f4f0*/  STS.U16 [R8+0x2900], R11 ;  /* 0x0029000b08007388 */ /* 0x000fe20000000400 */
        /* <DEDUP_REMOVED lines=18> */
[----:B------:R0:W-:Y:S01]  /*1f620*/  STS.U16 [R8+0xc100], R3 ;  /* 0x00c1000308007388 */ /* 0x0001e20000000400 */
[----:B------:R-:W-:Y:S01]  /*1f630*/  STS.U16 [R8+0xc900], R2 ;  /* 0x00c9000208007388 */ /* 0x000fe20000000400 */
[----:B------:R-:W-:Y:S02]  /*1f640*/  STS.U16 [R8+0xd100], R13 ;  /* 0x00d1000d08007388 */ /* 0x000fe40000000400 */
[----:B----4-:R-:W-:Y:S02]  /*1f650*/  STS.U16 [R8+0xd900], R12 ;  /* 0x00d9000c08007388 */ /* 0x010fe40000000400 */
[----:B------:R1:W-:Y:S01]  /*1f660*/  STS.U16 [R8+0xe100], R5 ;  /* 0x00e1000508007388 */ /* 0x0003e20000000400 */
[----:B0-----:R-:W4:Y:S04]  /*1f670*/  LDL.LU R3, [R1+0x574] ;  /* 0x0005740001037983 */ /* 0x001f280000300800 */
[----:B-1----:R-:W4:Y:S04]  /*1f680*/  LDL.LU R5, [R1+0x554] ;  /* 0x0005540001057983 */ /* 0x002f280000300800 */
[----:B--2---:R0:W-:Y:S04]  /*1f690*/  STS.U16 [R8+0xe900], R6 ;  /* 0x00e9000608007388 */ /* 0x0041e80000000400 */
[----:B0-----:R-:W2:Y:S01]  /*1f6a0*/  LDL.LU R6, [R1+0x530] ;  /* 0x0005300001067983 */ /* 0x001ea20000300800 */
[----:B------:R-:W2:Y:S03]  /*1f6b0*/  LDL.LU R0, [R1+0x500] ;  /* 0x0005000001007983 */ /* 0x000ea60000300800 */
[----:B-----5:R-:W-:Y:S01]  /*1f6c0*/  STS.U16 [R8+0xf100], R10 ;  /* 0x00f1000a08007388 */ /* 0x020fe20000000400 */
[----:B------:R-:W-:-:S03]  /*1f6d0*/  LOP3.LUT R7, R7, 0x20, RZ, 0x3c, !PT ;  /* 0x0000002007077812 */ /* 0x000fc600078e3cff */
[----:B---3--:R0:W-:Y:S04]  /*1f6e0*/  STS.U16 [R8+0xf900], R9 ;  /* 0x00f9000908007388 */ /* 0x0081e80000000400 */
[----:B0-----:R-:W3:Y:S01]  /*1f6f0*/  LDL.LU R8, [R1+0x4e0] ;  /* 0x0004e00001087983 */ /* 0x001ee20000300800 */
[----:B------:R-:W5:Y:S02]  /*1f700*/  LDL.LU R9, [R1+0x4c0] ;  /* 0x0004c00001097983 */ /* 0x000f640000300800 */
[----:B------:R-:W5:Y:S02]  /*1f710*/  LDL.LU R11, [R1+0x4a0] ;  /* 0x0004a000010b7983 */ /* 0x000f640000300800 */
[----:B------:R-:W5:Y:S01]  /*1f720*/  LDL.LU R4, [R1+0x380] ;  /* 0x0003800001047983 */ /* 0x000f620000300800 */
[----:B------:R-:W5:Y:S01]  /*1f730*/  LDL.LU R29, [R1+0x360] ;  /* 0x00036000011d7983 */ /* 0x000f620000300800 */
        /* <DEDUP_REMOVED lines=19> */
[----:B----4-:R0:W-:Y:S04]  /*1f870*/  STS.U16 [R7+0x200], R3 ;  /* 0x0002000307007388 */ /* 0x0101e80000000400 */
[----:B------:R1:W-:Y:S04]  /*1f880*/  STS.U16 [R7+0xa00], R5 ;  /* 0x000a000507007388 */ /* 0x0003e80000000400 */
[----:B0-----:R-:W4:Y:S04]  /*1f890*/  LDL.LU R3, [R1+0xa4] ;  /* 0x0000a40001037983 */ /* 0x001f280000300800 */
[----:B-1----:R-:W4:Y:S04]  /*1f8a0*/  LDL.LU R5, [R1+0xa0] ;  /* 0x0000a00001057983 */ /* 0x002f280000300800 */
[----:B--2---:R0:W-:Y:S01]  /*1f8b0*/  STS.U16 [R7+0x1200], R6 ;  /* 0x0012000607007388 */ /* 0x0041e20000000400 */
[----:B------:R1:W-:Y:S03]  /*1f8c0*/  STS.U16 [R7+0x1a00], R0 ;  /* 0x001a000007007388 */ /* 0x0003e60000000400 */
[----:B0-----:R-:W2:Y:S01]  /*1f8d0*/  LDL.LU R6, [R1+0x9c] ;  /* 0x00009c0001067983 */ /* 0x001ea20000300800 */
[----:B-1----:R-:W2:Y:S03]  /*1f8e0*/  LDL.LU R0, [R1+0x1fe0] ;  /* 0x001fe00001007983 */ /* 0x002ea60000300800 */
[----:B---3--:R0:W-:Y:S01]  /*1f8f0*/  STS.U16 [R7+0x2200], R8 ;  /* 0x0022000807007388 */ /* 0x0081e20000000400 */
[----:B-----5:R-:W-:Y:S03]  /*1f900*/  STS.U16 [R7+0x2a00], R9 ;  /* 0x002a000907007388 */ /* 0x020fe60000000400 */
[----:B------:R-:W-:Y:S01]  /*1f910*/  STS.U16 [R7+0x3200], R11 ;  /* 0x0032000b07007388 */ /* 0x000fe20000000400 */
[----:B------:R-:W-:Y:S03]  /*1f920*/  STS.U16 [R7+0x3a00], R4 ;  /* 0x003a000407007388 */ /* 0x000fe60000000400 */
        /* <DEDUP_REMOVED lines=20> */
[----:B0-----:R-:W3:Y:S04]  /*1fa70*/  LDL.LU R8, [R1+0x1fdc] ;  /* 0x001fdc0001087983 */ /* 0x001ee80000300800 */
[----:B----4-:R-:W-:Y:S04]  /*1fa80*/  STS.U16 [R7+0xe200], R3 ;  /* 0x00e2000307007388 */ /* 0x010fe80000000400 */
[----:B------:R0:W-:Y:S01]  /*1fa90*/  STS.U16 [R7+0xea00], R5 ;  /* 0x00ea000507007388 */ /* 0x0001e20000000400 */
[----:B--2---:R-:W-:-:S04]  /*1faa0*/  LOP3.LUT R0, R0, 0x7f, RZ, 0xc0, !PT ;  /* 0x0000007f00007812 */ /* 0x004fc800078ec0ff */
[----:B------:R-:W-:Y:S01]  /*1fab0*/  SHF.L.U32 R0, R0, 0x1, RZ ;  /* 0x0000000100007819 */ /* 0x000fe200000006ff */
[----:B------:R1:W-:Y:S04]  /*1fac0*/  STS.U16 [R7+0xf200], R6 ;  /* 0x00f2000607007388 */ /* 0x0003e80000000400 */
[----:B------:R2:W-:Y:S01]  /*1fad0*/  STL [R1+0x1fd4], R0 ;  /* 0x001fd40001007387 */ /* 0x0005e20000100800 */
[----:B0-----:R-:W4:Y:S01]  /*1fae0*/  LDL.LU R5, [R1+0x570] ;  /* 0x0005700001057983 */ /* 0x001f220000300800 */
[----:B------:R-:W-:Y:S02]  /*1faf0*/  LOP3.LUT R10, R0, 0x30, RZ, 0x3c, !PT ;  /* 0x00000030000a7812 */ /* 0x000fe400078e3cff */
[----:B-1----:R-:W5:Y:S04]  /*1fb00*/  LDL.LU R6, [R1+0x550] ;  /* 0x0005500001067983 */ /* 0x002f680000300800 */
[----:B--2---:R-:W2:Y:S04]  /*1fb10*/  LDL.LU R0, [R1+0x4fc] ;  /* 0x0004fc0001007983 */ /* 0x004ea80000300800 */
[----:B--2---:R0:W-:Y:S04]  /*1fb20*/  STL [R1+0x1fd8], R0 ;  /* 0x001fd80001007387 */ /* 0x0041e80000100800 */
[----:B0-----:R-:W2:Y:S04]  /*1fb30*/  LDL.LU R0, [R1+0x52c] ;  /* 0x00052c0001007983 */ /* 0x001ea80000300800 */
        /* <DEDUP_REMOVED lines=25> */
[----:B------:R-:W3:Y:S04]  /*1fcd0*/  LDL.LU R3, [R1+0x7c] ;  /* 0x00007c0001037983 */ /* 0x000ee80000300800 */
[----:B----4-:R0:W-:Y:S01]  /*1fce0*/  STS.U16 [R10+0x300], R5 ;  /* 0x000300050a007388 */ /* 0x0101e20000000400 */
[----:B-----5:R1:W-:Y:S03]  /*1fcf0*/  STS.U16 [R10+0xb00], R6 ;  /* 0x000b00060a007388 */ /* 0x0203e60000000400 */
[----:B0-----:R-:W4:Y:S01]  /*1fd00*/  LDL.LU R5, [R1+0x60] ;  /* 0x0000600001057983 */ /* 0x001f220000300800 */
[----:B-1----:R-:W5:Y:S03]  /*1fd10*/  LDL.LU R6, [R1+0x58] ;  /* 0x0000580001067983 */ /* 0x002f660000300800 */
[----:B--2---:R0:W-:Y:S04]  /*1fd20*/  STS.U16 [R10+0x1300], R0 ;  /* 0x001300000a007388 */ /* 0x0041e80000000400 */
[----:B0-----:R-:W2:Y:S04]  /*1fd30*/  LDL.LU R0, [R1+0x1fd8] ;  /* 0x001fd80001007983 */ /* 0x001ea80000300800 */
[----:B--2---:R0:W-:Y:S04]  /*1fd40*/  STS.U16 [R10+0x1b00], R0 ;  /* 0x001b00000a007388 */ /* 0x0041e80000000400 */
[----:B0-----:R-:W2:Y:S01]  /*1fd50*/  LDL.LU R0, [R1+0x1fd4] ;  /* 0x001fd40001007983 */ /* 0x001ea20000300800 */
[----:B---3--:R0:W-:Y:S02]  /*1fd60*/  STS.U16 [R10+0x2300], R7 ;  /* 0x002300070a007388 */ /* 0x0081e40000000400 */
        /* <DEDUP_REMOVED lines=23> */
[----:B------:R2:W-:Y:S03]  /*1fee0*/  STS.U16 [R10+0xe300], R3 ;  /* 0x00e300030a007388 */ /* 0x0005e60000000400 */
[----:B0-----:R-:W3:Y:S01]  /*1fef0*/  LDL.LU R7, [R1+0x1fd0] ;  /* 0x001fd00001077983 */ /* 0x001ee20000300800 */
[----:B--2---:R-:W-:-:S03]  /*1ff00*/  LOP3.LUT R3, R0, 0x40, RZ, 0x3c, !PT ;  /* 0x0000004000037812 */ /* 0x004fc600078e3cff */
[----:B------:R-:W2:Y:S01]  /*1ff10*/  LDL.LU R0, [R1+0x56c] ;  /* 0x00056c0001007983 */ /* 0x000ea20000300800 */
[----:B------:R-:W2:Y:S03]  /*1ff20*/  LDL.LU R4, [R1+0x528] ;  /* 0x0005280001047983 */ /* 0x000ea60000300800 */
[----:B----4-:R-:W-:Y:S01]  /*1ff30*/  STS.U16 [R10+0xeb00], R5 ;  /* 0x00eb00050a007388 */ /* 0x010fe20000000400 */
[----:B-----5:R-:W-:Y:S03]  /*1ff40*/  STS.U16 [R10+0xf300], R6 ;  /* 0x00f300060a007388 */ /* 0x020fe60000000400 */
[----:B--2---:R0:W-:Y:S04]  /*1ff50*/  STL [R1+0x1fcc], R4 ;  /* 0x001fcc0401007387 */ /* 0x0041e80000100800 */
[----:B0-----:R-:W2:Y:S01]  /*1ff60*/  LDL.LU R4, [R1+0x54c] ;  /* 0x00054c0001047983 */ /* 0x001ea20000300800 */
[----:B------:R-:W4:Y:S02]  /*1ff70*/  LDL.LU R6, [R1+0x4f8] ;  /* 0x0004f80001067983 */ /* 0x000f240000300800 */
[----:B------:R-:W5:Y:S02]  /*1ff80*/  LDL.LU R8, [R1+0x4b8] ;  /* 0x0004b80001087983 */ /* 0x000f640000300800 */
[----:B------:R-:W4:Y:S01]  /*1ff90*/  LDL.LU R9, [R1+0x498] ;  /* 0x0004980001097983 */ /* 0x000f220000300800 */
[----:B------:R-:W4:Y:S01]  /*1ffa0*/  LDL.LU R11, [R1+0x378] ;  /* 0x00037800010b7983 */ /* 0x000f220000300800 */
[----:B------:R-:W4:Y:S02]  /*1ffb0*/  LDL.LU R29, [R1+0x358] ;  /* 0x00035800011d7983 */ /* 0x000f240000300800 */
[----:B------:R-:W4:Y:S02]  /*1ffc0*/  LDL.LU R28, [R1+0x338] ;  /* 0x00033800011c7983 */ /* 0x000f240000300800 */
        /* <DEDUP_REMOVED lines=17> */
[----:B---3--:R0:W-:Y:S01]  /*200e0*/  STS.U16 [R10+0xfb00], R7 ;  /* 0x00fb00070a007388 */ /* 0x0081e20000000400 */
[----:B------:R1:W-:Y:S03]  /*200f0*/  STS.U16 [R3+0x400], R0 ;  /* 0x0004000003007388 */ /* 0x0003e60000000400 */
[----:B0-----:R-:W3:Y:S01]  /*20100*/  LDL.LU R7, [R1+0x4d8] ;  /* 0x0004d80001077983 */ /* 0x001ee20000300800 */
[----:B------:R-:W3:Y:S02]  /*20110*/  LDL.LU R12, [R1+0x68] ;  /* 0x00006800010c7983 */ /* 0x000ee40000300800 */
[----:B------:R-:W3:Y:S02]  /*20120*/  LDL.LU R10, [R1+0x64] ;  /* 0x00006400010a7983 */ /* 0x000ee40000300800 */
[----:B-1----:R-:W3:Y:S01]  /*20130*/  LDL.LU R0, [R1+0x5c] ;  /* 0x00005c0001007983 */ /* 0x002ee20000300800 */
[----:B--2---:R0:W-:Y:S04]  /*20140*/  STS.U16 [R3+0xc00], R4 ;  /* 0x000c000403007388 */ /* 0x0041e80000000400 */
[----:B0-----:R-:W2:Y:S04]  /*20150*/  LDL.LU R4, [R1+0x1fcc] ;  /* 0x001fcc0001047983 */ /* 0x001ea80000300800 */
[----:B--2---:R0:W-:Y:S04]  /*20160*/  STS.U16 [R3+0x1400], R4 ;  /* 0x0014000403007388 */ /* 0x0041e80000000400 */
[----:B0-----:R-:W2:Y:S01]  /*20170*/  LDL.LU R4, [R1+0x1fc8] ;  /* 0x001fc80001047983 */ /* 0x001ea20000300800 */
[----:B----4-:R0:W-:Y:S02]  /*20180*/  STS.U16 [R3+0x1c00], R6 ;  /* 0x001c000603007388 */ /* 0x0101e40000000400 */
[----:B---3--:R-:W-:Y:S02]  /*20190*/  STS.U16 [R3+0x2400], R7 ;  /* 0x0024000703007388 */ /* 0x008fe40000000400 */
[----:B-----5:R-:W-:Y:S01]  /*201a0*/  STS.U16 [R3+0x2c00], R8 ;  /* 0x002c000803007388 */ /* 0x020fe20000000400 */
        /* <DEDUP_REMOVED lines=20> */
[----:B------:R1:W-:Y:S01]  /*202f0*/  STS.U16 [R3+0xd400], R5 ;  /* 0x00d4000503007388 */ /* 0x0003e20000000400 */
[----:B------:R-:W-:Y:S02]  /*20300*/  STS.U16 [R3+0xdc00], R12 ;  /* 0x00dc000c03007388 */ /* 0x000fe40000000400 */
[----:B------:R-:W-:Y:S02]  /*20310*/  STS.U16 [R3+0xe400], R10 ;  /* 0x00e4000a03007388 */ /* 0x000fe40000000400 */
[----:B------:R3:W-:Y:S01]  /*20320*/  STS.U16 [R3+0xec00], R0 ;  /* 0x00ec000003007388 */ /* 0x0007e20000000400 */
[----:B0-----:R-:W4:Y:S04]  /*20330*/  LDL.LU R6, [R1+0x1fc4] ;  /* 0x001fc40001067983 */ /* 0x001f280000300800 */
[----:B-1----:R-:W5:Y:S01]  /*20340*/  LDL.LU R5, [R1+0x38] ;  /* 0x0000380001057983 */ /* 0x002f620000300800 */
[----:B--2---:R-:W-:-:S04]  /*20350*/  SHF.L.U32 R4, R4, 0x1, RZ ;  /* 0x0000000104047819 */ /* 0x004fc800000006ff */
[----:B---3--:R-:W-:-:S05]  /*20360*/  LOP3.LUT R0, R4, 0x50, RZ, 0x3c, !PT ;  /* 0x0000005004007812 */ /* 0x008fca00078e3cff */
[----:B------:R0:W-:Y:S01]  /*20370*/  STL [R1+0x1fc0], R0 ;  /* 0x001fc00001007387 */ /* 0x0001e20000100800 */
[----:B------:R-:W2:Y:S01]  /*20380*/  LDL.LU R11, [R1+0x548] ;  /* 0x00054800010b7983 */ /* 0x000ea20000300800 */
[----:B0-----:R-:W-:-:S05]  /*20390*/  LOP3.LUT R0, R4, 0x40, RZ, 0x3c, !PT ;  /* 0x0000004004007812 */ /* 0x001fca00078e3cff */
[----:B-----5:R-:W-:Y:S01]  /*203a0*/  STS.U16 [R0+0xf400], R5 ;  /* 0x00f4000500007388 */ /* 0x020fe20000000400 */
[----:B----4-:R-:W-:Y:S03]  /*203b0*/  STS.U16 [R0+0xfc00], R6 ;  /* 0x00fc000600007388 */ /* 0x010fe60000000400 */
[----:B--2---:R0:W-:Y:S04]  /*203c0*/  STL [R1+0x1fbc], R11 ;  /* 0x001fbc0b01007387 */ /* 0x0041e80000100800 */
[----:B0-----:R-:W2:Y:S01]  /*203d0*/  LDL.LU R11, [R1+0x568] ;  /* 0x00056800010b7983 */ /* 0x001ea20000300800 */
[----:B------:R-:W3:Y:S02]  /*203e0*/  LDL.LU R7, [R1+0x4f4] ;  /* 0x0004f40001077983 */ /* 0x000ee40000300800 */
[----:B------:R-:W4:Y:S02]  /*203f0*/  LDL.LU R8, [R1+0x4d4] ;  /* 0x0004d40001087983 */ /* 0x000f240000300800 */
[----:B------:R-:W5:Y:S01]  /*20400*/  LDL.LU R9, [R1+0x4b4] ;  /* 0x0004b40001097983 */ /* 0x000f620000300800 */
[----:B------:R-:W2:Y:S01]  /*20410*/  LDL.LU R29, [R1+0x494] ;  /* 0x00049400011d7983 */ /* 0x000ea20000300800 */
[----:B------:R-:W2:Y:S02]  /*20420*/  LDL.LU R28, [R1+0x374] ;  /* 0x00037400011c7983 */ /* 0x000ea40000300800 */
[----:B------:R-:W2:Y:S02]  /*20430*/  LDL.LU R27, [R1+0x354] ;  /* 0x00035400011b7983 */ /* 0x000ea40000300800 */
[----:B------:R-:W2:Y:S01]  /*20440*/  LDL.LU R26, [R1+0x334] ;  /* 0x00033400011a7983 */ /* 0x000ea20000300800 */
        /* <DEDUP_REMOVED lines=20> */
[----:B------:R-:W3:Y:S04]  /*20590*/  LDL.LU R6, [R1+0x524] ;  /* 0x0005240001067983 */ /* 0x000ee80000300800 */
[----:B--2---:R0:W-:Y:S04]  /*205a0*/  STS.U16 [R0+0x500], R11 ;  /* 0x0005000b00007388 */ /* 0x0041e80000000400 */
[----:B0-----:R-:W2:Y:S04]  /*205b0*/  LDL.LU R11, [R1+0x1fbc] ;  /* 0x001fbc00010b7983 */ /* 0x001ea80000300800 */
[----:B--2---:R0:W-:Y:S01]  /*205c0*/  STS.U16 [R0+0xd00], R11 ;  /* 0x000d000b00007388 */ /* 0x0041e20000000400 */
[----:B---3--:R-:W-:Y:S02]  /*205d0*/  STS.U16 [R0+0x1500], R6 ;  /* 0x0015000600007388 */ /* 0x008fe40000000400 */
[----:B------:R-:W-:Y:S02]  /*205e0*/  STS.U16 [R0+0x1d00], R7 ;  /* 0x001d000700007388 */ /* 0x000fe40000000400 */
[----:B----4-:R-:W-:Y:S01]  /*205f0*/  STS.U16 [R0+0x2500], R8 ;  /* 0x0025000800007388 */ /* 0x010fe20000000400 */
[----:B0-----:R-:W2:Y:S04]  /*20600*/  LDL.LU R11, [R1+0x1fb8] ;  /* 0x001fb800010b7983 */ /* 0x001ea80000300800 */
[----:B-----5:R-:W-:Y:S01]  /*20610*/  STS.U16 [R0+0x2d00], R9 ;  /* 0x002d000900007388 */ /* 0x020fe20000000400 */
        /* <DEDUP_REMOVED lines=18> */
[----:B------:R-:W-:Y:S01]  /*20740*/  STS.U16 [R0+0xc500], R13 ;  /* 0x00c5000d00007388 */ /* 0x000fe20000000400 */
[----:B------:R-:W-:Y:S01]  /*20750*/  STS.U16 [R0+0xcd00], R12 ;  /* 0x00cd000c00007388 */ /* 0x000fe20000000400 */
[----:B------:R-:W-:Y:S02]  /*20760*/  STS.U16 [R0+0xd500], R3 ;  /* 0x00d5000300007388 */ /* 0x000fe40000000400 */
[----:B------:R-:W-:Y:S02]  /*20770*/  STS.U16 [R0+0xdd00], R4 ;  /* 0x00dd000400007388 */ /* 0x000fe40000000400 */
[----:B------:R1:W-:Y:S01]  /*20780*/  STS.U16 [R0+0xe500], R5 ;  /* 0x00e5000500007388 */ /* 0x0003e20000000400 */
[----:B0-----:R-:W3:Y:S04]  /*20790*/  LDL.LU R10, [R1+0x3c] ;  /* 0x00003c00010a7983 */ /* 0x001ee80000300800 */
[----:B-1----:R-:W4:Y:S01]  /*207a0*/  LDL.LU R5, [R1+0x34] ;  /* 0x0000340001057983 */ /* 0x002f220000300800 */
[----:B--2---:R-:W-:-:S05]  /*207b0*/  LOP3.LUT R9, R11, 0x60, RZ, 0x3c, !PT ;  /* 0x000000600b097812 */ /* 0x004fca00078e3cff */
[----:B------:R0:W-:Y:S01]  /*207c0*/  STL [R1+0x1fb0], R9 ;  /* 0x001fb00901007387 */ /* 0x0001e20000100800 */
[----:B------:R-:W2:Y:S02]  /*207d0*/  LDL.LU R3, [R1+0x564] ;  /* 0x0005640001037983 */ /* 0x000ea40000300800 */
[----:B------:R-:W5:Y:S02]  /*207e0*/  LDL.LU R4, [R1+0x544] ;  /* 0x0005440001047983 */ /* 0x000f640000300800 */
        /* <DEDUP_REMOVED lines=18> */
[----:B0-----:R-:W-:Y:S01]  /*20910*/  LOP3.LUT R9, R11, 0x50, RZ, 0x3c, !PT ;  /* 0x000000500b097812 */ /* 0x001fe200078e3cff */
[----:B------:R-:W2:Y:S02]  /*20920*/  LDL.LU R15, [R1+0x120] ;  /* 0x00012000010f7983 */ /* 0x000ea40000300800 */
[----:B------:R-:W2:Y:S01]  /*20930*/  LDL.LU R14, [R1+0x100] ;  /* 0x00010000010e7983 */ /* 0x000ea20000300800 */
[----:B------:R-:W2:Y:S01]  /*20940*/  LDL.LU R2, [R1+0x30] ;  /* 0x0000300001027983 */ /* 0x000ea20000300800 */
[----:B------:R-:W2:Y:S02]  /*20950*/  LDL.LU R13, [R1+0x2c] ;  /* 0x00002c00010d7983 */ /* 0x000ea40000300800 */
[----:B------:R-:W2:Y:S01]  /*20960*/  LDL.LU R12, [R1+0x28] ;  /* 0x00002800010c7983 */ /* 0x000ea20000300800 */
[----:B---3--:R0:W-:Y:S01]  /*20970*/  STS.U16 [R9+0xed00], R10 ;  /* 0x00ed000a09007388 */ /* 0x0081e20000000400 */
[----:B------:R-:W3:Y:S02]  /*20980*/  LDL.LU R11, [R1+0x24] ;  /* 0x00002400010b7983 */ /* 0x000ee40000300800 */
[----:B----4-:R1:W-:Y:S01]  /*20990*/  STS.U16 [R9+0xf500], R5 ;  /* 0x00f5000509007388 */ /* 0x0103e20000000400 */
[----:B0-----:R-:W4:Y:S01]  /*209a0*/  LDL.LU R10, [R1+0x20] ;  /* 0x00002000010a7983 */ /* 0x001f220000300800 */
[----:B-1----:R-:W2:Y:S03]  /*209b0*/  LDL.LU R5, [R1+0x1fb4] ;  /* 0x001fb40001057983 */ /* 0x002ea60000300800 */
[----:B--2---:R0:W-:Y:S04]  /*209c0*/  STS.U16 [R9+0xfd00], R5 ;  /* 0x00fd000509007388 */ /* 0x0041e80000000400 */
[----:B0-----:R-:W2:Y:S01]  /*209d0*/  LDL.LU R9, [R1+0x1fb0] ;  /* 0x001fb00001097983 */ /* 0x001ea20000300800 */
[----:B------:R-:W3:Y:S03]  /*209e0*/  LDL.LU R5, [R1+0x4f0] ;  /* 0x0004f00001057983 */ /* 0x000ee60000300800 */
[----:B--2---:R0:W-:Y:S01]  /*209f0*/  STS.U16 [R9+0x600], R3 ;  /* 0x0006000309007388 */ /* 0x0041e20000000400 */
[----:B-----5:R1:W-:Y:S02]  /*20a00*/  STS.U16 [R9+0xe00], R4 ;  /* 0x000e000409007388 */ /* 0x0203e40000000400 */
[----:B------:R2:W-:Y:S01]  /*20a10*/  STS.U16 [R9+0x1600], R0 ;  /* 0x0016000009007388 */ /* 0x0005e20000000400 */
[----:B0-----:R-:W5:Y:S01]  /*20a20*/  LDL.LU R3, [R1+0x1fac] ;  /* 0x001fac0001037983 */ /* 0x001f620000300800 */
[----:B-1----:R-:W5:Y:S02]  /*20a30*/  LDL.LU R4, [R1+0x1fa8] ;  /* 0x001fa80001047983 */ /* 0x002f640000300800 */
[----:B--2---:R-:W2:Y:S02]  /*20a40*/  LDL.LU R0, [R1+0x1fa4] ;  /* 0x001fa40001007983 */ /* 0x004ea40000300800 */
[----:B---3--:R-:W-:Y:S01]  /*20a50*/  STS.U16 [R9+0x1e00], R5 ;  /* 0x001e000509007388 */ /* 0x008fe20000000400 */
[----:B------:R-:W-:Y:S01]  /*20a60*/  STS.U16 [R9+0x2600], R6 ;  /* 0x0026000609007388 */ /* 0x000fe20000000400 */
[----:B------:R-:W-:Y:S02]  /*20a70*/  STS.U16 [R9+0x2e00], R7 ;  /* 0x002e000709007388 */ /* 0x000fe40000000400 */
[----:B------:R0:W-:Y:S02]  /*20a80*/  STS.U16 [R9+0x3600], R8 ;  /* 0x0036000809007388 */ /* 0x0001e40000000400 */
        /* <DEDUP_REMOVED lines=21> */
[----:B----4-:R-:W-:Y:S01]  /*20be0*/  STS.U16 [R9+0xde00], R10 ;  /* 0x00de000a09007388 */ /* 0x010fe20000000400 */
[----:B--2---:R0:W-:Y:S04]  /*20bf0*/  STS.U16 [R9+0xe600], R0 ;  /* 0x00e6000009007388 */ /* 0x0041e80000000400 */
[----:B0-----:R-:W2:Y:S01]  /*20c00*/  LDL.LU R0, [R1+0x1fa0] ;  /* 0x001fa00001007983 */ /* 0x001ea20000300800 */
[----:B------:R-:W2:Y:S02]  /*20c10*/  LDL.LU R29, [R1+0x560] ;  /* 0x00056000011d7983 */ /* 0x000ea40000300800 */
        /* <DEDUP_REMOVED lines=22> */
[----:B---3--:R-:W-:Y:S04]  /*20d80*/  STS.U16 [R9+0xee00], R8 ;  /* 0x00ee000809007388 */ /* 0x008fe80000000400 */
[----:B------:R-:W3:Y:S01]  /*20d90*/  LDL.LU R5, [R1+0xc] ;  /* 0x00000c0001057983 */ /* 0x000ee20000300800 */
[----:B-----5:R0:W-:Y:S02]  /*20da0*/  STS.U16 [R9+0xf600], R4 ;  /* 0x00f6000409007388 */ /* 0x0201e40000000400 */
[----:B------:R1:W-:Y:S01]  /*20db0*/  STS.U16 [R9+0xfe00], R3 ;  /* 0x00fe000309007388 */ /* 0x0003e20000000400 */
[----:B0-----:R-:W3:Y:S01]  /*20dc0*/  LDL.LU R4, [R1+0xfc] ;  /* 0x0000fc0001047983 */ /* 0x001ee20000300800 */
[----:B-1----:R-:W3:Y:S02]  /*20dd0*/  LDL.LU R3, [R1+0x11c] ;  /* 0x00011c0001037983 */ /* 0x002ee40000300800 */
[----:B------:R-:W3:Y:S02]  /*20de0*/  LDL.LU R8, [R1+0x8] ;  /* 0x0000080001087983 */ /* 0x000ee40000300800 */
[----:B------:R-:W3:Y:S01]  /*20df0*/  LDL.LU R9, [R1] ;  /* 0x0000000001097983 */ /* 0x000ee20000300800 */
[----:B--2---:R0:W-:Y:S01]  /*20e00*/  STS.U16 [R0+0x700], R29 ;  /* 0x0007001d00007388 */ /* 0x0041e20000000400 */
[----:B----4-:R1:W-:Y:S03]  /*20e10*/  STS.U16 [R0+0xf00], R28 ;  /* 0x000f001c00007388 */ /* 0x0103e60000000400 */
[----:B------:R2:W-:Y:S01]  /*20e20*/  STS.U16 [R0+0x1700], R27 ;  /* 0x0017001b00007388 */ /* 0x0005e20000000400 */
[----:B------:R4:W-:Y:S03]  /*20e30*/  STS.U16 [R0+0x1f00], R26 ;  /* 0x001f001a00007388 */ /* 0x0009e60000000400 */
[----:B------:R4:W-:Y:S01]  /*20e40*/  STS.U16 [R0+0x2700], R25 ;  /* 0x0027001900007388 */ /* 0x0009e20000000400 */
[----:B------:R4:W-:Y:S03]  /*20e50*/  STS.U16 [R0+0x2f00], R24 ;  /* 0x002f001800007388 */ /* 0x0009e60000000400 */
[----:B0-----:R-:W5:Y:S04]  /*20e60*/  LDL.LU R29, [R1+0x1f9c] ;  /* 0x001f9c00011d7983 */ /* 0x001f680000300800 */
[----:B-1----:R-:W5:Y:S01]  /*20e70*/  LDL.LU R28, [R1+0x1f98] ;  /* 0x001f9800011c7983 */ /* 0x002f620000300800 */
[----:B--2---:R-:W2:Y:S02]  /*20e80*/  LDL.LU R27, [R1+0x1f94] ;  /* 0x001f9400011b7983 */ /* 0x004ea40000300800 */
[----:B----4-:R-:W4:Y:S01]  /*20e90*/  LDL.LU R26, [R1+0x1f90] ;  /* 0x001f9000011a7983 */ /* 0x010f220000300800 */
[----:B------:R-:W2:Y:S01]  /*20ea0*/  LDL.LU R25, [R1+0x1f8c] ;  /* 0x001f8c0001197983 */ /* 0x000ea20000300800 */
[----:B------:R-:W2:Y:S03]  /*20eb0*/  LDL.LU R24, [R1+0x1f88] ;  /* 0x001f880001187983 */ /* 0x000ea60000300800 */
[----:B------:R0:W-:Y:S01]  /*20ec0*/  STS.U16 [R0+0x3700], R23 ;  /* 0x0037001700007388 */ /* 0x0001e20000000400 */
[----:B------:R1:W-:Y:S02]  /*20ed0*/  STS.U16 [R0+0x3f00], R22 ;  /* 0x003f001600007388 */ /* 0x0003e40000000400 */
[----:B------:R1:W-:Y:S02]  /*20ee0*/  STS.U16 [R0+0x4700], R21 ;  /* 0x0047001500007388 */ /* 0x0003e40000000400 */
[----:B------:R1:W-:Y:S01]  /*20ef0*/  STS.U16 [R0+0x4f00], R20 ;  /* 0x004f001400007388 */ /* 0x0003e20000000400 */
[----:B------:R1:W-:Y:S01]  /*20f00*/  STS.U16 [R0+0x5700], R19 ;  /* 0x0057001300007388 */ /* 0x0003e20000000400 */
[----:B------:R1:W-:Y:S03]  /*20f10*/  STS.U16 [R0+0x5f00], R18 ;  /* 0x005f001200007388 */ /* 0x0003e60000000400 */
[----:B0-----:R-:W2:Y:S01]  /*20f20*/  LDL.LU R23, [R1+0x1f84] ;  /* 0x001f840001177983 */ /* 0x001ea20000300800 */
[----:B-1----:R-:W2:Y:S03]  /*20f30*/  LDL.LU R22, [R1+0x1f80] ;  /* 0x001f800001167983 */ /* 0x002ea60000300800 */
[----:B------:R-:W2:Y:S01]  /*20f40*/  LDL.LU R21, [R1+0x1f7c] ;  /* 0x001f7c0001157983 */ /* 0x000ea20000300800 */
[----:B------:R-:W2:Y:S03]  /*20f50*/  LDL.LU R20, [R1+0x1f78] ;  /* 0x001f780001147983 */ /* 0x000ea60000300800 */
        /* <DEDUP_REMOVED lines=9> */
[----:B-1----:R-:W2:Y:S02]  /*20ff0*/  LDL.LU R16, [R1+0x1f68] ;  /* 0x001f680001107983 */ /* 0x002ea40000300800 */
[----:B---3--:R-:W3:Y:S01]  /*21000*/  LDL.LU R15, [R1+0x1f64] ;  /* 0x001f6400010f7983 */ /* 0x008ee20000300800 */
[----:B------:R-:W2:Y:S04]  /*21010*/  LDL.LU R14, [R1+0x1f60] ;  /* 0x001f6000010e7983 */ /* 0x000ea80000300800 */
[----:B------:R-:W2:Y:S01]  /*21020*/  LDL.LU R2, [R1+0x1f5c] ;  /* 0x001f5c0001027983 */ /* 0x000ea20000300800 */
[----:B------:R-:W2:Y:S03]  /*21030*/  LDL.LU R13, [R1+0x1f58] ;  /* 0x001f5800010d7983 */ /* 0x000ea60000300800 */
[----:B------:R0:W-:Y:S01]  /*21040*/  STS.U16 [R0+0x9700], R12 ;  /* 0x0097000c00007388 */ /* 0x0001e20000000400 */
[----:B------:R1:W-:Y:S02]  /*21050*/  STS.U16 [R0+0x9f00], R11 ;  /* 0x009f000b00007388 */ /* 0x0003e40000000400 */
[----:B------:R1:W-:Y:S01]  /*21060*/  STS.U16 [R0+0xa700], R10 ;  /* 0x00a7000a00007388 */ /* 0x0003e20000000400 */
[----:B0-----:R-:W2:Y:S01]  /*21070*/  LDL.LU R12, [R1+0x1f54] ;  /* 0x001f5400010c7983 */ /* 0x001ea20000300800 */
[----:B-1----:R-:W2:Y:S02]  /*21080*/  LDL.LU R11, [R1+0x1f50] ;  /* 0x001f5000010b7983 */ /* 0x002ea40000300800 */
[----:B------:R-:W2:Y:S02]  /*21090*/  LDL.LU R10, [R1+0x1f4c] ;  /* 0x001f4c00010a7983 */ /* 0x000ea40000300800 */
[----:B------:R-:W-:Y:S01]  /*210a0*/  STS.U16 [R0+0xaf00], R3 ;  /* 0x00af000300007388 */ /* 0x000fe20000000400 */
[----:B------:R-:W-:Y:S01]  /*210b0*/  STS.U16 [R0+0xb700], R4 ;  /* 0x00b7000400007388 */ /* 0x000fe20000000400 */
[----:B------:R0:W-:Y:S03]  /*210c0*/  STS.U16 [R0+0xbf00], R6 ;  /* 0x00bf000600007388 */ /* 0x0001e60000000400 */
[----:B0-----:R-:W3:Y:S01]  /*210d0*/  LDL.LU R6, [R1+0x584] ;  /* 0x0005840001067983 */ /* 0x001ee20000300800 */
[----:B------:R-:W3:Y:S02]  /*210e0*/  LDL R3, [R1+0xde0] ;  /* 0x000de00001037983 */ /* 0x000ee40000100800 */
[----:B------:R0:W-:Y:S02]  /*210f0*/  STS.U16 [R0+0xc700], R7 ;  /* 0x00c7000700007388 */ /* 0x0001e40000000400 */
[----:B------:R-:W-:Y:S01]  /*21100*/  STS.U16 [R0+0xcf00], R5 ;  /* 0x00cf000500007388 */ /* 0x000fe20000000400 */
[----:B------:R-:W-:Y:S01]  /*21110*/  STS.U16 [R0+0xd700], R8 ;  /* 0x00d7000800007388 */ /* 0x000fe20000000400 */
[----:B------:R1:W-:Y:S03]  /*21120*/  STS.U16 [R0+0xdf00], R9 ;  /* 0x00df000900007388 */ /* 0x0003e60000000400 */
[----:B0-----:R-:W3:Y:S04]  /*21130*/  LDL R7, [R1+0x2c0] ;  /* 0x0002c00001077983 */ /* 0x001ee80000100800 */
[----:B-1----:R-:W0:Y:S02]  /*21140*/  S2R R9, SR_TID.X ;  /* 0x0000000000097919 */ /* 0x002e240000002100 */
[----:B0-----:R-:W-:-:S02]  /*21150*/  LOP3.LUT R4, R9, 0x1f, RZ, 0xc0, !PT ;  /* 0x0000001f09047812 */ /* 0x001fc400078ec0ff */
[----:B--2---:R-:W-:Y:S01]  /*21160*/  STS.U16 [R0+0xe700], R10 ;  /* 0x00e7000a00007388 */ /* 0x004fe20000000400 */
[----:B------:R-:W-:Y:S02]  /*21170*/  STS.U16 [R0+0xef00], R11 ;  /* 0x00ef000b00007388 */ /* 0x000fe40000000400 */
[----:B------:R-:W-:Y:S02]  /*21180*/  STS.U16 [R0+0xf700], R12 ;  /* 0x00f7000c00007388 */ /* 0x000fe40000000400 */
[----:B------:R0:W-:Y:S02]  /*21190*/  STS.U16 [R0+0xff00], R13 ;  /* 0x00ff000d00007388 */ /* 0x0001e40000000400 */
[----:B0-----:R-:W2:Y:S01]  /*211a0*/  LDL R0, [R1+0x294] ;  /* 0x0002940001007983 */ /* 0x001ea20000100800 */
[----:B------:R-:W-:Y:S02]  /*211b0*/  LEA R4, R2, R4, 0x4 ;  /* 0x0000000402047211 */ /* 0x000fe400078e20ff */
[----:B------:R-:W2:Y:S01]  /*211c0*/  LDL R2, [R1+0x540] ;  /* 0x0005400001027983 */ /* 0x000ea20000100800 */
[----:B------:R-:W-:-:S02]  /*211d0*/  LOP3.LUT R5, R9, 0x60, RZ, 0xc0, !PT ;  /* 0x0000006009057812 */ /* 0x000fc400078ec0ff */
[----:B------:R-:W-:Y:S02]  /*211e0*/  IMAD.SHL.U32 R4, R4, 0x4, RZ ;  /* 0x0000000404047824 */ /* 0x000fe400078e00ff */
[----:B------:R-:W-:-:S04]  /*211f0*/  SHF.R.U32.HI R5, RZ, 0x1, R5 ;  /* 0x00000001ff057819 */ /* 0x000fc80000011605 */
[----:B------:R-:W-:-:S05]  /*21200*/  LOP3.LUT R4, R4, R5, RZ, 0x3c, !PT ;  /* 0x0000000504047212 */ /* 0x000fca00078e3cff */
[----:B------:R-:W-:Y:S01]  /*21210*/  STS [R4+0x14000], R14 ;  /* 0x0140000e04007388 */ /* 0x000fe20000000800 */
[----:B------:R0:W-:Y:S02]  /*21220*/  STS [R4+0x14800], R18 ;  /* 0x0148001204007388 */ /* 0x0001e40000000800 */
[----:B------:R-:W-:Y:S02]  /*21230*/  STS [R4+0x14080], R16 ;  /* 0x0140801004007388 */ /* 0x000fe40000000800 */
[----:B------:R-:W-:Y:S01]  /*21240*/  STS [R4+0x14880], R20 ;  /* 0x0148801404007388 */ /* 0x000fe20000000800 */
[----:B------:R-:W-:Y:S01]  /*21250*/  STS [R4+0x15000], R22 ;  /* 0x0150001604007388 */ /* 0x000fe20000000800 */
[----:B----4-:R-:W-:Y:S02]  /*21260*/  STS [R4+0x15800], R26 ;  /* 0x0158001a04007388 */ /* 0x010fe40000000800 */
[----:B------:R-:W-:Y:S02]  /*21270*/  STS [R4+0x15080], R24 ;  /* 0x0150801804007388 */ /* 0x000fe40000000800 */
[----:B-----5:R-:W-:Y:S01]  /*21280*/  STS [R4+0x15880], R28 ;  /* 0x0158801c04007388 */ /* 0x020fe20000000800 */
[----:B---3--:R-:W-:Y:S01]  /*21290*/  STS [R3+0x14000], R15 ;  /* 0x0140000f03007388 */ /* 0x008fe20000000800 */
[----:B------:R-:W-:Y:S02]  /*212a0*/  STS [R3+0x14800], R19 ;  /* 0x0148001303007388 */ /* 0x000fe40000000800 */
[----:B------:R-:W-:Y:S02]  /*212b0*/  STS [R3+0x14080], R17 ;  /* 0x0140801103007388 */ /* 0x000fe40000000800 */
[----:B------:R-:W-:Y:S01]  /*212c0*/  STS [R3+0x14880], R21 ;  /* 0x0148801503007388 */ /* 0x000fe20000000800 */
[----:B------:R-:W-:Y:S01]  /*212d0*/  STS [R3+0x15000], R23 ;  /* 0x0150001703007388 */ /* 0x000fe20000000800 */
[----:B------:R-:W-:Y:S02]  /*212e0*/  STS [R3+0x15800], R27 ;  /* 0x0158001b03007388 */ /* 0x000fe40000000800 */
[----:B------:R-:W-:Y:S02]  /*212f0*/  STS [R3+0x15080], R25 ;  /* 0x0150801903007388 */ /* 0x000fe40000000800 */
[----:B------:R1:W-:Y:S01]  /*21300*/  STS [R3+0x15880], R29 ;  /* 0x0158801d03007388 */ /* 0x0003e20000000800 */
[----:B------:R-:W-:Y:S06]  /*21310*/  BAR.SYNC.DEFER_BLOCKING 0x0 ;  /* 0x0000000000007b1d */ /* 0x000fec0000010000 */
[----:B0-----:R-:W3:Y:S01]  /*21320*/  LDL R18, [R1+0x80] ;  /* 0x0000800001127983 */ /* 0x001ee20000100800 */
[----:B-1----:R-:W-:-:S03]  /*21330*/  FADD R3, -R7, R6 ;  /* 0x0000000607037221 */ /* 0x002fc60000000100 */
[----:B--2---:R-:W0:Y:S04]  /*21340*/  LDSM.16.M88.4 R20, [R0] ;  /* 0x000000000014783b */ /* 0x004e280000000200 */
[----:B------:R-:W-:Y:S01]  /*21350*/  STL [R1+0x1f24], R2 ;  /* 0x001f240201007387 */ /* 0x000fe20000100800 */
[----:B------:R-:W2:Y:S03]  /*21360*/  LDL.LU R12, [R1+0x390] ;  /* 0x00039000010c7983 */ /* 0x000ea60000300800 */
[----:B------:R-:W1:Y:S04]  /*21370*/  LDSM.16.M88.4 R24, [R0+0x4000] ;  /* 0x004000000018783b */ /* 0x000e680000000200 */
[----:B------:R4:W-:Y:S04]  /*21380*/  LDSM.16.M88.4 R8, [R2+0x14000] ;  /* 0x014000000208783b */ /* 0x0009e80000000200 */
[----:B0-----:R-:W-:Y:S01]  /*21390*/  STL.64 [R1+0x60], R20 ;  /* 0x0000601401007387 */ /* 0x001fe20000100a00 */
[----:B------:R-:W-:Y:S02]  /*213a0*/  STL.64 [R1+0x68], R22 ;  /* 0x0000681601007387 */ /* 0x000fe40000100a00 */
[----:B------:R-:W5:Y:S02]  /*213b0*/  LDL.LU R13, [R1+0x394] ;  /* 0x00039400010d7983 */ /* 0x000f640000300800 */
[----:B------:R-:W2:Y:S01]  /*213c0*/  LDL.LU R7, [R1+0x398] ;  /* 0x0003980001077983 */ /* 0x000ea20000300800 */
[----:B------:R-:W0:Y:S01]  /*213d0*/  LDSM.16.M88.4 R20, [R0+0x2000] ;  /* 0x002000000014783b */ /* 0x000e220000000200 */
[----:B------:R-:W-:-:S03]  /*213e0*/  FMUL R3, R3, 1.4426950216293334961 ;  /* 0x3fb8aa3b03037820 */ /* 0x000fc60000400000 */
[----:B------:R-:W3:Y:S01]  /*213f0*/  LDL.LU R15, [R1+0x39c] ;  /* 0x00039c00010f7983 */ /* 0x000ee20000300800 */
[----:B------:R-:W3:Y:S02]  /*21400*/  LDL.LU R4, [R1+0x3a0] ;  /* 0x0003a00001047983 */ /* 0x000ee40000300800 */
[----:B------:R-:W3:Y:S01]  /*21410*/  LDL.LU R5, [R1+0x3a4] ;  /* 0x0003a40001057983 */ /* 0x000ee20000300800 */
[----:B----4-:R-:W4:Y:S01]  /*21420*/  MUFU.EX2 R2, R3 ;  /* 0x0000000300027308 */ /* 0x010f220000000800 */
[----:B-1----:R-:W-:Y:S01]  /*21430*/  STL.64 [R1+0x40], R24 ;  /* 0x0000401801007387 */ /* 0x002fe20000100a00 */
[----:B------:R-:W-:Y:S02]  /*21440*/  STL.64 [R1+0x48], R26 ;  /* 0x0000481a01007387 */ /* 0x000fe40000100a00 */
[----:B------:R-:W5:Y:S02]  /*21450*/  LDL.LU R6, [R1+0x3a8] ;  /* 0x0003a80001067983 */ /* 0x000f640000300800 */
[----:B------:R-:W1:Y:S01]  /*21460*/  LDSM.16.M88.4 R24, [R0+0x6000] ;  /* 0x006000000018783b */ /* 0x000e620000000200 */
[----:B0-----:R-:W-:Y:S03]  /*21470*/  STL.64 [R1+0x50], R20 ;  /* 0x0000501401007387 */ /* 0x001fe60000100a00 */
[----:B------:R-:W-:Y:S02]  /*21480*/  STL.64 [R1+0x58], R22 ;  /* 0x0000581601007387 */ /* 0x000fe40000100a00 */
[----:B----4-:R-:W-:Y:S02]  /*21490*/  STL [R1+0x2c8], R2 ;  /* 0x0002c80201007387 */ /* 0x010fe40000100800 */
[----:B------:R-:W-:Y:S02]  /*214a0*/  STL.64 [R1+0x1f38], R20 ;  /* 0x001f381401007387 */ /* 0x000fe40000100a00 */
[----:B------:R-:W0:Y:S04]  /*214b0*/  LDSM.16.M88.4 R20, [R0+0x8000] ;  /* 0x008000000014783b */ /* 0x000e280000000200 */
[----:B-1----:R-:W-:Y:S01]  /*214c0*/  STL.64 [R1+0x30], R24 ;  /* 0x0000301801007387 */ /* 0x002fe20000100a00 */
[----:B------:R-:W-:Y:S01]  /*214d0*/  STL.64 [R1+0x38], R26 ;  /* 0x0000381a01007387 */ /* 0x000fe20000100a00 */
[----:B------:R-:W-:-:S02]  /*214e0*/  MOV R17, R24 ;  /* 0x0000001800117202 */ /* 0x000fc40000000f00 */
[----:B------:R-:W-:Y:S02]  /*214f0*/  MOV R16, R25 ;  /* 0x0000001900107202 */ /* 0x000fe40000000f00 */
[----:B------:R-:W1:Y:S01]  /*21500*/  LDSM.16.M88.4 R24, [R0+0xa000] ;  /* 0x00a000000018783b */ /* 0x000e620000000200 */
[----:B--2---:R-:W-:-:S03]  /*21510*/  FMUL R14, R2, R7 ;  /* 0x00000007020e7220 */ /* 0x004fc60000400000 */
[----:B------:R-:W2:Y:S01]  /*21520*/  LDL.LU R7, [R1+0x3ac] ;  /* 0x0003ac0001077983 */ /* 0x000ea20000300800 */
[----:B0-----:R-:W-:Y:S02]  /*21530*/  STL.64 [R1+0x10], R20 ;  /* 0x0000101401007387 */ /* 0x001fe40000100a00 */
[----:B------:R-:W-:Y:S02]  /*21540*/  STL.64 [R1+0x18], R22 ;  /* 0x0000181601007387 */ /* 0x000fe40000100a00 */
[----:B------:R-:W4:Y:S01]  /*21550*/  LDL R3, [R1+0x2bc] ;  /* 0x0002bc0001037983 */ /* 0x000f220000100800 */
[----:B---3--:R-:W-:Y:S01]  /*21560*/  STL [R1+0x1f48], R18 ;  /* 0x001f481201007387 */ /* 0x008fe20000100800 */
[----:B------:R0:W-:Y:S03]  /*21570*/  STL.64 [R1+0x1f40], R16 ;  /* 0x001f401001007387 */ /* 0x0001e60000100a00 */
[----:B0-----:R-:W3:Y:S01]  /*21580*/  LDL.64 R16, [R1+0x60] ;  /* 0x0000600001107983 */ /* 0x001ee20000100a00 */
[----:B------:R-:W-:-:S02]  /*21590*/  FMUL R12, R18, R12 ;  /* 0x0000000c120c7220 */ /* 0x000fc40000400000 */
[----:B-----5:R-:W-:Y:S02]  /*215a0*/  FMUL R13, R18, R13 ;  /* 0x0000000d120d7220 */ /* 0x020fe40000400000 */
[----:B------:R-:W-:Y:S01]  /*215b0*/  FMUL R15, R2, R15 ;  /* 0x0000000f020f7220 */ /* 0x000fe20000400000 */
[----:B------:R-:W5:Y:S01]  /*215c0*/  LDL.LU R22, [R1+0x3b0] ;  /* 0x0003b00001167983 */ /* 0x000f620000300800 */
[----:B------:R-:W2:Y:S02]  /*215d0*/  LDL.LU R21, [R1+0x3b4] ;  /* 0x0003b40001157983 */ /* 0x000ea40000300800 */
[----:B-1----:R-:W-:Y:S02]  /*215e0*/  STL.64 [R1+0x70], R24 ;  /* 0x0000701801007387 */ /* 0x002fe40000100a00 */
[----:B------:R3:W-:Y:S02]  /*215f0*/  STL.64 [R1+0x78], R26 ;  /* 0x0000781a01007387 */ /* 0x0007e40000100a00 */
[----:B------:R-:W-:-:S02]  /*21600*/  FMUL R4, R18, R4 ;  /* 0x0000000412047220 */ /* 0x000fc40000400000 */
[----:B------:R-:W-:Y:S02]  /*21610*/  FMUL R5, R18, R5 ;  /* 0x0000000512057220 */ /* 0x000fe40000400000 */
[----:B------:R-:W-:Y:S01]  /*21620*/  FMUL R6, R2, R6 ;  /* 0x0000000602067220 */ /* 0x000fe20000400000 */
[----:B------:R-:W2:Y:S01]  /*21630*/  LDL.LU R20, [R1+0x3b8] ;  /* 0x0003b80001147983 */ /* 0x000ea20000300800 */
[----:B------:R-:W5:Y:S01]  /*21640*/  LDL.LU R18, [R1+0x1f48] ;  /* 0x001f480001127983 */ /* 0x000f620000300800 */
[----:B---3--:R-:W-:Y:S01]  /*21650*/  HMMA.16816.F32.BF16 R24, R8, R16, R12 ;  /* 0x000000100818723c */ /* 0x008fe2000004180c */
[----:B------:R-:W-:Y:S02]  /*21660*/  MOV R2, R17 ;  /* 0x0000001100027202 */ /* 0x000fe40000000f00 */
[----:B------:R-:W3:Y:S11]  /*21670*/  LDL.LU.64 R16, [R1+0x1f40] ;  /* 0x001f400001107983 */ /* 0x000ef60000300a00 */
[----:B------:R-:W-:Y:S09]  /*21680*/  @!UPT UIADD3 URZ, URZ, URZ, URZ ;  /* 0x0000003f3f3ff290 */ /* 0x000ff2000fffe03f */
[----:B------:R0:W-:Y:S04]  /*21690*/  STL [R1+0x1e88], R27 ;  /* 0x001e881b01007387 */ /* 0x0001e80000100800 */
[----:B0-----:R-:W4:Y:S01]  /*216a0*/  LDL.LU R27, [R1+0x588] ;  /* 0x00058800011b7983 */ /* 0x001f220000300800 */
[----:B------:R0:W-:Y:S03]  /*216b0*/  STL [R1+0x1f20], R26 ;  /* 0x001f201a01007387 */ /* 0x0001e60000100800 */
[----:B0-----:R-:W4:Y:S01]  /*216c0*/  LDL R26, [R1+0x2c8] ;  /* 0x0002c800011a7983 */ /* 0x001f220000100800 */
[C---:B-----5:R-:W-:Y:S02]  /*216d0*/  FMUL R12, R18.reuse, R22 ;  /* 0x00000016120c7220 */ /* 0x060fe40000400000 */
[----:B--2---:R-:W-:-:S02]  /*216e0*/  FMUL R13, R18, R21 ;  /* 0x00000015120d7220 */ /* 0x004fc40000400000 */
[----:B------:R3:W-:Y:S01]  /*216f0*/  STL.64 [R1+0x1f18], R24 ;  /* 0x001f181801007387 */ /* 0x0007e20000100a00 */
[----:B------:R-:W2:Y:S01]  /*21700*/  LDL.LU R15, [R1+0x3bc] ;  /* 0x0003bc00010f7983 */ /* 0x000ea20000300800 */
[----:B------:R-:W5:Y:S02]  /*21710*/  LDL.LU R19, [R1+0x3c0] ;  /* 0x0003c00001137983 */ /* 0x000f640000300800 */
[----:B---3--:R-:W-:Y:S01]  /*21720*/  IMAD.MOV.U32 R24, RZ, RZ, R17 ;  /* 0x000000ffff187224 */ /* 0x008fe200078e0011 */
[----:B------:R-:W-:Y:S01]  /*21730*/  MOV R25, R16 ;  /* 0x0000001000197202 */ /* 0x000fe20000000f00 */
[----:B------:R-:W3:Y:S01]  /*21740*/  LDL.LU R17, [R1+0x3c4] ;  /* 0x0003c40001117983 */ /* 0x000ee20000300800 */
[----:B------:R-:W2:Y:S02]  /*21750*/  LDL.LU R16, [R1+0x3c8] ;  /* 0x0003c80001107983 */ /* 0x000ea40000300800 */
[C---:B----4-:R-:W-:Y:S02]  /*21760*/  FMUL R14, R26.reuse, R20 ;  /* 0x000000141a0e7220 */ /* 0x050fe40000400000 */
[----:B------:R-:W0:Y:S04]  /*21770*/  LDSM.16.M88.4 R20, [R0+0xc000] ;  /* 0x00c000000014783b */ /* 0x000e280000000200 */
[----:B0-----:R0:W-:Y:S01]  /*21780*/  STL.64 [R1+0xa0], R20 ;  /* 0x0000a01401007387 */ /* 0x0011e20000100a00 */
[----:B------:R1:W-:Y:S03]  /*21790*/  STL.64 [R1+0xa8], R22 ;  /* 0x0000a81601007387 */ /* 0x0003e60000100a00 */
[----:B0-----:R-:W1:Y:S01]  /*217a0*/  LDL.LU.64 R20, [R1+0x1f38] ;  /* 0x001f380001147983 */ /* 0x001e620000300a00 */
[----:B------:R-:W-:-:S02]  /*217b0*/  FMUL R7, R26, R7 ;  /* 0x000000071a077220 */ /* 0x000fc40000400000 */
[----:B------:R-:W-:Y:S02]  /*217c0*/  STL.64 [R1+0x1f30], R10 ;  /* 0x001f300a01007387 */ /* 0x000fe40000100a00 */
[----:B------:R-:W-:Y:S03]  /*217d0*/  STL.64 [R1+0x1f28], R8 ;  /* 0x001f280801007387 */ /* 0x000fe60000100a00 */
[----:B-1----:R-:W-:Y:S01]  /*217e0*/  HMMA.16816.F32.BF16 R20, R8, R20, R4 ;  /* 0x000000140814723c */ /* 0x002fe20000041804 */
[----:B------:R-:W0:Y:S04]  /*217f0*/  LDSM.16.M88.4 R8, [R0+0xe000] ;  /* 0x00e000000008783b */ /* 0x000e280000000200 */
[----:B------:R-:W4:Y:S01]  /*21800*/  LDL.LU R7, [R1+0x3cc] ;  /* 0x0003cc0001077983 */ /* 0x000f220000300800 */
[----:B------:R-:W4:Y:S02]  /*21810*/  LDL.LU R29, [R1+0x58c] ;  /* 0x00058c00011d7983 */ /* 0x000f240000300800 */
[----:B------:R-:W4:Y:S02]  /*21820*/  LDL R28, [R1+0x2b8] ;  /* 0x0002b800011c7983 */ /* 0x000f240000100800 */
[----:B-----5:R-:W-:Y:S11]  /*21830*/  FMUL R4, R18, R19 ;  /* 0x0000001312047220 */ /* 0x020ff60000400000 */
[----:B------:R-:W-:Y:S02]  /*21840*/  @!UPT UIADD3 URZ, URZ, URZ, URZ ;  /* 0x0000003f3f3ff290 */ /* 0x000fe4000fffe03f */
[----:B------:R-:W-:Y:S01]  /*21850*/  STL.64 [R1+0x1e80], R22 ;  /* 0x001e801601007387 */ /* 0x000fe20000100a00 */
[----:B------:R1:W-:Y:S03]  /*21860*/  STL.64 [R1+0x1e78], R20 ;  /* 0x001e781401007387 */ /* 0x0003e60000100a00 */
[----:B-1----:R-:W5:Y:S04]  /*21870*/  LDL R20, [R1+0x40] ;  /* 0x0000400001147983 */ /* 0x002f680000100800 */
[----:B------:R-:W5:Y:S04]  /*21880*/  LDL R21, [R1+0x44] ;  /* 0x0000440001157983 */ /* 0x000f680000100800 */
[----:B0-----:R0:W-:Y:S01]  /*21890*/  STL.64 [R1+0x98], R10 ;  /* 0x0000980a01007387 */ /* 0x0011e20000100a00 */
[----:B------:R-:W-:-:S02]  /*218a0*/  MOV R19, R8 ;  /* 0x0000000800137202 */ /* 0x000fc40000000f00 */
[----:B------:R-:W-:Y:S01]  /*218b0*/  MOV R0, R9 ;  /* 0x0000000900007202 */ /* 0x000fe20000000f00 */
[----:B0-----:R-:W5:Y:S01]  /*218c0*/  LDL.LU.64 R10, [R1+0x1f30] ;  /* 0x001f3000010a7983 */ /* 0x001f620000300a00 */
[----:B------:R-:W5:Y:S02]  /*218d0*/  LDL.LU.64 R8, [R1+0x1f28] ;  /* 0x001f280001087983 */ /* 0x000f640000300a00 */
[C---:B--2---:R-:W-:Y:S02]  /*218e0*/  FMUL R15, R26.reuse, R15 ;  /* 0x0000000f1a0f7220 */ /* 0x044fe40000400000 */
[----:B------:R-:W-:Y:S02]  /*218f0*/  FMUL R6, R26, R16 ;  /* 0x000000101a067220 */ /* 0x000fe40000400000 */
[----:B---3--:R-:W-:Y:S01]  /*21900*/  FMUL R5, R18, R17 ;  /* 0x0000001112057220 */ /* 0x008fe20000400000 */
[----:B------:R-:W2:Y:S01]  /*21910*/  LDL.LU R16, [R1+0x3d0] ;  /* 0x0003d00001107983 */ /* 0x000ea20000300800 */
[----:B------:R-:W3:Y:S02]  /*21920*/  LDL.LU R17, [R1+0x3d4] ;  /* 0x0003d40001117983 */ /* 0x000ee40000300800 */
[----:B------:R-:W2:Y:S01]  /*21930*/  LDL.LU R18, [R1+0x3d8] ;  /* 0x0003d80001127983 */ /* 0x000ea20000300800 */
[C---:B-----5:R-:W-:Y:S11]  /*21940*/  HMMA.16816.F32.BF16 R12, R8.reuse, R20, R12 ;  /* 0x00000014080c723c */ /* 0x060ff6000004180c */
[----:B------:R-:W-:Y:S11]  /*21950*/  @!UPT UIADD3 URZ, URZ, URZ, URZ ;  /* 0x0000003f3f3ff290 */ /* 0x000ff6000fffe03f */
[----:B------:R-:W-:Y:S01]  /*21960*/  @!UPT UIADD3 URZ, URZ, URZ, URZ ;  /* 0x0000003f3f3ff290 */ /* 0x000fe2000fffe03f */
[----:B------:R-:W-:Y:S01]  /*21970*/  STL.64 [R1+0x20], R12 ;  /* 0x0000200c01007387 */ /* 0x000fe20000100a00 */
[----:B------:R0:W-:Y:S03]  /*21980*/  STL.64 [R1+0x28], R14 ;  /* 0x0000280e01007387 */ /* 0x0001e60000100a00 */
[----:B0-----:R-:W5:Y:S01]  /*21990*/  LDL.LU R14, [R1+0x3dc] ;  /* 0x0003dc00010e7983 */ /* 0x001f620000300800 */
[----:B------:R-:W2:Y:S02]  /*219a0*/  LDL.LU R20, [R1+0x60] ;  /* 0x0000600001147983 */ /* 0x000ea40000300800 */
[----:B------:R-:W-:Y:S01]  /*219b0*/  IMAD.MOV.U32 R21, RZ, RZ, R2 ;  /* 0x000000ffff157224 */ /* 0x000fe200078e0002 */
[----:B--2---:R0:W-:Y:S04]  /*219c0*/  STL [R1+0x1ee0], R20 ;  /* 0x001ee01401007387 */ /* 0x0041e80000100800 */
[----:B0-----:R-:W2:Y:S01]  /*219d0*/  LDL R20, [R1+0x2c8] ;  /* 0x0002c80001147983 */ /* 0x001ea20000100800 */
[----:B------:R-:W2:Y:S02]  /*219e0*/  LDL.LU R2, [R1+0x1f24] ;  /* 0x001f240001027983 */ /* 0x000ea40000300800 */
[----:B------:R-:W2:Y:S02]  /*219f0*/  LDL R22, [R1+0x68] ;  /* 0x0000680001167983 */ /* 0x000ea40000100800 */
[----:B----4-:R-:W-:Y:S01]  /*21a00*/  FMUL R7, R26, R7 ;  /* 0x000000071a077220 */ /* 0x010fe20000400000 */
[----:B--2---:R0:W-:Y:S04]  /*21a10*/  STL [R1+0x1eb8], R22 ;  /* 0x001eb81601007387 */ /* 0x0041e80000100800 */
[----:B0-----:R-:W2:Y:S01]  /*21a20*/  LDL.LU R22, [R1+0x80] ;  /* 0x0000800001167983 */ /* 0x001ea20000300800 */
[----:B------:R-:W4:Y:S01]  /*21a30*/  LDL R23, [R1+0x6c] ;  /* 0x00006c0001177983 */ /* 0x000f220000100800 */
[----:B------:R-:W-:Y:S01]  /*21a40*/  HMMA.16816.F32.BF16 R4, R8, R24, R4 ;  /* 0x000000180804723c */ /* 0x000fe20000041804 */
[----:B------:R-:W-:Y:S01]  /*21a50*/  FADD R3, -R3, R27 ;  /* 0x0000001b03037221 */ /* 0x000fe20000000100 */
[----:B----4-:R-:W-:Y:S01]  /*21a60*/  STL [R1+0x1ebc], R23 ;  /* 0x001ebc1701007387 */ /* 0x010fe20000100800 */
[----:B------:R-:W4:Y:S02]  /*21a70*/  LDL.LU R26, [R1+0x1f20] ;  /* 0x001f2000011a7983 */ /* 0x000f240000300800 */
[----:B------:R-:W2:Y:S11]  /*21a80*/  LDL.LU.64 R24, [R1+0x1f18] ;  /* 0x001f180001187983 */ /* 0x000eb60000300a00 */
[----:B------:R-:W-:Y:S08]  /*21a90*/  @!UPT UIADD3 URZ, URZ, URZ, URZ ;  /* 0x0000003f3f3ff290 */ /* 0x000ff0000fffe03f */
[----:B------:R-:W-:Y:S01]  /*21aa0*/  MOV R27, R4 ;  /* 0x00000004001b7202 */ /* 0x000fe20000000f00 */
[----:B------:R-:W-:Y:S01]  /*21ab0*/  STL [R1+0xd4], R5 ;  /* 0x0000d40501007387 */ /* 0x000fe20000100800 */
[----:B------:R-:W-:Y:S02]  /*21ac0*/  STL.64 [R1+0xd8], R6 ;  /* 0x0000d80601007387 */ /* 0x000fe40000100a00 */
[----:B------:R-:W0:Y:S01]  /*21ad0*/  LDSM.16.M88.4 R4, [R2+0x15000] ;  /* 0x015000000204783b */ /* 0x000e220000000200 */
[----:B----4-:R-:W-:Y:S03]  /*21ae0*/  STL.64 [R1+0x1e98], R26 ;  /* 0x001e981a01007387 */ /* 0x010fe60000100a00 */
[----:B--2---:R1:W-:Y:S02]  /*21af0*/  STL.64 [R1+0x1e90], R24 ;  /* 0x001e901801007387 */ /* 0x0043e40000100a00 */
[----:B------:R-:W2:Y:S02]  /*21b00*/  LDL.LU R12, [R1+0x3e0] ;  /* 0x0003e000010c7983 */ /* 0x000ea40000300800 */
[----:B------:R-:W4:Y:S01]  /*21b10*/  LDL.LU R13, [R1+0x3e4] ;  /* 0x0003e400010d7983 */ /* 0x000f220000300800 */
[----:B-1----:R-:W-:-:S02]  /*21b20*/  MOV R25, R0 ;  /* 0x0000000000197202 */ /* 0x002fc40000000f00 */
[----:B------:R-:W2:Y:S01]  /*21b30*/  LDL.LU R0, [R1+0x3e8] ;  /* 0x0003e80001007983 */ /* 0x000ea20000300800 */
[----:B------:R-:W2:Y:S02]  /*21b40*/  LDL.LU R15, [R1+0x3ec] ;  /* 0x0003ec00010f7983 */ /* 0x000ea40000300800 */
[----:B------:R-:W2:Y:S02]  /*21b50*/  LDL.LU R27, [R1+0x3f4] ;  /* 0x0003f400011b7983 */ /* 0x000ea40000300800 */
[----:B------:R-:W2:Y:S01]  /*21b60*/  LDL.LU R26, [R1+0x3f8] ;  /* 0x0003f800011a7983 */ /* 0x000ea20000300800 */
[----:B------:R-:W-:Y:S01]  /*21b70*/  MOV R24, R19 ;  /* 0x0000001300187202 */ /* 0x000fe20000000f00 */
[C---:B------:R-:W-:Y:S02]  /*21b80*/  FMUL R16, R22.reuse, R16 ;  /* 0x0000001016107220 */ /* 0x040fe40000400000 */
[----:B---3--:R-:W-:Y:S02]  /*21b90*/  FMUL R17, R22, R17 ;  /* 0x0000001116117220 */ /* 0x008fe40000400000 */
[----:B------:R-:W-:-:S02]  /*21ba0*/  FMUL R18, R20, R18 ;  /* 0x0000001214127220 */ /* 0x000fc40000400000 */
[C---:B-----5:R-:W-:Y:S01]  /*21bb0*/  FMUL R19, R20.reuse, R14 ;  /* 0x0000000e14137220 */ /* 0x060fe20000400000 */
[----:B--2---:R-:W-:Y:S01]  /*21bc0*/  STL.64 [R1+0x1f10], R26 ;  /* 0x001f101a01007387 */ /* 0x004fe20000100a00 */
[----:B------:R1:W-:Y:S03]  /*21bd0*/  STL.64 [R1+0x1f08], R24 ;  /* 0x001f081801007387 */ /* 0x0003e60000100a00 */
[----:B-1----:R-:W2:Y:S01]  /*21be0*/  LDL.64 R24, [R1+0x10] ;  /* 0x0000100001187983 */ /* 0x002ea20000100a00 */
[----:B0-----:R-:W-:Y:S02]  /*21bf0*/  STL.64 [R1+0x1ef0], R6 ;  /* 0x001ef00601007387 */ /* 0x001fe40000100a00 */
[----:B------:R0:W-:Y:S02]  /*21c00*/  STL.64 [R1+0x1ee8], R4 ;  /* 0x001ee80401007387 */ /* 0x0001e40000100a00 */
[----:B------:R-:W-:Y:S01]  /*21c10*/  FMUL R14, R20, R0 ;  /* 0x00000000140e7220 */ /* 0x000fe20000400000 */
[----:B0-----:R-:W3:Y:S01]  /*21c20*/  LDL.LU.64 R4, [R1+0xa0] ;  /* 0x0000a00001047983 */ /* 0x001ee20000300a00 */
[----:B------:R-:W-:Y:S02]  /*21c30*/  STL [R1+0x1c00], R2 ;  /* 0x001c000201007387 */ /* 0x000fe40000100800 */
[----:B------:R-:W5:Y:S01]  /*21c40*/  LDL.LU.64 R26, [R1+0x1f10] ;  /* 0x001f1000011a7983 */ /* 0x000f620000300a00 */
[----:B--2---:R-:W-:Y:S01]  /*21c50*/  HMMA.16816.F32.BF16 R16, R8, R24, R16 ;  /* 0x000000180810723c */ /* 0x004fe20000041810 */
[----:B------:R-:W-:Y:S11]  /*21c60*/  IMAD.MOV.U32 R0, RZ, RZ, R25 ;  /* 0x000000ffff007224 */ /* 0x000ff600078e0019 */
[----:B------:R-:W-:Y:S11]  /*21c70*/  @!UPT UIADD3 URZ, URZ, URZ, URZ ;  /* 0x0000003f3f3ff290 */ /* 0x000ff6000fffe03f */
[----:B------:R-:W-:Y:S01]  /*21c80*/  STL.64 [R1+0xf0], R16 ;  /* 0x0000f01001007387 */ /* 0x000fe20000100a00 */
[----:B------:R0:W-:Y:S02]  /*21c90*/  STL.64 [R1+0xf8], R18 ;  /* 0x0000f81201007387 */ /* 0x0001e40000100a00 */
[----:B------:R-:W2:Y:S01]  /*21ca0*/  LDL.LU.64 R24, [R1+0x1f08] ;  /* 0x001f080001187983 */ /* 0x000ea20000300a00 */
[----:B0-----:R-:W2:Y:S01]  /*21cb0*/  LDL.LU R18, [R1+0x3f0] ;  /* 0x0003f00001127983 */ /* 0x001ea20000300800 */
[----:B------:R-:W2:Y:S02]  /*21cc0*/  LDL.LU R19, [R1+0x3fc] ;  /* 0x0003fc0001137983 */ /* 0x000ea40000300800 */
[----:B------:R-:W2:Y:S02]  /*21cd0*/  LDL.LU R23, [R1+0x400] ;  /* 0x0004000001177983 */ /* 0x000ea40000300800 */
[----:B------:R-:W2:Y:S01]  /*21ce0*/  LDL.LU R7, [R1+0x404] ;  /* 0x0004040001077983 */ /* 0x000ea20000300800 */
[----:B------:R-:W2:Y:S01]  /*21cf0*/  LDL.LU R6, [R1+0x408] ;  /* 0x0004080001067983 */ /* 0x000ea20000300800 */
[----:B------:R-:W-:-:S02]  /*21d00*/  FMUL R12, R22, R12 ;  /* 0x0000000c160c7220 */ /* 0x000fc40000400000 */
[----:B----4-:R-:W-:Y:S02]  /*21d10*/  FMUL R13, R22, R13 ;  /* 0x0000000d160d7220 */ /* 0x010fe40000400000 */
[----:B------:R-:W-:Y:S01]  /*21d20*/  FMUL R15, R20, R15 ;  /* 0x0000000f140f7220 */ /* 0x000fe20000400000 */
[----:B--2---:R-:W-:Y:S01]  /*21d30*/  STL.64 [R1+0x1f00], R6 ;  /* 0x001f000601007387 */ /* 0x004fe20000100a00 */
[----:B---3--:R0:W-:Y:S03]  /*21d40*/  STL.64 [R1+0x1ef8], R4 ;  /* 0x001ef80401007387 */ /* 0x0081e60000100a00 */
[----:B0-----:R-:W2:Y:S01]  /*21d50*/  LDL.LU.64 R4, [R1+0x70] ;  /* 0x0000700001047983 */ /* 0x001ea20000300a00 */
[----:B------:R-:W3:Y:S02]  /*21d60*/  LDL.LU R2, [R1+0x40c] ;  /* 0x00040c0001027983 */ /* 0x000ee40000300800 */
[----:B------:R-:W-:-:S02]  /*21d70*/  FMUL R16, R22, R18 ;  /* 0x0000001216107220 */ /* 0x000fc40000400000 */
[----:B-----5:R-:W-:Y:S02]  /*21d80*/  FMUL R17, R22, R27 ;  /* 0x0000001b16117220 */ /* 0x020fe40000400000 */
[C---:B------:R-:W-:Y:S01]  /*21d90*/  FMUL R18, R20.reuse, R26 ;  /* 0x0000001a14127220 */ /* 0x040fe20000400000 */
[----:B--2---:R-:W-:Y:S01]  /*21da0*/  HMMA.16816.F32.BF16 R12, R8, R4, R12 ;  /* 0x00000004080c723c */ /* 0x004fe2000004180c */
[----:B------:R-:W-:Y:S02]  /*21db0*/  MOV R27, R4 ;  /* 0x00000004001b7202 */ /* 0x000fe40000000f00 */
[----:B------:R-:W-:Y:S11]  /*21dc0*/  MOV R26, R5 ;  /* 0x00000005001a7202 */ /* 0x000ff60000000f00 */
[----:B------:R-:W-:Y:S09]  /*21dd0*/  @!UPT UIADD3 URZ, URZ, URZ, URZ ;  /* 0x0000003f3f3ff290 */ /* 0x000ff2000fffe03f */
[----:B------:R0:W-:Y:S01]  /*21de0*/  STL.64 [R1+0xc0], R12 ;  /* 0x0000c00c01007387 */ /* 0x0001e20000100a00 */
[----:B------:R3:W-:Y:S02]  /*21df0*/  STL.64 [R1+0xc8], R14 ;  /* 0x0000c80e01007387 */ /* 0x0007e40000100a00 */
[----:B------:R-:W2:Y:S02]  /*21e00*/  LDL.LU.64 R6, [R1+0x1f00] ;  /* 0x001f000001067983 */ /* 0x000ea40000300a00 */
[----:B------:R-:W4:Y:S02]  /*21e10*/  LDL.LU.64 R4, [R1+0x1ef8] ;  /* 0x001ef80001047983 */ /* 0x000f240000300a00 */
[----:B------:R-:W-:Y:S02]  /*21e20*/  FMUL R19, R20, R19 ;  /* 0x0000001314137220 */ /* 0x000fe40000400000 */
[----:B------:R-:W-:Y:S02]  /*21e30*/  FADD R28, -R28, R29 ;  /* 0x0000001d1c1c7221 */ /* 0x000fe40000000100 */
[----:B------:R-:W-:-:S04]  /*21e40*/  FMUL R3, R3, 1.4426950216293334961 ;  /* 0x3fb8aa3b03037820 */ /* 0x000fc80000400000 */
[----:B------:R1:W-:Y:S01]  /*21e50*/  MUFU.EX2 R29, R3 ;  /* 0x00000003001d7308 */ /* 0x0003e20000000800 */
[----:B0-----:R-:W-:Y:S02]  /*21e60*/  FMUL R12, R22, R23 ;  /* 0x00000017160c7220 */ /* 0x001fe40000400000 */
[----:B-1----:R-:W-:Y:S02]  /*21e70*/  FMUL R3, R28, 1.4426950216293334961 ;  /* 0x3fb8aa3b1c037820 */ /* 0x002fe40000400000 */
[----:B------:R-:W5:Y:S01]  /*21e80*/  LDL.LU R28, [R1+0x41c] ;  /* 0x00041c00011c7983 */ /* 0x000f620000300800 */
[----:B---3--:R-:W-:Y:S01]  /*21e90*/  FMUL R15, R20, R2 ;  /* 0x00000002140f7220 */ /* 0x008fe20000400000 */
[C---:B----4-:R-:W-:Y:S01]  /*21ea0*/  HMMA.16816.F32.BF16 R16, R8.reuse, R4, R16 ;  /* 0x000000040810723c */ /* 0x050fe20000041810 */
[----:B--2---:R-:W-:Y:S02]  /*21eb0*/  FMUL R13, R22, R7 ;  /* 0x00000007160d7220 */ /* 0x004fe40000400000 */
[----:B------:R-:W-:Y:S01]  /*21ec0*/  FMUL R14, R20, R6 ;  /* 0x00000006140e7220 */ /* 0x000fe20000400000 */
[----:B------:R-:W-:Y:S01]  /*21ed0*/  MOV R23, R4 ;  /* 0x0000000400177202 */ /* 0x000fe20000000f00 */
[----:B------:R-:W-:Y:S11]  /*21ee0*/  IMAD.MOV.U32 R22, RZ, RZ, R5 ;  /* 0x000000ffff167224 */ /* 0x000ff600078e0005 */
[----:B------:R-:W-:Y:S07]  /*21ef0*/  @!UPT UIADD3 URZ, URZ, URZ, URZ ;  /* 0x0000003f3f3ff290 */ /* 0x000fee000fffe03f */
[----:B------:R0:W-:Y:S01]  /*21f00*/  STL.64 [R1+0xb0], R16 ;  /* 0x0000b01001007387 */ /* 0x0001e20000100a00 */
[----:B------:R1:W-:Y:S02]  /*21f10*/  STL.64 [R1+0xb8], R18 ;  /* 0x0000b81201007387 */ /* 0x0003e40000100a00 */
[----:B------:R-:W2:Y:S02]  /*21f20*/  LDL.LU.64 R6, [R1+0x1ef0] ;  /* 0x001ef00001067983 */ /* 0x000ea40000300a00 */
[----:B------:R-:W2:Y:S01]  /*21f30*/  LDL.LU.64 R4, [R1+0x1ee8] ;  /* 0x001ee80001047983 */ /* 0x000ea20000300a00 */
[----:B0-----:R-:W3:Y:S01]  /*21f40*/  LDL.LU R17, [R1+0x410] ;  /* 0x0004100001117983 */ /* 0x001ee20000300800 */
[----:B-1----:R-:W4:Y:S02]  /*21f50*/  LDL.LU R18, [R1+0x414] ;  /* 0x0004140001127983 */ /* 0x002f240000300800 */
[----:B------:R-:W2:Y:S02]  /*21f60*/  LDL.LU R19, [R1+0x418] ;  /* 0x0004180001137983 */ /* 0x000ea40000300800 */
[----:B------:R-:W2:Y:S01]  /*21f70*/  LDL.LU R20, [R1+0x1ee0] ;  /* 0x001ee00001147983 */ /* 0x000ea20000300800 */
[----:B------:R-:W-:Y:S01]  /*21f80*/  HMMA.16816.F32.BF16 R8, R8, R24, R12 ;  /* 0x000000180808723c */ /* 0x000fe2000004180c */
[----:B------:R-:W5:Y:S11]  /*21f90*/  MUFU.EX2 R3, R3 ;  /* 0x0000000300037308 */ /* 0x000f760000000800 */
[----:B------:R-:W-:Y:S11]  /*21fa0*/  @!UPT UIADD3 URZ, URZ, URZ, URZ ;  /* 0x0000003f3f3ff290 */ /* 0x000ff6000fffe03f */
[----:B------:R3:W-:Y:S01]  /*21fb0*/  STL.64 [R1+0x80], R8 ;  /* 0x0000800801007387 */ /* 0x0007e20000100a00 */
[----:B------:R2:W-:Y:S01]  /*21fc0*/  STL [R1+0x88], R10 ;  /* 0x0000880a01007387 */ /* 0x0005e20000100800 */
[----:B------:R-:W-:Y:S01]  /*21fd0*/  MOV R2, R11 ;  /* 0x0000000b00027202 */ /* 0x000fe20000000f00 */
[----:B-----5:R-:W-:Y:S01]  /*21fe0*/  FMUL R11, R3, R28 ;  /* 0x0000001c030b7220 */ /* 0x020fe20000400000 */
[----:B------:R-:W5:Y:S01]  /*21ff0*/  LDL.LU R12, [R1+0x42c] ;  /* 0x00042c00010c7983 */ /* 0x000f620000300800 */
[----:B------:R-:W-:Y:S02]  /*22000*/  STL.64 [R1+0x1eb0], R24 ;  /* 0x001eb01801007387 */ /* 0x000fe40000100a00 */
[----:B------:R-:W5:Y:S02]  /*22010*/  LDL.LU R15, [R1+0x420] ;  /* 0x00042000010f7983 */ /* 0x000f640000300800 */
[----:B------:R-:W5:Y:S01]  /*22020*/  LDL.LU R14, [R1+0x424] ;  /* 0x00042400010e7983 */ /* 0x000f620000300800 */
[----:B------:R-:W5:Y:S01]  /*22030*/  LDL.LU R13, [R1+0x428] ;  /* 0x00042800010d7983 */ /* 0x000f620000300800 */
[----:B------:R-:W-:Y:S02]  /*22040*/  STL.64 [R1+0x1ec0], R22 ;  /* 0x001ec01601007387 */ /* 0x000fe40000100a00 */
[----:B---3--:R-:W-:-:S02]  /*22050*/  FMUL R8, R29, R17 ;  /* 0x000000111d087220 */ /* 0x008fc40000400000 */
[----:B----4-:R-:W-:Y:S02]  /*22060*/  FMUL R9, R29, R18 ;  /* 0x000000121d097220 */ /* 0x010fe40000400000 */
[----:B--2---:R-:W-:-:S07]  /*22070*/  FMUL R10, R3, R19 ;  /* 0x00000013030a7220 */ /* 0x004fce0000400000 */
[----:B------:R-:W-:Y:S01]  /*22080*/  HMMA.16816.F32.BF16 R8, R4, R20, R8 ;  /* 0x000000140408723c */ /* 0x000fe20000041808 */
[----:B------:R-:W2:Y:S11]  /*22090*/  LDL.LU R20, [R1+0x30] ;  /* 0x0000300001147983 */ /* 0x000eb60000300800 */
[----:B------:R-:W-:Y:S11]  /*220a0*/  @!UPT UIADD3 URZ, URZ, URZ, URZ ;  /* 0x0000003f3f3ff290 */ /* 0x000ff6000fffe03f */
[----:B------:R-:W-:Y:S01]  /*220b0*/  STL.64 [R1+0x1a0], R8 ;  /* 0x0001a00801007387 */ /* 0x000fe20000100a00 */
[----:B------:R-:W-:Y:S02]  /*220c0*/  STL.64 [R1+0x1a8], R10 ;  /* 0x0001a80a01007387 */ /* 0x000fe40000100a00 */
[----:B------:R-:W2:Y:S02]  /*220d0*/  LDL.LU R21, [R1+0x34] ;  /* 0x0000340001157983 */ /* 0x000ea40000300800 */
[----:B--2---:R0:W-:Y:S04]  /*220e0*/  STL.64 [R1+0x1ec8], R20 ;  /* 0x001ec81401007387 */ /* 0x0041e80000100a00 */
[----:B0-----:R-:W2:Y:S01]  /*220f0*/  LDL.LU R20, [R1+0x40] ;  /* 0x0000400001147983 */ /* 0x001ea20000300800 */
[----:B------:R-:W2:Y:S02]  /*22100*/  LDL.LU R21, [R1+0x44] ;  /* 0x0000440001157983 */ /* 0x000ea40000300800 */
[----:B------:R-:W3:Y:S02]  /*22110*/  LDL.LU R28, [R1+0x434] ;  /* 0x00043400011c7983 */ /* 0x000ee40000300800 */
[----:B------:R-:W4:Y:S01]  /*22120*/  LDL.LU R23, [R1+0x438] ;  /* 0x0004380001177983 */ /* 0x000f220000300800 */
[----:B------:R-:W4:Y:S01]  /*22130*/  LDL.LU R22, [R1+0x43c] ;  /* 0x00043c0001167983 */ /* 0x000f220000300800 */
[----:B-----5:R-:W-:-:S02]  /*22140*/  FMUL R8, R29, R15 ;  /* 0x0000000f1d087220 */ /* 0x020fc40000400000 */
[----:B------:R-:W-:Y:S02]  /*22150*/  FMUL R9, R29, R14 ;  /* 0x0000000e1d097220 */ /* 0x000fe40000400000 */
[C---:B------:R-:W-:Y:S02]  /*22160*/  FMUL R10, R3.reuse, R13 ;  /* 0x0000000d030a7220 */ /* 0x040fe40000400000 */
[----:B------:R-:W-:Y:S01]  /*22170*/  FMUL R11, R3, R12 ;  /* 0x0000000c030b7220 */ /* 0x000fe20000400000 */
[----:B----4-:R-:W-:Y:S01]  /*22180*/  STL.64 [R1+0x1ed8], R22 ;  /* 0x001ed81601007387 */ /* 0x010fe20000100a00 */
[----:B--2---:R0:W-:Y:S03]  /*22190*/  STL.64 [R1+0x1ed0], R20 ;  /* 0x001ed01401007387 */ /* 0x0041e60000100a00 */
[----:B0-----:R-:W2:Y:S01]  /*221a0*/  LDL.LU R20, [R1+0x50] ;  /* 0x0000500001147983 */ /* 0x001ea20000300800 */
[----:B------:R-:W2:Y:S02]  /*221b0*/  LDL.LU R21, [R1+0x54] ;  /* 0x0000540001157983 */ /* 0x000ea40000300800 */
[----:B------:R-:W4:Y:S02]  /*221c0*/  LDL.LU R24, [R1+0x10] ;  /* 0x0000100001187983 */ /* 0x000f240000300800 */
[----:B------:R-:W5:Y:S01]  /*221d0*/  LDL.LU R19, [R1+0x440] ;  /* 0x0004400001137983 */ /* 0x000f620000300800 */
[----:B------:R-:W3:Y:S01]  /*221e0*/  LDL.LU R15, [R1+0x444] ;  /* 0x00044400010f7983 */ /* 0x000ee20000300800 */
[----:B------:R-:W-:Y:S01]  /*221f0*/  MOV R25, R0 ;  /* 0x0000000000197202 */ /* 0x000fe20000000f00 */
[----:B------:R-:W3:Y:S02]  /*22200*/  LDL.LU R14, [R1+0x448] ;  /* 0x00044800010e7983 */ /* 0x000ee40000300800 */
[----:B------:R-:W3:Y:S01]  /*22210*/  LDL.LU R0, [R1+0x44c] ;  /* 0x00044c0001007983 */ /* 0x000ee20000300800 */
[----:B------:R-:W3:Y:S01]  /*22220*/  LDL.LU.64 R22, [R1+0x1ed8] ;  /* 0x001ed80001167983 */ /* 0x000ee20000300a00 */
[----:B--2---:R-:W-:Y:S03]  /*22230*/  HMMA.16816.F32.BF16 R8, R4, R20, R8 ;  /* 0x000000140408723c */ /* 0x004fe60000041808 */
[----:B------:R-:W2:Y:S11]  /*22240*/  LDL.LU.64 R20, [R1+0x1ed0] ;  /* 0x001ed00001147983 */ /* 0x000eb60000300a00 */
[----:B------:R-:W-:Y:S09]  /*22250*/  @!UPT UIADD3 URZ, URZ, URZ, URZ ;  /* 0x0000003f3f3ff290 */ /* 0x000ff2000fffe03f */
[----:B------:R-:W-:Y:S01]  /*22260*/  STL.64 [R1+0x190], R8 ;  /* 0x0001900801007387 */ /* 0x000fe20000100a00 */
[----:B------:R0:W-:Y:S03]  /*22270*/  STL.64 [R1+0x198], R10 ;  /* 0x0001980a01007387 */ /* 0x0001e60000100a00 */
[----:B0-----:R-:W2:Y:S01]  /*22280*/  LDL.LU R11, [R1+0x430] ;  /* 0x00043000010b7983 */ /* 0x001ea20000300800 */
[----:B---3--:R-:W-:Y:S02]  /*22290*/  FMUL R9, R29, R28 ;  /* 0x0000001c1d097220 */ /* 0x008fe40000400000 */
[----:B------:R-:W-:Y:S02]  /*222a0*/  FMUL R10, R3, R23 ;  /* 0x00000017030a7220 */ /* 0x000fe40000400000 */
[----:B------:R-:W3:Y:S01]  /*222b0*/  LDL.LU R18, [R1+0x450] ;  /* 0x0004500001127983 */ /* 0x000ee20000300800 */
[----:B------:R-:W3:Y:S01]  /*222c0*/  LDL.LU R17, [R1+0x454] ;  /* 0x0004540001117983 */ /* 0x000ee20000300800 */
[----:B------:R-:W3:Y:S02]  /*222d0*/  LDL.LU R16, [R1+0x458] ;  /* 0x0004580001107983 */ /* 0x000ee40000300800 */
[----:B------:R-:W3:Y:S02]  /*222e0*/  LDL.LU R13, [R1+0x45c] ;  /* 0x00045c00010d7983 */ /* 0x000ee40000300800 */
[----:B------:R-:W3:Y:S02]  /*222f0*/  LDL R12, [R1+0x15e8] ;  /* 0x0015e800010c7983 */ /* 0x000ee40000100800 */
[----:B--2---:R-:W-:-:S02]  /*22300*/  FMUL R8, R29, R11 ;  /* 0x0000000b1d087220 */ /* 0x004fc40000400000 */
[----:B------:R-:W-:-:S07]  /*22310*/  FMUL R11, R3, R22 ;  /* 0x00000016030b7220 */ /* 0x000fce0000400000 */
[C---:B------:R-:W-:Y:S01]  /*22320*/  HMMA.16816.F32.BF16 R8, R4.reuse, R20, R8 ;  /* 0x000000140408723c */ /* 0x040fe20000041808 */
[----:B------:R-:W2:Y:S11]  /*22330*/  LDL.LU.64 R20, [R1+0x1ec8] ;  /* 0x001ec80001147983 */ /* 0x000eb60000300a00 */
[----:B------:R-:W-:Y:S11]  /*22340*/  @!UPT UIADD3 URZ, URZ, URZ, URZ ;  /* 0x0000003f3f3ff290 */ /* 0x000ff6000fffe03f */
[----:B------:R-:W-:Y:S01]  /*22350*/  STL.64 [R1+0x180], R8 ;  /* 0x0001800801007387 */ /* 0x000fe20000100a00 */
[----:B------:R0:W-:Y:S01]  /*22360*/  STL [R1+0x188], R10 ;  /* 0x0001880a01007387 */ /* 0x0001e20000100800 */
[----:B------:R-:W-:Y:S01]  /*22370*/  MOV R28, R11 ;  /* 0x0000000b001c7202 */ /* 0x000fe20000000f00 */
[C---:B------:R-:W-:Y:S02]  /*22380*/  FMUL R11, R3.reuse, R0 ;  /* 0x00000000030b7220 */ /* 0x040fe40000400000 */
[----:B0-----:R-:W-:Y:S02]  /*22390*/  FMUL R10, R3, R14 ;  /* 0x0000000e030a7220 */ /* 0x001fe40000400000 */
[C---:B-----5:R-:W-:Y:S02]  /*223a0*/  FMUL R8, R29.reuse, R19 ;  /* 0x000000131d087220 */ /* 0x060fe40000400000 */
[C---:B------:R-:W-:Y:S01]  /*223b0*/  FMUL R9, R29.reuse, R15 ;  /* 0x0000000f1d097220 */ /* 0x040fe20000400000 */
[----:B------:R-:W-:Y:S01]  /*223c0*/  STL [R1+0x1e18], R28 ;  /* 0x001e181c01007387 */ /* 0x000fe20000100800 */
[----:B------:R-:W5:Y:S05]  /*223d0*/  LDL.LU.64 R22, [R1+0x1ec0] ;  /* 0x001ec00001167983 */ /* 0x000f6a0000300a00 */
[----:B--2---:R-:W-:Y:S01]  /*223e0*/  HMMA.16816.F32.BF16 R8, R4, R20, R8 ;  /* 0x000000140408723c */ /* 0x004fe20000041808 */
[----:B------:R-:W2:Y:S01]  /*223f0*/  LDL.LU R20, [R1+0x460] ;  /* 0x0004600001147983 */ /* 0x000ea20000300800 */
[----:B------:R-:W2:Y:S11]  /*22400*/  LDL.LU R15, [R1+0x464] ;  /* 0x00046400010f7983 */ /* 0x000eb60000300800 */
[----:B------:R-:W-:Y:S10]  /*22410*/  @!UPT UIADD3 URZ, URZ, URZ, URZ ;  /* 0x0000003f3f3ff290 */ /* 0x000ff4000fffe03f */
[----:B------:R3:W-:Y:S01]  /*22420*/  STL.64 [R1+0x170], R8 ;  /* 0x0001700801007387 */ /* 0x0007e20000100a00 */
[----:B------:R0:W-:Y:S02]  /*22430*/  STL.64 [R1+0x178], R10 ;  /* 0x0001780a01007387 */ /* 0x0001e40000100a00 */
[----:B------:R-:W2:Y:S02]  /*22440*/  LDL.LU R14, [R1+0x468] ;  /* 0x00046800010e7983 */ /* 0x000ea40000300800 */
[----:B------:R-:W2:Y:S02]  /*22450*/  LDL.LU R0, [R1+0x46c] ;  /* 0x00046c0001007983 */ /* 0x000ea40000300800 */
[C---:B---3--:R-:W-:Y:S02]  /*22460*/  FMUL R8, R29.reuse, R18 ;  /* 0x000000121d087220 */ /* 0x048fe40000400000 */
[----:B------:R-:W-:Y:S02]  /*22470*/  FMUL R9, R29, R17 ;  /* 0x000000111d097220 */ /* 0x000fe40000400000 */
[----:B0-----:R-:W-:-:S02]  /*22480*/  FMUL R10, R3, R16 ;  /* 0x00000010030a7220 */ /* 0x001fc40000400000 */
[----:B------:R-:W0:Y:S01]  /*22490*/  LDSM.16.M88.4 R16, [R12+0x14000] ;  /* 0x014000000c10783b */ /* 0x000e220000000200 */
[----:B------:R-:W-:-:S07]  /*224a0*/  FMUL R11, R3, R13 ;  /* 0x0000000d030b7220 */ /* 0x000fce0000400000 */
[----:B----4-:R-:W-:Y:S01]  /*224b0*/  HMMA.16816.F32.BF16 R8, R4, R24, R8 ;  /* 0x000000180408723c */ /* 0x010fe20000041808 */
[----:B------:R-:W-:Y:S01]  /*224c0*/  MOV R13, R26 ;  /* 0x0000001a000d7202 */ /* 0x000fe20000000f00 */
[----:B0-----:R-:W-:Y:S01]  /*224d0*/  STL.64 [R1+0x1ea8], R18 ;  /* 0x001ea81201007387 */ /* 0x001fe20000100a00 */
[----:B------:R5:W-:Y:S02]  /*224e0*/  STL.64 [R1+0x1ea0], R16 ;  /* 0x001ea01001007387 */ /* 0x000be40000100a00 */
[----:B-----5:R-:W-:Y:S01]  /*224f0*/  IMAD.MOV.U32 R16, RZ, RZ, R23 ;  /* 0x000000ffff107224 */ /* 0x020fe200078e0017 */
[----:B------:R-:W-:Y:S01]  /*22500*/  MOV R17, R22 ;  /* 0x0000001600117202 */ /* 0x000fe20000000f00 */
[----:B------:R-:W3:Y:S01]  /*22510*/  LDL.LU R23, [R1+0x1ebc] ;  /* 0x001ebc0001177983 */ /* 0x000ee20000300800 */
[----:B------:R-:W3:Y:S02]  /*22520*/  LDL.LU R22, [R1+0x1eb8] ;  /* 0x001eb80001167983 */ /* 0x000ee40000300800 */
[----:B------:R0:W-:Y:S02]  /*22530*/  STL [R1+0x1e60], R12 ;  /* 0x001e600c01007387 */ /* 0x0001e40000100800 */
[----:B------:R-:W4:Y:S11]  /*22540*/  LDL.LU.64 R24, [R1+0x1eb0] ;  /* 0x001eb00001187983 */ /* 0x000f360000300a00 */
[----:B------:R2:W-:Y:S01]  /*22550*/  STL.64 [R1+0x160], R8 ;  /* 0x0001600801007387 */ /* 0x0005e20000100a00 */
[----:B------:R1:W-:Y:S02]  /*22560*/  STL.64 [R1+0x168], R10 ;  /* 0x0001680a01007387 */ /* 0x0003e40000100a00 */
[----:B------:R-:W5:Y:S02]  /*22570*/  LDL.LU R28, [R1+0x470] ;  /* 0x00047000011c7983 */ /* 0x000f640000300800 */
[----:B------:R-:W3:Y:S01]  /*22580*/  LDL.LU R19, [R1+0x474] ;  /* 0x0004740001137983 */ /* 0x000ee20000300800 */
[----:B------:R-:W4:Y:S01]  /*22590*/  LDL.LU R18, [R1+0x478] ;  /* 0x0004780001127983 */ /* 0x000f220000300800 */
[----:B0-----:R-:W-:Y:S01]  /*225a0*/  MOV R12, R27 ;  /* 0x0000001b000c7202 */ /* 0x001fe20000000f00 */
[----:B--2---:R-:W-:-:S02]  /*225b0*/  FMUL R8, R29, R20 ;  /* 0x000000141d087220 */ /* 0x004fc40000400000 */
[----:B------:R-:W-:Y:S02]  /*225c0*/  FMUL R9, R29, R15 ;  /* 0x0000000f1d097220 */ /* 0x000fe40000400000 */
[C---:B-1----:R-:W-:Y:S02]  /*225d0*/  FMUL R10, R3.reuse, R14 ;  /* 0x0000000e030a7220 */ /* 0x042fe40000400000 */
[----:B------:R-:W-:Y:S02]  /*225e0*/  FMUL R11, R3, R0 ;  /* 0x00000000030b7220 */ /* 0x000fe40000400000 */
[----:B------:R-:W2:Y:S01]  /*225f0*/  LDL.LU R0, [R1+0x47c] ;  /* 0x00047c0001007983 */ /* 0x000ea20000300800 */
[----:B------:R-:W2:Y:S02]  /*22600*/  LDL.LU R27, [R1+0x480] ;  /* 0x00048000011b7983 */ /* 0x000ea40000300800 */
[----:B------:R-:W2:Y:S02]  /*22610*/  LDL.LU R26, [R1+0x484] ;  /* 0x00048400011a7983 */ /* 0x000ea40000300800 */
[----:B------:R-:W-:Y:S11]  /*22620*/  HMMA.16816.F32.BF16 R8, R4, R12, R8 ;  /* 0x0000000c0408723c */ /* 0x000ff60000041808 */
[----:B------:R-:W-:Y:S11]  /*22630*/  @!UPT UIADD3 URZ, URZ, URZ, URZ ;  /* 0x0000003f3f3ff290 */ /* 0x000ff6000fffe03f */
[----:B------:R-:W-:Y:S01]  /*22640*/  @!UPT UIADD3 URZ, URZ, URZ, URZ ;  /* 0x0000003f3f3ff290 */ /* 0x000fe2000fffe03f */
[----:B------:R5:W-:Y:S01]  /*22650*/  STL.64 [R1+0x150], R8 ;  /* 0x0001500801007387 */ /* 0x000be20000100a00 */
[----:B------:R4:W-:Y:S02]  /*22660*/  STL.64 [R1+0x158], R10 ;  /* 0x0001580a01007387 */ /* 0x0009e40000100a00 */
[----:B------:R-:W2:Y:S02]  /*22670*/  LDL.LU R21, [R1+0x488] ;  /* 0x0004880001157983 */ /* 0x000ea40000300800 */
[----:B------:R-:W2:Y:S01]  /*22680*/  LDL.LU R20, [R1+0x48c] ;  /* 0x00048c0001147983 */ /* 0x000ea20000300800 */
[----:B------:R-:W2:Y:S01]  /*22690*/  LDL.LU R12, [R1+0x20] ;  /* 0x00002000010c7983 */ /* 0x000ea20000300800 */
[----:B------:R-:W2:Y:S02]  /*226a0*/  LDL.LU R13, [R1+0x24] ;  /* 0x00002400010d7983 */ /* 0x000ea40000300800 */
[----:B------:R-:W2:Y:S02]  /*226b0*/  LDL.LU R14, [R1+0x28] ;  /* 0x00002800010e7983 */ /* 0x000ea40000300800 */
[----:B------:R-:W2:Y:S02]  /*226c0*/  LDL.LU R15, [R1+0x2c] ;  /* 0x00002c00010f7983 */ /* 0x000ea40000300800 */
[----:B-----5:R-:W-:-:S02]  /*226d0*/  FMUL R8, R29, R28 ;  /* 0x0000001c1d087220 */ /* 0x020fc40000400000 */
[----:B---3--:R-:W-:Y:S02]  /*226e0*/  FMUL R9, R29, R19 ;  /* 0x000000131d097220 */ /* 0x008fe40000400000 */
[C---:B----4-:R-:W-:Y:S02]  /*226f0*/  FMUL R10, R3.reuse, R18 ;  /* 0x00000012030a7220 */ /* 0x050fe40000400000 */
[----:B--2---:R-:W-:-:S07]  /*22700*/  FMUL R11, R3, R0 ;  /* 0x00000000030b7220 */ /* 0x004fce0000400000 */
[----:B------:R-:W-:Y:S01]  /*22710*/  HMMA.16816.F32.BF16 R8, R4, R16, R8 ;  /* 0x000000100408723c */ /* 0x000fe20000041808 */
[----:B------:R0:W-:Y:S01]  /*22720*/  STL.64 [R1+0x1e70], R14 ;  /* 0x001e700e01007387 */ /* 0x0001e20000100a00 */
[----:B------:R-:W-:Y:S02]  /*22730*/  STL.64 [R1+0x1e68], R12 ;  /* 0x001e680c01007387 */ /* 0x000fe40000100a00 */
[----:B------:R-:W2:Y:S01]  /*22740*/  LDL R0, [R1+0xdd8] ;  /* 0x000dd80001007983 */ /* 0x000ea20000100800 */
[----:B0-----:R-:W3:Y:S04]  /*22750*/  LDL R14, [R1+0x58] ;  /* 0x00005800010e7983 */ /* 0x001ee80000100800 */
[----:B------:R-:W3:Y:S01]  /*22760*/  LDL R15, [R1+0x5c] ;  /* 0x00005c00010f7983 */ /* 0x000ee20000100800 */
[----:B------:R-:W4:Y:S02]  /*22770*/  LDL.LU.64 R18, [R1+0x1ea8] ;  /* 0x001ea80001127983 */ /* 0x000f240000300a00 */
[----:B------:R-:W4:Y:S11]  /*22780*/  LDL.LU.64 R16, [R1+0x1ea0] ;  /* 0x001ea00001107983 */ /* 0x000f360000300a00 */
[----:B------:R0:W-:Y:S04]  /*22790*/  STL.64 [R1+0x140], R8 ;  /* 0x0001400801007387 */ /* 0x0001e80000100a00 */
[----:B------:R-:W-:Y:S01]  /*227a0*/  STL.64 [R1+0x148], R10 ;  /* 0x0001480a01007387 */ /* 0x000fe20000100a00 */
[----:B------:R1:W-:Y:S02]  /*227b0*/  STL [R1+0x16b0], R29 ;  /* 0x0016b01d01007387 */ /* 0x0003e40000100800 */
[----:B0-----:R-:W-:-:S02]  /*227c0*/  FMUL R8, R29, R27 ;  /* 0x0000001b1d087220 */ /* 0x001fc40000400000 */
[----:B------:R-:W-:Y:S02]  /*227d0*/  FMUL R9, R29, R26 ;  /* 0x0000001a1d097220 */ /* 0x000fe40000400000 */
[----:B-1----:R-:W5:Y:S01]  /*227e0*/  LDL R29, [R1+0x15e4] ;  /* 0x0015e400011d7983 */ /* 0x002f620000100800 */
[----:B------:R-:W-:Y:S02]  /*227f0*/  STL [R1+0x16b4], R3 ;  /* 0x0016b40301007387 */ /* 0x000fe40000100800 */
[----:B------:R-:W2:Y:S02]  /*22800*/  LDL.LU.64 R26, [R1+0x1e98] ;  /* 0x001e9800011a7983 */ /* 0x000ea40000300a00 */
[C---:B------:R-:W-:Y:S02]  /*22810*/  FMUL R10, R3.reuse, R21 ;  /* 0x00000015030a7220 */ /* 0x040fe40000400000 */
[----:B------:R-:W-:-:S07]  /*22820*/  FMUL R11, R3, R20 ;  /* 0x00000014030b7220 */ /* 0x000fce0000400000 */
[----:B------:R-:W-:Y:S01]  /*22830*/  HMMA.16816.F32.BF16 R8, R4, R24, R8 ;  /* 0x000000180408723c */ /* 0x000fe20000041808 */
[----:B------:R-:W4:Y:S06]  /*22840*/  LDL.LU.64 R24, [R1+0x1e90] ;  /* 0x001e900001187983 */ /* 0x000f2c0000300a00 */
[----:B--2---:R-:W-:Y:S02]  /*22850*/  IMAD.MOV.U32 R4, RZ, RZ, R27 ;  /* 0x000000ffff047224 */ /* 0x004fe400078e001b */
[----:B------:R-:W4:Y:S11]  /*22860*/  LDL.LU R27, [R1+0x1e88] ;  /* 0x001e8800011b7983 */ /* 0x000f360000300800 */
[----:B------:R-:W-:Y:S03]  /*22870*/  @!UPT UIADD3 URZ, URZ, URZ, URZ ;  /* 0x0000003f3f3ff290 */ /* 0x000fe6000fffe03f */
[----:B------:R-:W-:Y:S02]  /*22880*/  STL.64 [R1], R8 ;  /* 0x0000000801007387 */ /* 0x000fe40000100a00 */
[----:B------:R0:W-:Y:S02]  /*22890*/  STL.64 [R1+0x8], R10 ;  /* 0x0000080a01007387 */ /* 0x0001e40000100a00 */
[----:B------:R-:W2:Y:S01]  /*228a0*/  LDL.LU R5, [R1+0xd4] ;  /* 0x0000d40001057983 */ /* 0x000ea20000300800 */
[----:B------:R-:W2:Y:S01]  /*228b0*/  LDL.LU R6, [R1+0xd8] ;  /* 0x0000d80001067983 */ /* 0x000ea20000300800 */
[----:B------:R-:W2:Y:S03]  /*228c0*/  LDL.LU R7, [R1+0xdc] ;  /* 0x0000dc0001077983 */ /* 0x000ea60000300800 */
[----:B0-----:R-:W2:Y:S04]  /*228d0*/  LDL R10, [R1+0x38] ;  /* 0x00003800010a7983 */ /* 0x001ea80000100800 */
[----:B------:R-:W2:Y:S01]  /*228e0*/  LDL R11, [R1+0x3c] ;  /* 0x00003c00010b7983 */ /* 0x000ea20000100800 */
[C---:B----4-:R-:W-:Y:S03]  /*228f0*/  HMMA.16816.F32.BF16 R24, R16.reuse, R22, R24 ;  /* 0x000000161018723c */ /* 0x050fe60000041818 */
[----:B------:R-:W3:Y:S01]  /*22900*/  LDL.LU.64 R22, [R1+0x1e80] ;  /* 0x001e800001167983 */ /* 0x000ee20000300a00 */
[----:B------:R-:W3:Y:S11]  /*22910*/  LDL.LU.64 R20, [R1+0x1e78] ;  /* 0x001e780001147983 */ /* 0x000ef60000300a00 */
[----:B------:R-:W-:Y:S08]  /*22920*/  @!UPT UIADD3 URZ, URZ, URZ, URZ ;  /* 0x0000003f3f3ff290 */ /* 0x000ff0000fffe03f */
[----:B------:R0:W-:Y:S01]  /*22930*/  STL.64 [R1+0x1da0], R26 ;  /* 0x001da01a01007387 */ /* 0x0001e20000100a00 */
[----:B------:R-:W-:Y:S03]  /*22940*/  STL.64 [R1+0x1d98], R24 ;  /* 0x001d981801007387 */ /* 0x000fe60000100a00 */
[----:B0-----:R-:W4:Y:S01]  /*22950*/  LDL.LU R26, [R1+0x48] ;  /* 0x00004800011a7983 */ /* 0x001f220000300800 */
[----:B------:R-:W4:Y:S01]  /*22960*/  LDL.LU R27, [R1+0x4c] ;  /* 0x00004c00011b7983 */ /* 0x000f220000300800 */
[C---:B---3--:R-:W-:Y:S02]  /*22970*/  HMMA.16816.F32.BF16 R20, R16.reuse, R14, R20 ;  /* 0x0000000e1014723c */ /* 0x048fe40000041814 */
[----:B------:R-:W4:Y:S01]  /*22980*/  LDL.LU.64 R14, [R1+0x1e70] ;  /* 0x001e7000010e7983 */ /* 0x000f220000300a00 */
[----:B------:R-:W4:Y:S11]  /*22990*/  LDL.LU.64 R12, [R1+0x1e68] ;  /* 0x001e6800010c7983 */ /* 0x000f360000300a00 */
[----:B------:R-:W-:Y:S09]  /*229a0*/  @!UPT UIADD3 URZ, URZ, URZ, URZ ;  /* 0x0000003f3f3ff290 */ /* 0x000ff2000fffe03f */
[----:B------:R-:W-:Y:S01]  /*229b0*/  STL [R1+0x1da8], R23 ;  /* 0x001da81701007387 */ /* 0x000fe20000100800 */
[----:B------:R0:W-:Y:S02]  /*229c0*/  STL [R1+0x1e38], R22 ;  /* 0x001e381601007387 */ /* 0x0001e40000100800 */
[----:B------:R-:W-:Y:S01]  /*229d0*/  STL.64 [R1+0x1e30], R20 ;  /* 0x001e301401007387 */ /* 0x000fe20000100a00 */
[----:B0-----:R-:W3:Y:S01]  /*229e0*/  LDL.LU.64 R22, [R1+0x18] ;  /* 0x0000180001167983 */ /* 0x001ee20000300a00 */
[C---:B----4-:R-:W-:Y:S11]  /*229f0*/  HMMA.16816.F32.BF16 R12, R16.reuse, R26, R12 ;  /* 0x0000001a100c723c */ /* 0x050ff6000004180c */
[----:B------:R-:W-:Y:S11]  /*22a00*/  @!UPT UIADD3 URZ, URZ, URZ, URZ ;  /* 0x0000003f3f3ff290 */ /* 0x000ff6000fffe03f */
[----:B------:R-:W-:Y:S01]  /*22a10*/  @!UPT UIADD3 URZ, URZ, URZ, URZ ;  /* 0x0000003f3f3ff290 */ /* 0x000fe2000fffe03f */
[----:B------:R0:W-:Y:S01]  /*22a20*/  STL.64 [R1+0x20], R12 ;  /* 0x0000200c01007387 */ /* 0x0001e20000100a00 */
[----:B------:R-:W-:Y:S03]  /*22a30*/  STL.64 [R1+0x28], R14 ;  /* 0x0000280e01007387 */ /* 0x000fe60000100a00 */
[----:B0-----:R-:W4:Y:S01]  /*22a40*/  LDL.LU R12, [R1+0x1e60] ;  /* 0x001e6000010c7983 */ /* 0x001f220000300800 */
[----:B--2---:R-:W-:Y:S01]  /*22a50*/  HMMA.16816.F32.BF16 R4, R16, R10, R4 ;  /* 0x0000000a1004723c */ /* 0x004fe20000041804 */
[----:B-----5:R-:W-:Y:S04]  /*22a60*/  LDSM.16.M88.4 R8, [R29+0x14000] ;  /* 0x014000001d08783b */ /* 0x020fe80000000200 */
[----:B------:R0:W-:Y:S01]  /*22a70*/  STL [R1+0x1e04], R26 ;  /* 0x001e041a01007387 */ /* 0x0001e20000100800 */
[----:B------:R1:W-:Y:S01]  /*22a80*/  STL [R1+0x1e00], R27 ;  /* 0x001e001b01007387 */ /* 0x0003e20000100800 */
[----:B------:R-:W3:Y:S02]  /*22a90*/  LDL.LU R24, [R1+0xf0] ;  /* 0x0000f00001187983 */ /* 0x000ee40000300800 */
[----:B------:R-:W3:Y:S01]  /*22aa0*/  LDL.LU R25, [R1+0xf4] ;  /* 0x0000f40001197983 */ /* 0x000ee20000300800 */
[----:B0-----:R-:W3:Y:S01]  /*22ab0*/  LDL.LU R26, [R1+0xf8] ;  /* 0x0000f800011a7983 */ /* 0x001ee20000300800 */
[----:B-1----:R-:W3:Y:S03]  /*22ac0*/  LDL.LU R27, [R1+0xfc] ;  /* 0x0000fc00011b7983 */ /* 0x002ee60000300800 */
[----:B----4-:R-:W0:Y:S04]  /*22ad0*/  LDSM.16.M88.4 R12, [R12+0x15000] ;  /* 0x015000000c0c783b */ /* 0x010e280000000200 */
[----:B0-----:R-:W-:Y:S01]  /*22ae0*/  STL.64 [R1+0x1e28], R14 ;  /* 0x001e280e01007387 */ /* 0x001fe20000100a00 */
[----:B------:R-:W-:Y:S02]  /*22af0*/  STL.64 [R1+0x1e20], R12 ;  /* 0x001e200c01007387 */ /* 0x000fe40000100a00 */
[----:B------:R0:W-:Y:S02]  /*22b00*/  STL.64 [R1+0x1db8], R10 ;  /* 0x001db80a01007387 */ /* 0x0001e40000100a00 */
[----:B------:R1:W-:Y:S01]  /*22b10*/  STL.64 [R1+0xe0], R4 ;  /* 0x0000e00401007387 */ /* 0x0003e20000100a00 */
[----:B------:R2:W-:Y:S01]  /*22b20*/  STL.64 [R1+0xe8], R6 ;  /* 0x0000e80601007387 */ /* 0x0005e20000100a00 */
[----:B------:R-:W-:Y:S03]  /*22b30*/  STL.64 [R1+0x1db0], R8 ;  /* 0x001db00801007387 */ /* 0x000fe60000100a00 */
[----:B------:R-:W4:Y:S04]  /*22b40*/  LDSM.16.M88.4 R12, [R0] ;  /* 0x00000000000c783b */ /* 0x000f280000000200 */
[----:B0-----:R-:W5:Y:S01]  /*22b50*/  LDL.LU R10, [R1+0xa8] ;  /* 0x0000a800010a7983 */ /* 0x001f620000300800 */
[----:B------:R-:W5:Y:S02]  /*22b60*/  LDL.LU R11, [R1+0xac] ;  /* 0x0000ac00010b7983 */ /* 0x000f640000300800 */
[----:B-1----:R-:W3:Y:S02]  /*22b70*/  LDL.LU R4, [R1+0xb0] ;  /* 0x0000b00001047983 */ /* 0x002ee40000300800 */
[----:B------:R-:W3:Y:S01]  /*22b80*/  LDL.LU R5, [R1+0xb4] ;  /* 0x0000b40001057983 */ /* 0x000ee20000300800 */
[----:B--2---:R-:W2:Y:S01]  /*22b90*/  LDL.LU R6, [R1+0xb8] ;  /* 0x0000b80001067983 */ /* 0x004ea20000300800 */
[----:B------:R-:W2:Y:S01]  /*22ba0*/  LDL.LU R7, [R1+0xbc] ;  /* 0x0000bc0001077983 */ /* 0x000ea20000300800 */
[----:B----4-:R-:W-:-:S02]  /*22bb0*/  MOV R9, R12 ;  /* 0x0000000c00097202 */ /* 0x010fc40000000f00 */
[----:B------:R-:W-:Y:S01]  /*22bc0*/  MOV R8, R13 ;  /* 0x0000000d00087202 */ /* 0x000fe20000000f00 */
[----:B--2---:R0:W-:Y:S01]  /*22bd0*/  STL.64 [R1+0x1e48], R6 ;  /* 0x001e480601007387 */ /* 0x0041e20000100a00 */
[----:B---3--:R-:W-:Y:S03]  /*22be0*/  STL.64 [R1+0x1e40], R4 ;  /* 0x001e400401007387 */ /* 0x008fe60000100a00 */
[----:B0-----:R-:W2:Y:S01]  /*22bf0*/  LDL.LU.64 R6, [R1+0x78] ;  /* 0x0000780001067983 */ /* 0x001ea20000300a00 */
[----:B------:R-:W-:Y:S02]  /*22c00*/  STL.64 [R1+0x1c0], R12 ;  /* 0x0001c00c01007387 */ /* 0x000fe40000100a00 */
[----:B------:R-:W-:Y:S02]  /*22c10*/  STL.64 [R1+0x1c8], R14 ;  /* 0x0001c80e01007387 */ /* 0x000fe40000100a00 */
[----:B-----5:R-:W-:Y:S01]  /*22c20*/  STL.64 [R1+0x1e58], R10 ;  /* 0x001e580a01007387 */ /* 0x020fe20000100a00 */
[----:B------:R0:W-:Y:S04]  /*22c30*/  STL.64 [R1+0x1e50], R8 ;  /* 0x001e500801007387 */ /* 0x0001e80000100a00 */
[----:B0-----:R-:W2:Y:S01]  /*22c40*/  LDL.LU R8, [R1+0xc0] ;  /* 0x0000c00001087983 */ /* 0x001ea20000300800 */
[----:B------:R-:W2:Y:S02]  /*22c50*/  LDL.LU R9, [R1+0xc4] ;  /* 0x0000c40001097983 */ /* 0x000ea40000300800 */
[----:B------:R-:W2:Y:S02]  /*22c60*/  LDL.LU R10, [R1+0xc8] ;  /* 0x0000c800010a7983 */ /* 0x000ea40000300800 */
[----:B------:R-:W2:Y:S01]  /*22c70*/  LDL.LU R11, [R1+0xcc] ;  /* 0x0000cc00010b7983 */ /* 0x000ea20000300800 */
[----:B------:R-:W-:Y:S07]  /*22c80*/  HMMA.16816.F32.BF16 R12, R16, R22, R24 ;  /* 0x00000016100c723c */ /* 0x000fee0000041818 */
[----:B------:R-:W-:Y:S01]  /*22c90*/  MOV R26, R22 ;  /* 0x00000016001a7202 */ /* 0x000fe20000000f00 */
[----:B------:R-:W-:-:S02]  /*22ca0*/  IMAD.MOV.U32 R27, RZ, RZ, R23 ;  /* 0x000000ffff1b7224 */ /* 0x000fc400078e0017 */
[----:B------:R-:W0:Y:S11]  /*22cb0*/  LDSM.16.M88.4 R20, [R0+0x2000] ;  /* 0x002000000014783b */ /* 0x000e360000000200 */
[----:B------:R-:W-:Y:S02]  /*22cc0*/  @!UPT UIADD3 URZ, URZ, URZ, URZ ;  /* 0x0000003f3f3ff290 */ /* 0x000fe4000fffe03f */
[----:B------:R-:W-:Y:S01]  /*22cd0*/  STL.64 [R1+0x130], R12 ;  /* 0x0001300c01007387 */ /* 0x000fe20000100a00 */
[----:B------:R-:W-:Y:S02]  /*22ce0*/  STL.64 [R1+0x138], R14 ;  /* 0x0001380e01007387 */ /* 0x000fe40000100a00 */
[----:B------:R-:W1:Y:S01]  /*22cf0*/  LDSM.16.M88.4 R12, [R0+0x4000] ;  /* 0x00400000000c783b */ /* 0x000e620000000200 */
[----:B0-----:R0:W-:Y:S03]  /*22d00*/  STL.64 [R1+0x1b0], R20 ;  /* 0x0001b01401007387 */ /* 0x0011e60000100a00 */
[----:B------:R3:W-:Y:S01]  /*22d10*/  STL.64 [R1+0x1b8], R22 ;  /* 0x0001b81601007387 */ /* 0x0007e20000100a00 */
[----:B0-----:R-:W4:Y:S01]  /*22d20*/  LDL.LU R20, [R1+0x80] ;  /* 0x0000800001147983 */ /* 0x001f220000300800 */
[----:B-1----:R-:W-:Y:S02]  /*22d30*/  STL.64 [R1+0x1e0], R12 ;  /* 0x0001e00c01007387 */ /* 0x002fe40000100a00 */
[----:B------:R0:W-:Y:S02]  /*22d40*/  STL.64 [R1+0x1e8], R14 ;  /* 0x0001e80e01007387 */ /* 0x0001e40000100a00 */
[----:B------:R-:W4:Y:S01]  /*22d50*/  LDL.LU R21, [R1+0x84] ;  /* 0x0000840001157983 */ /* 0x000f220000300800 */
[----:B---3--:R-:W4:Y:S04]  /*22d60*/  LDL.LU R22, [R1+0x88] ;  /* 0x0000880001167983 */ /* 0x008f280000300800 */
[----:B0-----:R-:W4:Y:S01]  /*22d70*/  LDL.LU.64 R14, [R1+0x98] ;  /* 0x00009800010e7983 */ /* 0x001f220000300a00 */
[----:B------:R-:W-:Y:S01]  /*22d80*/  MOV R23, R2 ;  /* 0x0000000200177202 */ /* 0x000fe20000000f00 */
[----:B--2---:R-:W-:Y:S01]  /*22d90*/  HMMA.16816.F32.BF16 R8, R16, R6, R8 ;  /* 0x000000061008723c */ /* 0x004fe20000041808 */
[----:B------:R-:W-:-:S02]  /*22da0*/  MOV R25, R6 ;  /* 0x0000000600197202 */ /* 0x000fc40000000f00 */
[----:B------:R-:W-:Y:S02]  /*22db0*/  MOV R24, R7 ;  /* 0x0000000700187202 */ /* 0x000fe40000000f00 */
[----:B------:R-:W-:Y:S11]  /*22dc0*/  LDSM.16.M88.4 R4, [R0+0x8000] ;  /* 0x008000000004783b */ /* 0x000ff60000000200 */
[----:B------:R-:W-:Y:S07]  /*22dd0*/  @!UPT UIADD3 URZ, URZ, URZ, URZ ;  /* 0x0000003f3f3ff290 */ /* 0x000fee000fffe03f */
[----:B------:R-:W-:Y:S01]  /*22de0*/  STL.64 [R1+0x120], R8 ;  /* 0x0001200801007387 */ /* 0x000fe20000100a00 */
[----:B------:R0:W-:Y:S03]  /*22df0*/  STL.64 [R1+0x128], R10 ;  /* 0x0001280a01007387 */ /* 0x0001e60000100a00 */
[----:B0-----:R-:W2:Y:S01]  /*22e00*/  LDL.LU.64 R10, [R1+0x1e58] ;  /* 0x001e5800010a7983 */ /* 0x001ea20000300a00 */
[----:B------:R-:W3:Y:S02]  /*22e10*/  LDL.LU.64 R8, [R1+0x1e50] ;  /* 0x001e500001087983 */ /* 0x000ee40000300a00 */
[----:B------:R-:W-:Y:S02]  /*22e20*/  STL.64 [R1+0x1e10], R26 ;  /* 0x001e101a01007387 */ /* 0x000fe40000100a00 */
[----:B------:R-:W-:Y:S02]  /*22e30*/  STL.64 [R1+0x1e08], R24 ;  /* 0x001e081801007387 */ /* 0x000fe40000100a00 */
[----:B------:R-:W0:Y:S04]  /*22e40*/  LDSM.16.M88.4 R24, [R0+0x6000] ;  /* 0x006000000018783b */ /* 0x000e280000000200 */
[----:B0-----:R-:W-:Y:S01]  /*22e50*/  STL.64 [R1+0x1d0], R24 ;  /* 0x0001d01801007387 */ /* 0x001fe20000100a00 */
[----:B------:R-:W-:Y:S02]  /*22e60*/  STL.64 [R1+0x1d8], R26 ;  /* 0x0001d81a01007387 */ /* 0x000fe40000100a00 */
[----:B------:R-:W-:Y:S02]  /*22e70*/  STL.64 [R1+0x200], R4 ;  /* 0x0002000401007387 */ /* 0x000fe40000100a00 */
[----:B------:R-:W-:Y:S02]  /*22e80*/  STL.64 [R1+0x208], R6 ;  /* 0x0002080601007387 */ /* 0x000fe40000100a00 */
[----:B------:R-:W0:Y:S04]  /*22e90*/  LDSM.16.M88.4 R4, [R0+0xc000] ;  /* 0x00c000000004783b */ /* 0x000e280000000200 */
[----:B------:R-:W1:Y:S04]  /*22ea0*/  LDSM.16.M88.4 R24, [R0+0xa000] ;  /* 0x00a000000018783b */ /* 0x000e680000000200 */
[----:B0-----:R-:W-:Y:S01]  /*22eb0*/  STL [R1+0x240], R4 ;  /* 0x0002400401007387 */ /* 0x001fe20000100800 */
[----:B-1----:R0:W-:Y:S02]  /*22ec0*/  STL.64 [R1+0x220], R24 ;  /* 0x0002201801007387 */ /* 0x0021e40000100a00 */
[----:B------:R1:W-:Y:S02]  /*22ed0*/  STL.64 [R1+0x228], R26 ;  /* 0x0002281a01007387 */ /* 0x0003e40000100a00 */
[----:B------:R-:W-:Y:S02]  /*22ee0*/  STL.64 [R1+0x248], R6 ;  /* 0x0002480601007387 */ /* 0x000fe40000100a00 */
[----:B------:R-:W-:-:S02]  /*22ef0*/  IMAD.MOV.U32 R2, RZ, RZ, R5 ;  /* 0x000000ffff027224 */ /* 0x000fc400078e0005 */
[----:B------:R-:W5:Y:S04]  /*22f00*/  LDSM.16.M88.4 R4, [R0+0xe000] ;  /* 0x00e000000004783b */ /* 0x000f680000000200 */
[----:B0-----:R-:W3:Y:S01]  /*22f10*/  LDL.LU R24, [R1+0x1a0] ;  /* 0x0001a00001187983 */ /* 0x001ee20000300800 */
[----:B------:R-:W3:Y:S02]  /*22f20*/  LDL.LU R25, [R1+0x1a4] ;  /* 0x0001a40001197983 */ /* 0x000ee40000300800 */
[----:B-1----:R-:W3:Y:S02]  /*22f30*/  LDL.LU R26, [R1+0x1a8] ;  /* 0x0001a800011a7983 */ /* 0x002ee40000300800 */
[----:B------:R-:W3:Y:S01]  /*22f40*/  LDL.LU R27, [R1+0x1ac] ;  /* 0x0001ac00011b7983 */ /* 0x000ee20000300800 */
[----:B------:R-:W-:Y:S04]  /*22f50*/  STL [R1+0x1d78], R2 ;  /* 0x001d780201007387 */ /* 0x000fe80000100800 */
[----:B-----5:R0:W-:Y:S01]  /*22f60*/  STL.64 [R1+0x268], R6 ;  /* 0x0002680601007387 */ /* 0x0201e20000100a00 */
[----:B------:R-:W-:-:S02]  /*22f70*/  MOV R28, R4 ;  /* 0x00000004001c7202 */ /* 0x000fc40000000f00 */
[----:B------:R-:W-:Y:S01]  /*22f80*/  MOV R3, R5 ;  /* 0x0000000500037202 */ /* 0x000fe20000000f00 */
[----:B0-----:R-:W5:Y:S01]  /*22f90*/  LDL.LU.64 R6, [R1+0x1e48] ;  /* 0x001e480001067983 */ /* 0x001f620000300a00 */
[----:B------:R-:W5:Y:S02]  /*22fa0*/  LDL.LU.64 R4, [R1+0x1e40] ;  /* 0x001e400001047983 */ /* 0x000f640000300a00 */
[----:B------:R0:W-:Y:S02]  /*22fb0*/  STL [R1+0x1998], R0 ;  /* 0x0019980001007387 */ /* 0x0001e40000100800 */
[----:B0-----:R-:W3:Y:S04]  /*22fc0*/  LDL R0, [R1+0x15e0] ;  /* 0x0015e00001007983 */ /* 0x001ee80000100800 */
[----:B--2---:R-:W-:Y:S01]  /*22fd0*/  STL.64 [R1+0x1dc0], R10 ;  /* 0x001dc00a01007387 */ /* 0x004fe20000100a00 */
[C---:B-----5:R-:W-:Y:S11]  /*22fe0*/  HMMA.16816.F32.BF16 R4, R16.reuse, R10, R4 ;  /* 0x0000000a1004723c */ /* 0x060ff60000041804 */
[----:B------:R-:W-:Y:S11]  /*22ff0*/  @!UPT UIADD3 URZ, URZ, URZ, URZ ;  /* 0x0000003f3f3ff290 */ /* 0x000ff6000fffe03f */
[----:B------:R-:W-:Y:S01]  /*23000*/  @!UPT UIADD3 URZ, URZ, URZ, URZ ;  /* 0x0000003f3f3ff290 */ /* 0x000fe2000fffe03f */
[----:B------:R-:W-:Y:S01]  /*23010*/  STL.64 [R1+0x110], R4 ;  /* 0x0001100401007387 */ /* 0x000fe20000100a00 */
[----:B------:R-:W-:Y:S02]  /*23020*/  STL.64 [R1+0x118], R6 ;  /* 0x0001180601007387 */ /* 0x000fe40000100a00 */
[----:B------:R-:W0:Y:S01]  /*23030*/  LDSM.16.M88.4 R4, [R29+0x15000] ;  /* 0x015000001d04783b */ /* 0x000e220000000200 */
[----:B----4-:R-:W-:Y:S01]  /*23040*/  HMMA.16816.F32.BF16 R16, R16, R14, R20 ;  /* 0x0000000e1010723c */ /* 0x010fe20000041814 */
[----:B0-----:R-:W-:Y:S02]  /*23050*/  STL [R1+0x1ce4], R4 ;  /* 0x001ce40401007387 */ /* 0x001fe40000100800 */
[----:B------:R-:W-:Y:S02]  /*23060*/  STL [R1+0x1ce0], R5 ;  /* 0x001ce00501007387 */ /* 0x000fe40000100800 */
[----:B------:R0:W-:Y:S02]  /*23070*/  STL [R1+0x1cdc], R6 ;  /* 0x001cdc0601007387 */ /* 0x0001e40000100800 */
[----:B------:R1:W-:Y:S01]  /*23080*/  STL [R1+0x1cd8], R7 ;  /* 0x001cd80701007387 */ /* 0x0003e20000100800 */
[----:B0-----:R-:W2:Y:S01]  /*23090*/  LDL.LU R6, [R1+0x68] ;  /* 0x0000680001067983 */ /* 0x001ea20000300800 */
[----:B-1----:R-:W2:Y:S02]  /*230a0*/  LDL.LU R7, [R1+0x6c] ;  /* 0x00006c0001077983 */ /* 0x002ea40000300800 */
[----:B------:R0:W-:Y:S02]  /*230b0*/  STL [R1+0x199c], R29 ;  /* 0x00199c1d01007387 */ /* 0x0001e40000100800 */
[----:B------:R-:W4:Y:S01]  /*230c0*/  LDL.LU R22, [R1+0x1e38] ;  /* 0x001e380001167983 */ /* 0x000f220000300800 */
[----:B------:R-:W5:Y:S01]  /*230d0*/  LDL.LU.64 R20, [R1+0x1e30] ;  /* 0x001e300001147983 */ /* 0x000f620000300a00 */
[----:B------:R-:W-:Y:S01]  /*230e0*/  MOV R23, R14 ;  /* 0x0000000e00177202 */ /* 0x000fe20000000f00 */
[----:B------:R-:W-:-:S02]  /*230f0*/  IMAD.MOV.U32 R2, RZ, RZ, R15 ;  /* 0x000000ffff027224 */ /* 0x000fc400078e000f */
[----:B------:R-:W2:Y:S01]  /*23100*/  LDL.LU.64 R14, [R1+0x1e28] ;  /* 0x001e2800010e7983 */ /* 0x000ea20000300a00 */
[----:B------:R-:W2:Y:S04]  /*23110*/  LDL.LU.64 R12, [R1+0x1e20] ;  /* 0x001e2000010c7983 */ /* 0x000ea80000300a00 */
[----:B------:R-:W-:Y:S02]  /*23120*/  STL.64 [R1+0x100], R16 ;  /* 0x0001001001007387 */ /* 0x000fe40000100a00 */
[----:B------:R-:W-:Y:S01]  /*23130*/  STL [R1+0x108], R18 ;  /* 0x0001081201007387 */ /* 0x000fe20000100800 */
[----:B0-----:R-:W-:Y:S02]  /*23140*/  MOV R29, R19 ;  /* 0x00000013001d7202 */ /* 0x001fe40000000f00 */
[----:B---3--:R-:W0:Y:S04]  /*23150*/  LDSM.16.M88.4 R16, [R0+0x14000] ;  /* 0x014000000010783b */ /* 0x008e280000000200 */
[----:B----4-:R1:W-:Y:S01]  /*23160*/  STL.64 [R1+0x1dd0], R22 ;  /* 0x001dd01601007387 */ /* 0x0103e20000100a00 */
[----:B-----5:R-:W-:Y:S03]  /*23170*/  STL.64 [R1+0x1dc8], R20 ;  /* 0x001dc81401007387 */ /* 0x020fe60000100a00 */
[----:B-1----:R-:W3:Y:S01]  /*23180*/  LDL.LU R22, [R1+0x58] ;  /* 0x0000580001167983 */ /* 0x002ee20000300800 */
[----:B------:R-:W3:Y:S02]  /*23190*/  LDL.LU R23, [R1+0x5c] ;  /* 0x00005c0001177983 */ /* 0x000ee40000300800 */
[----:B------:R-:W-:Y:S02]  /*231a0*/  STL [R1+0x1d7c], R29 ;  /* 0x001d7c1d01007387 */ /* 0x000fe40000100800 */
[----:B0-----:R-:W-:Y:S01]  /*231b0*/  STL.64 [R1+0x1c30], R18 ;  /* 0x001c301201007387 */ /* 0x001fe20000100a00 */
[----:B------:R0:W-:Y:S02]  /*231c0*/  STL.64 [R1+0x1c28], R16 ;  /* 0x001c281001007387 */ /* 0x0001e40000100a00 */
[----:B0-----:R-:W-:-:S02]  /*231d0*/  MOV R16, R28 ;  /* 0x0000001c00107202 */ /* 0x001fc40000000f00 */
[----:B------:R-:W-:Y:S01]  /*231e0*/  MOV R17, R3 ;  /* 0x0000000300117202 */ /* 0x000fe20000000f00 */
[----:B------:R-:W4:Y:S02]  /*231f0*/  LDL.LU R28, [R1+0x1e18] ;  /* 0x001e1800011c7983 */ /* 0x000f240000300800 */
[----:B------:R0:W-:Y:S02]  /*23200*/  STL [R1+0x1d1c], R16 ;  /* 0x001d1c1001007387 */ /* 0x0001e40000100800 */
[----:B------:R1:W-:Y:S04]  /*23210*/  STL [R1+0x1d20], R17 ;  /* 0x001d201101007387 */ /* 0x0003e80000100800 */
[----:B0-----:R-:W3:Y:S01]  /*23220*/  LDL.LU R16, [R1+0x190] ;  /* 0x0001900001107983 */ /* 0x001ee20000300800 */
[----:B-1----:R-:W3:Y:S03]  /*23230*/  LDL.LU R17, [R1+0x194] ;  /* 0x0001940001117983 */ /* 0x002ee60000300800 */
[----:B------:R-:W3:Y:S01]  /*23240*/  LDL.LU R18, [R1+0x198] ;  /* 0x0001980001127983 */ /* 0x000ee20000300800 */
[----:B------:R-:W3:Y:S01]  /*23250*/  LDL.LU R19, [R1+0x19c] ;  /* 0x00019c0001137983 */ /* 0x000ee20000300800 */
[C---:B--2---:R-:W-:Y:S02]  /*23260*/  HMMA.16816.F32.BF16 R4, R12.reuse, R6, R24 ;  /* 0x000000060c04723c */ /* 0x044fe40000041818 */
[----:B------:R-:W2:Y:S01]  /*23270*/  LDL.LU.64 R26, [R1+0x1e10] ;  /* 0x001e1000011a7983 */ /* 0x000ea20000300a00 */
[----:B------:R-:W5:Y:S11]  /*23280*/  LDL.LU.64 R24, [R1+0x1e08] ;  /* 0x001e080001187983 */ /* 0x000f760000300a00 */
[----:B------:R-:W-:Y:S09]  /*23290*/  @!UPT UIADD3 URZ, URZ, URZ, URZ ;  /* 0x0000003f3f3ff290 */ /* 0x000ff2000fffe03f */
[----:B------:R0:W-:Y:S01]  /*232a0*/  STL.64 [R1+0xf0], R4 ;  /* 0x0000f00401007387 */ /* 0x0001e20000100a00 */
[----:B------:R1:W-:Y:S03]  /*232b0*/  STL.64 [R1+0xf8], R6 ;  /* 0x0000f80601007387 */ /* 0x0003e60000100a00 */
[----:B0-----:R-:W2:Y:S01]  /*232c0*/  LDL.LU R4, [R1+0x180] ;  /* 0x0001800001047983 */ /* 0x001ea20000300800 */
[----:B------:R-:W2:Y:S02]  /*232d0*/  LDL.LU R5, [R1+0x184] ;  /* 0x0001840001057983 */ /* 0x000ea40000300800 */
[----:B-1----:R-:W2:Y:S01]  /*232e0*/  LDL.LU R6, [R1+0x188] ;  /* 0x0001880001067983 */ /* 0x002ea20000300800 */
[----:B---3--:R-:W-:Y:S01]  /*232f0*/  HMMA.16816.F32.BF16 R16, R12, R22, R16 ;  /* 0x000000160c10723c */ /* 0x008fe20000041810 */
[----:B----4-:R-:W-:Y:S11]  /*23300*/  IMAD.MOV.U32 R7, RZ, RZ, R28 ;  /* 0x000000ffff077224 */ /* 0x010ff600078e001c */
[----:B------:R-:W-:Y:S11]  /*23310*/  @!UPT UIADD3 URZ, URZ, URZ, URZ ;  /* 0x0000003f3f3ff290 */ /* 0x000ff6000fffe03f */
[----:B------:R0:W-:Y:S01]  /*23320*/  STL [R1+0xd0], R16 ;  /* 0x0000d01001007387 */ /* 0x0001e20000100800 */
[----:B------:R-:W-:Y:S02]  /*23330*/  MOV R28, R17 ;  /* 0x00000011001c7202 */ /* 0x000fe40000000f00 */
[----:B------:R-:W-:Y:S02]  /*23340*/  MOV R3, R18 ;  /* 0x0000001200037202 */ /* 0x000fe40000000f00 */
[----:B------:R-:W-:Y:S01]  /*23350*/  MOV R0, R19 ;  /* 0x0000001300007202 */ /* 0x000fe20000000f00 */
[----:B0-----:R-:W3:Y:S01]  /*23360*/  LDL.LU R16, [R1+0x140] ;  /* 0x0001400001107983 */ /* 0x001ee20000300800 */
[----:B------:R-:W3:Y:S02]  /*23370*/  LDL.LU R17, [R1+0x144] ;  /* 0x0001440001117983 */ /* 0x000ee40000300800 */
[----:B------:R-:W4:Y:S02]  /*23380*/  LDL.LU R18, [R1+0x148] ;  /* 0x0001480001127983 */ /* 0x000f240000300800 */
[----:B------:R-:W4:Y:S01]  /*23390*/  LDL.LU R19, [R1+0x14c] ;  /* 0x00014c0001137983 */ /* 0x000f220000300800 */
[----:B-----5:R-:W-:-:S02]  /*233a0*/  MOV R10, R25 ;  /* 0x00000019000a7202 */ /* 0x020fc40000000f00 */
[----:B------:R-:W-:Y:S01]  /*233b0*/  MOV R11, R24 ;  /* 0x00000018000b7202 */ /* 0x000fe20000000f00 */
[----:B----4-:R2:W-:Y:S01]  /*233c0*/  STL.64 [R1+0x1de0], R18 ;  /* 0x001de01201007387 */ /* 0x0105e20000100a00 */
[----:B---3--:R-:W-:Y:S02]  /*233d0*/  STL.64 [R1+0x1dd8], R16 ;  /* 0x001dd81001007387 */ /* 0x008fe40000100a00 */
[----:B--2---:R-:W-:Y:S01]  /*233e0*/  IMAD.MOV.U32 R18, RZ, RZ, R26 ;  /* 0x000000ffff127224 */ /* 0x004fe200078e001a */
[----:B------:R-:W-:Y:S01]  /*233f0*/  MOV R19, R27 ;  /* 0x0000001b00137202 */ /* 0x000fe20000000f00 */
[----:B------:R-:W2:Y:S01]  /*23400*/  LDL.LU R26, [R1+0x1e04] ;  /* 0x001e0400011a7983 */ /* 0x000ea20000300800 */
[----:B------:R-:W2:Y:S03]  /*23410*/  LDL.LU R27, [R1+0x1e00] ;  /* 0x001e0000011b7983 */ /* 0x000ea60000300800 */
[----:B------:R0:W-:Y:S04]  /*23420*/  STL.64 [R1+0x1de8], R18 ;  /* 0x001de81201007387 */ /* 0x0001e80000100a00 */
[----:B0-----:R-:W3:Y:S01]  /*23430*/  LDL.LU R18, [R1+0x38] ;  /* 0x0000380001127983 */ /* 0x001ee20000300800 */
[----:B------:R-:W3:Y:S02]  /*23440*/  LDL.LU R19, [R1+0x3c] ;  /* 0x00003c0001137983 */ /* 0x000ee40000300800 */
[----:B------:R-:W-:Y:S02]  /*23450*/  STL.64 [R1+0x1df8], R10 ;  /* 0x001df80a01007387 */ /* 0x000fe40000100a00 */
[----:B------:R0:W-:Y:S02]  /*23460*/  STL.64 [R1+0x1df0], R8 ;  /* 0x001df00801007387 */ /* 0x0001e40000100a00 */
[----:B0-----:R-:W3:Y:S01]  /*23470*/  LDL.LU R8, [R1+0x170] ;  /* 0x0001700001087983 */ /* 0x001ee20000300800 */
[----:B------:R-:W3:Y:S02]  /*23480*/  LDL.LU R9, [R1+0x174] ;  /* 0x0001740001097983 */ /* 0x000ee40000300800 */
[----:B------:R-:W3:Y:S02]  /*23490*/  LDL.LU R10, [R1+0x178] ;  /* 0x00017800010a7983 */ /* 0x000ee40000300800 */
[----:B------:R-:W3:Y:S01]  /*234a0*/  LDL.LU R11, [R1+0x17c] ;  /* 0x00017c00010b7983 */ /* 0x000ee20000300800 */
[----:B------:R-:W4:Y:S01]  /*234b0*/  LDL.LU R20, [R1+0x150] ;  /* 0x0001500001147983 */ /* 0x000f220000300800 */
[----:B------:R-:W4:Y:S02]  /*234c0*/  LDL.LU R21, [R1+0x154] ;  /* 0x0001540001157983 */ /* 0x000f240000300800 */
[----:B------:R-:W4:Y:S02]  /*234d0*/  LDL.LU R22, [R1+0x158] ;  /* 0x0001580001167983 */ /* 0x000f240000300800 */
[----:B------:R-:W4:Y:S01]  /*234e0*/  LDL.LU R23, [R1+0x15c] ;  /* 0x00015c0001177983 */ /* 0x000f220000300800 */
[----:B------:R-:W-:Y:S01]  /*234f0*/  STL [R1+0x1cf0], R0 ;  /* 0x001cf00001007387 */ /* 0x000fe20000100800 */
[----:B------:R-:W-:Y:S02]  /*23500*/  STL [R1+0x1cec], R3 ;  /* 0x001cec0301007387 */ /* 0x000fe40000100800 */
[----:B------:R-:W-:Y:S01]  /*23510*/  STL [R1+0x1ce8], R28 ;  /* 0x001ce81c01007387 */ /* 0x000fe20000100800 */
[C---:B--2---:R-:W-:Y:S11]  /*23520*/  HMMA.16816.F32.BF16 R24, R12.reuse, R26, R4 ;  /* 0x0000001a0c18723c */ /* 0x044ff60000041804 */
[----:B------:R-:W-:Y:S11]  /*23530*/  @!UPT UIADD3 URZ, URZ, URZ, URZ ;  /* 0x0000003f3f3ff290 */ /* 0x000ff6000fffe03f */
[----:B------:R-:W-:Y:S02]  /*23540*/  @!UPT UIADD3 URZ, URZ, URZ, URZ ;  /* 0x0000003f3f3ff290 */ /* 0x000fe4000fffe03f */
[----:B------:R-:W-:Y:S01]  /*23550*/  IMAD.MOV.U32 R4, RZ, RZ, R24 ;  /* 0x000000ffff047224 */ /* 0x000fe200078e0018 */
[----:B---3--:R-:W-:Y:S01]  /*23560*/  HMMA.16816.F32.BF16 R16, R12, R18, R8 ;  /* 0x000000120c10723c */ /* 0x008fe20000041808 */
[----:B------:R-:W-:Y:S02]  /*23570*/  MOV R7, R27 ;  /* 0x0000001b00077202 */ /* 0x000fe40000000f00 */
[----:B------:R-:W-:Y:S02]  /*23580*/  MOV R5, R25 ;  /* 0x0000001900057202 */ /* 0x000fe40000000f00 */
[----:B------:R-:W-:Y:S01]  /*23590*/  MOV R6, R26 ;  /* 0x0000001a00067202 */ /* 0x000fe20000000f00 */
[----:B------:R-:W2:Y:S01]  /*235a0*/  LDL.LU R24, [R1] ;  /* 0x0000000001187983 */ /* 0x000ea20000300800 */
[----:B------:R-:W2:Y:S02]  /*235b0*/  LDL.LU R25, [R1+0x4] ;  /* 0x0000040001197983 */ /* 0x000ea40000300800 */
[----:B------:R-:W2:Y:S02]  /*235c0*/  LDL.LU R26, [R1+0x8] ;  /* 0x00000800011a7983 */ /* 0x000ea40000300800 */
[----:B------:R-:W2:Y:S01]  /*235d0*/  LDL.LU R27, [R1+0xc] ;  /* 0x00000c00011b7983 */ /* 0x000ea20000300800 */
[----:B------:R-:W-:Y:S01]  /*235e0*/  STL [R1+0x1d00], R7 ;  /* 0x001d000701007387 */ /* 0x000fe20000100800 */
[----:B------:R-:W-:Y:S02]  /*235f0*/  STL [R1+0x1cfc], R6 ;  /* 0x001cfc0601007387 */ /* 0x000fe40000100800 */
[----:B------:R-:W-:Y:S02]  /*23600*/  STL [R1+0x1cf8], R5 ;  /* 0x001cf80501007387 */ /* 0x000fe40000100800 */
[----:B------:R0:W-:Y:S02]  /*23610*/  STL [R1+0x1cf4], R4 ;  /* 0x001cf40401007387 */ /* 0x0001e40000100800 */
[----:B0-----:R-:W3:Y:S01]  /*23620*/  LDL.LU R4, [R1+0x160] ;  /* 0x0001600001047983 */ /* 0x001ee20000300800 */
[----:B------:R-:W3:Y:S02]  /*23630*/  LDL.LU R5, [R1+0x164] ;  /* 0x0001640001057983 */ /* 0x000ee40000300800 */
[----:B------:R-:W3:Y:S02]  /*23640*/  LDL.LU R6, [R1+0x168] ;  /* 0x0001680001067983 */ /* 0x000ee40000300800 */
[----:B------:R-:W3:Y:S01]  /*23650*/  LDL.LU R7, [R1+0x16c] ;  /* 0x00016c0001077983 */ /* 0x000ee20000300800 */
[----:B------:R-:W4:Y:S01]  /*23660*/  LDL.LU.64 R10, [R1+0x1df8] ;  /* 0x001df800010a7983 */ /* 0x000f220000300a00 */
[----:B------:R-:W5:Y:S01]  /*23670*/  LDL.LU.64 R8, [R1+0x1df0] ;  /* 0x001df00001087983 */ /* 0x000f620000300a00 */
[----:B------:R-:W-:Y:S01]  /*23680*/  MOV R3, R18 ;  /* 0x0000001200037202 */ /* 0x000fe20000000f00 */
[----:B------:R3:W-:Y:S01]  /*23690*/  STL [R1+0xb0], R16 ;  /* 0x0000b01001007387 */ /* 0x0007e20000100800 */
[----:B------:R-:W-:-:S02]  /*236a0*/  MOV R28, R19 ;  /* 0x00000013001c7202 */ /* 0x000fc40000000f00 */
[----:B------:R-:W3:Y:S01]  /*236b0*/  LDL.LU.64 R18, [R1+0x1de8] ;  /* 0x001de80001127983 */ /* 0x000ee20000300a00 */
[----:B------:R-:W-:Y:S02]  /*236c0*/  IMAD.MOV.U32 R0, RZ, RZ, R17 ;  /* 0x000000ffff007224 */ /* 0x000fe400078e0011 */
[----:B------:R-:W-:Y:S02]  /*236d0*/  STL [R1+0x1d0c], R28 ;  /* 0x001d0c1c01007387 */ /* 0x000fe40000100800 */
[----:B------:R-:W-:Y:S01]  /*236e0*/  STL [R1+0x1d08], R3 ;  /* 0x001d080301007387 */ /* 0x000fe20000100800 */
[----:B------:R-:W-:Y:S01]  /*236f0*/  STL [R1+0x1d04], R0 ;  /* 0x001d040001007387 */ /* 0x000fe20000100800 */
[----:B---3--:R-:W-:Y:S11]  /*23700*/  HMMA.16816.F32.BF16 R16, R12, R18, R4 ;  /* 0x000000120c10723c */ /* 0x008ff60000041804 */
[----:B------:R-:W-:Y:S11]  /*23710*/  @!UPT UIADD3 URZ, URZ, URZ, URZ ;  /* 0x0000003f3f3ff290 */ /* 0x000ff6000fffe03f */
[----:B------:R-:W-:Y:S02]  /*23720*/  @!UPT UIADD3 URZ, URZ, URZ, URZ ;  /* 0x0000003f3f3ff290 */ /* 0x000fe4000fffe03f */
[----:B------:R-:W-:Y:S02]  /*23730*/  MOV R4, R19 ;  /* 0x0000001300047202 */ /* 0x000fe40000000f00 */
[----:B------:R-:W-:Y:S02]  /*23740*/  MOV R5, R18 ;  /* 0x0000001200057202 */ /* 0x000fe40000000f00 */
[----:B------:R-:W-:Y:S01]  /*23750*/  MOV R7, R16 ;  /* 0x0000001000077202 */ /* 0x000fe20000000f00 */
[----:B------:R-:W-:Y:S01]  /*23760*/  IMAD.MOV.U32 R6, RZ, RZ, R17 ;  /* 0x000000ffff067224 */ /* 0x000fe200078e0011 */
[----:B------:R-:W3:Y:S01]  /*23770*/  LDL.LU.64 R18, [R1+0x1de0] ;  /* 0x001de00001127983 */ /* 0x000ee20000300a00 */
[----:B------:R-:W3:Y:S02]  /*23780*/  LDL.LU.64 R16, [R1+0x1dd8] ;  /* 0x001dd80001107983 */ /* 0x000ee40000300a00 */
[----:B------:R5:W-:Y:S02]  /*23790*/  STL [R1+0x1d24], R4 ;  /* 0x001d240401007387 */ /* 0x000be40000100800 */
[----:B------:R0:W-:Y:S01]  /*237a0*/  STL [R1+0x1d18], R5 ;  /* 0x001d180501007387 */ /* 0x0001e20000100800 */
[----:B-----5:R-:W-:Y:S01]  /*237b0*/  MOV R4, R9 ;  /* 0x0000000900047202 */ /* 0x020fe20000000f00 */
[----:B0-----:R-:W-:-:S02]  /*237c0*/  IMAD.MOV.U32 R5, RZ, RZ, R8 ;  /* 0x000000ffff057224 */ /* 0x001fc400078e0008 */
[C---:B----4-:R-:W-:Y:S01]  /*237d0*/  HMMA.16816.F32.BF16 R8, R12.reuse, R10, R20 ;  /* 0x0000000a0c08723c */ /* 0x050fe20000041814 */
[----:B------:R-:W-:Y:S01]  /*237e0*/  STL [R1+0x1d14], R6 ;  /* 0x001d140601007387 */ /* 0x000fe20000100800 */
[----:B------:R-:W-:Y:S02]  /*237f0*/  STL [R1+0x1d10], R7 ;  /* 0x001d100701007387 */ /* 0x000fe40000100800 */
[----:B------:R-:W4:Y:S02]  /*23800*/  LDL.LU.64 R22, [R1+0x1dd0] ;  /* 0x001dd00001167983 */ /* 0x000f240000300a00 */
[----:B------:R-:W5:Y:S11]  /*23810*/  LDL.LU.64 R20, [R1+0x1dc8] ;  /* 0x001dc80001147983 */ /* 0x000f760000300a00 */
[----:B------:R-:W-:Y:S06]  /*23820*/  @!UPT UIADD3 URZ, URZ, URZ, URZ ;  /* 0x0000003f3f3ff290 */ /* 0x000fec000fffe03f */
[----:B------:R-:W-:Y:S01]  /*23830*/  STL.64 [R1+0x70], R8 ;  /* 0x0000700801007387 */ /* 0x000fe20000100a00 */
[----:B------:R0:W-:Y:S03]  /*23840*/  STL.64 [R1+0x78], R10 ;  /* 0x0000780a01007387 */ /* 0x0001e60000100a00 */
[----:B0-----:R-:W3:Y:S02]  /*23850*/  LDL.LU.64 R10, [R1+0x1dc0] ;  /* 0x001dc000010a7983 */ /* 0x001ee40000300a00 */
[----:B---3--:R-:W-:Y:S11]  /*23860*/  HMMA.16816.F32.BF16 R8, R12, R10, R16 ;  /* 0x0000000a0c08723c */ /* 0x008ff60000041810 */
[----:B------:R-:W-:Y:S11]  /*23870*/  @!UPT UIADD3 URZ, URZ, URZ, URZ ;  /* 0x0000003f3f3ff290 */ /* 0x000ff6000fffe03f */
[----:B------:R-:W-:Y:S02]  /*23880*/  @!UPT UIADD3 URZ, URZ, URZ, URZ ;  /* 0x0000003f3f3ff290 */ /* 0x000fe4000fffe03f */
[----:B------:R-:W-:Y:S01]  /*23890*/  MOV R18, R10 ;  /* 0x0000000a00127202 */ /* 0x000fe20000000f00 */
[----:B------:R-:W-:Y:S01]  /*238a0*/  IMAD.MOV.U32 R19, RZ, RZ, R11 ;  /* 0x000000ffff137224 */ /* 0x000fe200078e000b */
[----:B------:R-:W-:Y:S02]  /*238b0*/  MOV R3, R8 ;  /* 0x0000000800037202 */ /* 0x000fe40000000f00 */
[----:B------:R-:W-:Y:S01]  /*238c0*/  MOV R0, R9 ;  /* 0x0000000900007202 */ /* 0x000fe20000000f00 */
[----:B------:R-:W3:Y:S01]  /*238d0*/  LDL.LU.64 R10, [R1+0x1db8] ;  /* 0x001db800010a7983 */ /* 0x000ee20000300a00 */
[----:B------:R-:W3:Y:S02]  /*238e0*/  LDL.LU.64 R8, [R1+0x1db0] ;  /* 0x001db00001087983 */ /* 0x000ee40000300a00 */
[----:B------:R4:W-:Y:S02]  /*238f0*/  STL.64 [R1+0x1d80], R18 ;  /* 0x001d801201007387 */ /* 0x0009e40000100a00 */
[----:B----4-:R-:W-:-:S02]  /*23900*/  MOV R18, R23 ;  /* 0x0000001700127202 */ /* 0x010fc40000000f00 */
[----:B------:R-:W-:Y:S01]  /*23910*/  MOV R19, R2 ;  /* 0x0000000200137202 */ /* 0x000fe20000000f00 */
[----:B------:R-:W5:Y:S06]  /*23920*/  LDL.LU R23, [R1+0x1da8] ;  /* 0x001da80001177983 */ /* 0x000f6c0000300800 */
[----:B--2---:R-:W-:Y:S01]  /*23930*/  HMMA.16816.F32.BF16 R12, R12, R18, R24 ;  /* 0x000000120c0c723c */ /* 0x004fe20000041818 */
[----:B------:R0:W-:Y:S01]  /*23940*/  STL [R1+0x1d28], R3 ;  /* 0x001d280301007387 */ /* 0x0001e20000100800 */
[----:B------:R-:W3:Y:S02]  /*23950*/  LDL.LU.64 R26, [R1+0x1da0] ;  /* 0x001da000011a7983 */ /* 0x000ee40000300a00 */
[----:B------:R-:W3:Y:S11]  /*23960*/  LDL.LU.64 R24, [R1+0x1d98] ;  /* 0x001d980001187983 */ /* 0x000ef60000300a00 */
[----:B------:R-:W-:Y:S08]  /*23970*/  @!UPT UIADD3 URZ, URZ, URZ, URZ ;  /* 0x0000003f3f3ff290 */ /* 0x000ff0000fffe03f */
[----:B------:R1:W-:Y:S01]  /*23980*/  STL [R1+0x54], R13 ;  /* 0x0000540d01007387 */ /* 0x0003e20000100800 */
[----:B------:R-:W-:Y:S02]  /*23990*/  MOV R29, R12 ;  /* 0x0000000c001d7202 */ /* 0x000fe40000000f00 */
[----:B------:R-:W2:Y:S02]  /*239a0*/  LDL.LU R12, [R1+0x20] ;  /* 0x00002000010c7983 */ /* 0x000ea40000300800 */
[----:B------:R-:W-:Y:S01]  /*239b0*/  IMAD.MOV.U32 R2, RZ, RZ, R14 ;  /* 0x000000ffff027224 */ /* 0x000fe200078e000e */
[----:B0-----:R-:W-:Y:S01]  /*239c0*/  MOV R3, R15 ;  /* 0x0000000f00037202 */ /* 0x001fe20000000f00 */
[----:B-1----:R-:W2:Y:S01]  /*239d0*/  LDL.LU R13, [R1+0x24] ;  /* 0x00002400010d7983 */ /* 0x002ea20000300800 */
[----:B------:R-:W4:Y:S02]  /*239e0*/  LDL.LU R14, [R1+0x28] ;  /* 0x00002800010e7983 */ /* 0x000f240000300800 */
[----:B------:R-:W4:Y:S02]  /*239f0*/  LDL.LU R15, [R1+0x2c] ;  /* 0x00002c00010f7983 */ /* 0x000f240000300800 */
[----:B----4-:R-:W-:Y:S01]  /*23a00*/  STL.64 [R1+0x1d90], R14 ;  /* 0x001d900e01007387 */ /* 0x010fe20000100a00 */
[----:B--2---:R0:W-:Y:S03]  /*23a10*/  STL.64 [R1+0x1d88], R12 ;  /* 0x001d880c01007387 */ /* 0x0041e60000100a00 */
[----:B0-----:R-:W5:Y:S01]  /*23a20*/  LDL.LU.64 R12, [R1+0x1b0] ;  /* 0x0001b000010c7983 */ /* 0x001f620000300a00 */
[C---:B---3--:R-:W-:Y:S01]  /*23a30*/  HMMA.16816.F32.BF16 R4, R8.reuse, R4, R24 ;  /* 0x000000040804723c */ /* 0x048fe20000041818 */
[----:B------:R-:W2:Y:S02]  /*23a40*/  LDL.LU R16, [R1+0xe0] ;  /* 0x0000e00001107983 */ /* 0x000ea40000300800 */
[----:B------:R-:W2:Y:S01]  /*23a50*/  LDL.LU R17, [R1+0xe4] ;  /* 0x0000e40001117983 */ /* 0x000ea20000300800 */
[----:B------:R-:W2:Y:S01]  /*23a60*/  LDL.LU R18, [R1+0xe8] ;  /* 0x0000e80001127983 */ /* 0x000ea20000300800 */
[----:B------:R-:W2:Y:S02]  /*23a70*/  LDL.LU R19, [R1+0xec] ;  /* 0x0000ec0001137983 */ /* 0x000ea40000300800 */
[----:B------:R-:W3:Y:S11]  /*23a80*/  LDL.LU.64 R14, [R1+0x1d90] ;  /* 0x001d9000010e7983 */ /* 0x000ef60000300a00 */
[----:B------:R-:W-:Y:S06]  /*23a90*/  @!UPT UIADD3 URZ, URZ, URZ, URZ ;  /* 0x0000003f3f3ff290 */ /* 0x000fec000fffe03f */
[----:B------:R-:W-:Y:S01]  /*23aa0*/  MOV R24, R7 ;  /* 0x0000000700187202 */ /* 0x000fe20000000f00 */
[----:B-----5:R-:W-:Y:S01]  /*23ab0*/  HMMA.16816.F32.BF16 R20, R8, R12, R20 ;  /* 0x0000000c0814723c */ /* 0x020fe20000041814 */
[----:B------:R-:W-:Y:S02]  /*23ac0*/  MOV R7, R12 ;  /* 0x0000000c00077202 */ /* 0x000fe40000000f00 */
[----:B------:R-:W-:Y:S02]  /*23ad0*/  MOV R28, R13 ;  /* 0x0000000d001c7202 */ /* 0x000fe40000000f00 */
[----:B------:R-:W3:Y:S11]  /*23ae0*/  LDL.LU.64 R12, [R1+0x1d88] ;  /* 0x001d8800010c7983 */ /* 0x000ef60000300a00 */
[----:B------:R-:W-:Y:S07]  /*23af0*/  @!UPT UIADD3 URZ, URZ, URZ, URZ ;  /* 0x0000003f3f3ff290 */ /* 0x000fee000fffe03f */
[----:B------:R-:W-:Y:S01]  /*23b00*/  STL.64 [R1+0x1c10], R22 ;  /* 0x001c101601007387 */ /* 0x000fe20000100a00 */
[----:B------:R0:W-:Y:S03]  /*23b10*/  STL.64 [R1+0x1c08], R20 ;  /* 0x001c081401007387 */ /* 0x0001e60000100a00 */
[----:B0-----:R-:W4:Y:S01]  /*23b20*/  LDL.LU.64 R20, [R1+0x1c0] ;  /* 0x0001c00001147983 */ /* 0x001f220000300a00 */
[----:B------:R-:W5:Y:S03]  /*23b30*/  LDL.64 R22, [R1+0x1c8] ;  /* 0x0001c80001167983 */ /* 0x000f660000100a00 */
[----:B-----5:R-:W-:Y:S01]  /*23b40*/  STL.64 [R1+0x1d38], R22 ;  /* 0x001d381601007387 */ /* 0x020fe20000100a00 */
[----:B----4-:R0:W-:Y:S03]  /*23b50*/  STL.64 [R1+0x1d30], R20 ;  /* 0x001d301401007387 */ /* 0x0101e60000100a00 */
[----:B0-----:R-:W4:Y:S01]  /*23b60*/  LDL.LU.64 R20, [R1+0x1e0] ;  /* 0x0001e00001147983 */ /* 0x001f220000300a00 */
[----:B------:R-:W-:Y:S01]  /*23b70*/  IMAD.MOV.U32 R25, RZ, RZ, R6 ;  /* 0x000000ffff197224 */ /* 0x000fe200078e0006 */
[----:B------:R-:W-:-:S02]  /*23b80*/  MOV R26, R5 ;  /* 0x00000005001a7202 */ /* 0x000fc40000000f00 */
[----:B----4-:R-:W-:Y:S01]  /*23b90*/  MOV R6, R21 ;  /* 0x0000001500067202 */ /* 0x010fe20000000f00 */
[----:B------:R-:W-:Y:S01]  /*23ba0*/  IMAD.MOV.U32 R5, RZ, RZ, R20 ;  /* 0x000000ffff057224 */ /* 0x000fe200078e0014 */
[----:B---3--:R-:W-:Y:S03]  /*23bb0*/  HMMA.16816.F32.BF16 R12, R8, R20, R12 ;  /* 0x00000014080c723c */ /* 0x008fe6000004180c */
[----:B------:R-:W-:Y:S01]  /*23bc0*/  STL.64 [R1+0x1d70], R6 ;  /* 0x001d700601007387 */ /* 0x000fe20000100a00 */
[----:B------:R-:W-:Y:S02]  /*23bd0*/  STL [R1+0x1d68], R5 ;  /* 0x001d680501007387 */ /* 0x000fe40000100800 */
[----:B------:R-:W3:Y:S02]  /*23be0*/  LDL.LU R20, [R1+0x110] ;  /* 0x0001100001147983 */ /* 0x000ee40000300800 */
[----:B------:R-:W3:Y:S01]  /*23bf0*/  LDL.LU R21, [R1+0x114] ;  /* 0x0001140001157983 */ /* 0x000ee20000300800 */
[----:B------:R-:W4:Y:S01]  /*23c00*/  LDL.LU R22, [R1+0x118] ;  /* 0x0001180001167983 */ /* 0x000f220000300800 */
[----:B------:R-:W4:Y:S03]  /*23c10*/  LDL.LU R23, [R1+0x11c] ;  /* 0x00011c0001177983 */ /* 0x000f260000300800 */
[----:B----4-:R-:W-:Y:S01]  /*23c20*/  STL.64 [R1+0x1d48], R22 ;  /* 0x001d481601007387 */ /* 0x010fe20000100a00 */
[----:B---3--:R0:W-:Y:S03]  /*23c30*/  STL.64 [R1+0x1d40], R20 ;  /* 0x001d401401007387 */ /* 0x0081e60000100a00 */
[----:B0-----:R-:W3:Y:S04]  /*23c40*/  LDL R20, [R1+0x220] ;  /* 0x0002200001147983 */ /* 0x001ee80000100800 */
[----:B------:R-:W3:Y:S01]  /*23c50*/  LDL R21, [R1+0x224] ;  /* 0x0002240001157983 */ /* 0x000ee20000100800 */
[----:B------:R-:W-:-:S02]  /*23c60*/  MOV R27, R4 ;  /* 0x00000004001b7202 */ /* 0x000fc40000000f00 */
[----:B------:R-:W4:Y:S01]  /*23c70*/  LDL.LU.64 R4, [R1+0x200] ;  /* 0x0002000001047983 */ /* 0x000f220000300a00 */
[----:B---3--:R0:W-:Y:S04]  /*23c80*/  STL.64 [R1+0x1d60], R20 ;  /* 0x001d601401007387 */ /* 0x0081e80000100a00 */
[----:B0-----:R-:W4:Y:S01]  /*23c90*/  LDL.LU R20, [R1+0x130] ;  /* 0x0001300001147983 */ /* 0x001f220000300800 */
[----:B------:R-:W4:Y:S02]  /*23ca0*/  LDL.LU R21, [R1+0x134] ;  /* 0x0001340001157983 */ /* 0x000f240000300800 */
[----:B------:R-:W4:Y:S02]  /*23cb0*/  LDL.LU R22, [R1+0x138] ;  /* 0x0001380001167983 */ /* 0x000f240000300800 */
[----:B------:R-:W4:Y:S01]  /*23cc0*/  LDL.LU R23, [R1+0x13c] ;  /* 0x00013c0001177983 */ /* 0x000f220000300800 */
[----:B------:R-:W-:Y:S01]  /*23cd0*/  STL.64 [R1+0x1c20], R14 ;  /* 0x001c200e01007387 */ /* 0x000fe20000100a00 */
[----:B------:R0:W-:Y:S03]  /*23ce0*/  STL.64 [R1+0x1c18], R12 ;  /* 0x001c180c01007387 */ /* 0x0001e60000100a00 */
[----:B0-----:R-:W2:Y:S02]  /*23cf0*/  LDL.LU.64 R12, [R1+0x1d0] ;  /* 0x0001d000010c7983 */ /* 0x001ea40000300a00 */
[C---:B--2---:R-:W-:Y:S11]  /*23d00*/  HMMA.16816.F32.BF16 R16, R8.reuse, R12, R16 ;  /* 0x0000000c0810723c */ /* 0x044ff60000041810 */
[----:B------:R-:W-:Y:S11]  /*23d10*/  @!UPT UIADD3 URZ, URZ, URZ, URZ ;  /* 0x0000003f3f3ff290 */ /* 0x000ff6000fffe03f */
[----:B------:R-:W-:Y:S01]  /*23d20*/  @!UPT UIADD3 URZ, URZ, URZ, URZ ;  /* 0x0000003f3f3ff290 */ /* 0x000fe2000fffe03f */
[----:B------:R-:W-:Y:S01]  /*23d30*/  STL.64 [R1+0x30], R16 ;  /* 0x0000301001007387 */ /* 0x000fe20000100a00 */
[----:B------:R0:W-:Y:S03]  /*23d40*/  STL.64 [R1+0x38], R18 ;  /* 0x0000381201007387 */ /* 0x0001e60000100a00 */
[----:B0-----:R-:W2:Y:S01]  /*23d50*/  LDL.LU.64 R18, [R1+0x1d80] ;  /* 0x001d800001127983 */ /* 0x001ea20000300a00 */
[----:B------:R-:W-:Y:S02]  /*23d60*/  MOV R17, R12 ;  /* 0x0000000c00117202 */ /* 0x000fe40000000f00 */
[----:B------:R-:W-:Y:S02]  /*23d70*/  MOV R16, R13 ;  /* 0x0000000d00107202 */ /* 0x000fe40000000f00 */
[----:B------:R-:W-:Y:S02]  /*23d80*/  MOV R14, R25 ;  /* 0x00000019000e7202 */ /* 0x000fe40000000f00 */
[----:B------:R-:W-:Y:S01]  /*23d90*/  MOV R15, R24 ;  /* 0x00000018000f7202 */ /* 0x000fe20000000f00 */
[----:B------:R-:W-:Y:S01]  /*23da0*/  IMAD.MOV.U32 R12, RZ, RZ, R27 ;  /* 0x000000ffff0c7224 */ /* 0x000fe200078e001b */
[----:B------:R-:W-:Y:S01]  /*23db0*/  MOV R13, R26 ;  /* 0x0000001a000d7202 */ /* 0x000fe20000000f00 */
[----:B----4-:R-:W-:Y:S01]  /*23dc0*/  HMMA.16816.F32.BF16 R20, R8, R4, R20 ;  /* 0x000000040814723c */ /* 0x010fe20000041814 */
[----:B--2---:R-:W-:Y:S01]  /*23dd0*/  STL.64 [R1+0x1d58], R18 ;  /* 0x001d581201007387 */ /* 0x004fe20000100a00 */
[----:B------:R0:W-:Y:S03]  /*23de0*/  STL.64 [R1+0x1d50], R16 ;  /* 0x001d501001007387 */ /* 0x0001e60000100a00 */
[----:B0-----:R-:W2:Y:S01]  /*23df0*/  LDL.LU R16, [R1+0x120] ;  /* 0x0001200001107983 */ /* 0x001ea20000300800 */
[----:B------:R-:W2:Y:S02]  /*23e00*/  LDL.LU R17, [R1+0x124] ;  /* 0x0001240001117983 */ /* 0x000ea40000300800 */
[----:B------:R-:W2:Y:S02]  /*23e10*/  LDL.LU R18, [R1+0x128] ;  /* 0x0001280001127983 */ /* 0x000ea40000300800 */
[----:B------:R-:W2:Y:S01]  /*23e20*/  LDL.LU R19, [R1+0x12c] ;  /* 0x00012c0001137983 */ /* 0x000ea20000300800 */
[----:B------:R-:W-:Y:S01]  /*23e30*/  STL.64 [R1+0x1c40], R14 ;  /* 0x001c400e01007387 */ /* 0x000fe20000100a00 */
[----:B------:R0:W-:Y:S02]  /*23e40*/  STL.64 [R1+0x1c38], R12 ;  /* 0x001c380c01007387 */ /* 0x0001e40000100a00 */
[----:B0-----:R-:W-:-:S02]  /*23e50*/  IMAD.MOV.U32 R12, RZ, RZ, R29 ;  /* 0x000000ffff0c7224 */ /* 0x001fc400078e001d */
[----:B------:R-:W3:Y:S01]  /*23e60*/  LDL.LU R29, [R1+0x1d7c] ;  /* 0x001d7c00011d7983 */ /* 0x000ee20000300800 */
[----:B------:R-:W4:Y:S01]  /*23e70*/  LDL.LU R13, [R1+0x54] ;  /* 0x00005400010d7983 */ /* 0x000f220000300800 */
[----:B------:R-:W-:Y:S02]  /*23e80*/  MOV R14, R2 ;  /* 0x00000002000e7202 */ /* 0x000fe40000000f00 */
[----:B------:R-:W-:Y:S01]  /*23e90*/  MOV R15, R3 ;  /* 0x00000003000f7202 */ /* 0x000fe20000000f00 */
[----:B------:R-:W5:Y:S01]  /*23ea0*/  LDL.LU R2, [R1+0x1d78] ;  /* 0x001d780001027983 */ /* 0x000f620000300800 */
[----:B------:R-:W2:Y:S02]  /*23eb0*/  LDL.LU R24, [R1+0x100] ;  /* 0x0001000001187983 */ /* 0x000ea40000300800 */
[----:B------:R-:W2:Y:S02]  /*23ec0*/  LDL.LU R25, [R1+0x104] ;  /* 0x0001040001197983 */ /* 0x000ea40000300800 */
[----:B------:R-:W2:Y:S01]  /*23ed0*/  LDL.LU R26, [R1+0x108] ;  /* 0x00010800011a7983 */ /* 0x000ea20000300800 */
[----:B------:R-:W-:Y:S01]  /*23ee0*/  STL.64 [R1+0x1c50], R14 ;  /* 0x001c500e01007387 */ /* 0x000fe20000100a00 */
[----:B------:R-:W-:Y:S01]  /*23ef0*/  MOV R3, R4 ;  /* 0x0000000400037202 */ /* 0x000fe20000000f00 */
[----:B------:R-:W-:-:S02]  /*23f00*/  MOV R4, R5 ;  /* 0x0000000500047202 */ /* 0x000fc40000000f00 */
[----:B----4-:R0:W-:Y:S04]  /*23f10*/  STL.64 [R1+0x1c48], R12 ;  /* 0x001c480c01007387 */ /* 0x0101e80000100a00 */
[----:B0-----:R-:W4:Y:S01]  /*23f20*/  LDL.LU R12, [R1+0x240] ;  /* 0x00024000010c7983 */ /* 0x001f220000300800 */
[----:B------:R-:W2:Y:S02]  /*23f30*/  LDL.LU.64 R6, [R1+0x1d70] ;  /* 0x001d700001067983 */ /* 0x000ea40000300a00 */
[----:B------:R-:W2:Y:S02]  /*23f40*/  LDL.LU R5, [R1+0x1d68] ;  /* 0x001d680001057983 */ /* 0x000ea40000300800 */
[----:B------:R0:W-:Y:S01]  /*23f50*/  STL.64 [R1+0x20], R20 ;  /* 0x0000201401007387 */ /* 0x0001e20000100a00 */
[----:B------:R2:W-:Y:S04]  /*23f60*/  STL [R1+0x28], R22 ;  /* 0x0000281601007387 */ /* 0x0005e80000100800 */
[----:B0-----:R-:W2:Y:S01]  /*23f70*/  LDL.LU.64 R20, [R1+0x1d60] ;  /* 0x001d600001147983 */ /* 0x001ea20000300a00 */
[----:B---3--:R-:W-:Y:S01]  /*23f80*/  MOV R27, R29 ;  /* 0x0000001d001b7202 */ /* 0x008fe20000000f00 */
[----:B------:R-:W-:-:S02]  /*23f90*/  MOV R29, R23 ;  /* 0x00000017001d7202 */ /* 0x000fc40000000f00 */
[----:B-----5:R-:W-:-:S03]  /*23fa0*/  IMAD.MOV.U32 R13, RZ, RZ, R2 ;  /* 0x000000ffff0d7224 */ /* 0x020fc600078e0002 */
[----:B------:R-:W-:Y:S01]  /*23fb0*/  STL [R1+0x1c04], R29 ;  /* 0x001c041d01007387 */ /* 0x000fe20000100800 */
[C---:B--2---:R-:W-:Y:S03]  /*23fc0*/  HMMA.16816.F32.BF16 R20, R8.reuse, R20, R16 ;  /* 0x000000140814723c */ /* 0x044fe60000041810 */
[----:B------:R-:W2:Y:S01]  /*23fd0*/  LDL.LU.64 R18, [R1+0x1d58] ;  /* 0x001d580001127983 */ /* 0x000ea20000300a00 */
[----:B------:R-:W3:Y:S11]  /*23fe0*/  LDL.LU.64 R16, [R1+0x1d50] ;  /* 0x001d500001107983 */ /* 0x000ef60000300a00 */
[----:B------:R-:W-:Y:S08]  /*23ff0*/  @!UPT UIADD3 URZ, URZ, URZ, URZ ;  /* 0x0000003f3f3ff290 */ /* 0x000ff0000fffe03f */
[----:B------:R-:W-:Y:S01]  /*24000*/  STL.64 [R1+0x10], R20 ;  /* 0x0000101401007387 */ /* 0x000fe20000100a00 */
[----:B------:R0:W-:Y:S02]  /*24010*/  STL [R1+0x18], R22 ;  /* 0x0000181601007387 */ /* 0x0001e40000100800 */
[----:B------:R-:W-:Y:S02]  /*24020*/  IMAD.MOV.U32 R2, RZ, RZ, R23 ;  /* 0x000000ffff027224 */ /* 0x000fe400078e0017 */
[----:B0-----:R-:W4:Y:S01]  /*24030*/  LDL.LU.64 R22, [R1+0x1d48] ;  /* 0x001d480001167983 */ /* 0x001f220000300a00 */
[----:B------:R-:W4:Y:S02]  /*24040*/  LDL.LU.64 R20, [R1+0x1d40] ;  /* 0x001d400001147983 */ /* 0x000f240000300a00 */
[----:B----4-:R-:W-:Y:S11]  /*24050*/  HMMA.16816.F32.BF16 R20, R8, R12, R20 ;  /* 0x0000000c0814723c */ /* 0x010ff60000041814 */
[----:B------:R-:W-:Y:S11]  /*24060*/  @!UPT UIADD3 URZ, URZ, URZ, URZ ;  /* 0x0000003f3f3ff290 */ /* 0x000ff6000fffe03f */
[----:B------:R-:W-:Y:S01]  /*24070*/  @!UPT UIADD3 URZ, URZ, URZ, URZ ;  /* 0x0000003f3f3ff290 */ /* 0x000fe2000fffe03f */
[----:B------:R-:W-:Y:S01]  /*24080*/  STL.64 [R1], R20 ;  /* 0x0000001401007387 */ /* 0x000fe20000100a00 */
[----:B------:R0:W-:Y:S01]  /*24090*/  STL [R1+0x8], R22 ;  /* 0x0000081601007387 */ /* 0x0001e20000100800 */
[----:B------:R-:W-:Y:S02]  /*240a0*/  MOV R29, R23 ;  /* 0x00000017001d7202 */ /* 0x000fe40000000f00 */
[----:B0-----:R-:W4:Y:S01]  /*240b0*/  LDL.LU.64 R22, [R1+0x1d38] ;  /* 0x001d380001167983 */ /* 0x001f220000300a00 */
[----:B------:R-:W5:Y:S02]  /*240c0*/  LDL.LU.64 R20, [R1+0x1d30] ;  /* 0x001d300001147983 */ /* 0x000f640000300a00 */
[----:B------:R0:W-:Y:S02]  /*240d0*/  STL.64 [R1+0x1c60], R12 ;  /* 0x001c600c01007387 */ /* 0x0001e40000100a00 */
[----:B0-----:R-:W2:Y:S01]  /*240e0*/  LDL.LU R12, [R1+0x70] ;  /* 0x00007000010c7983 */ /* 0x001ea20000300800 */
[----:B------:R-:W2:Y:S02]  /*240f0*/  LDL.LU R13, [R1+0x74] ;  /* 0x00007400010d7983 */ /* 0x000ea40000300800 */
[----:B------:R-:W2:Y:S02]  /*24100*/  LDL.LU R14, [R1+0x78] ;  /* 0x00007800010e7983 */ /* 0x000ea40000300800 */
[----:B------:R-:W2:Y:S02]  /*24110*/  LDL.LU R15, [R1+0x7c] ;  /* 0x00007c00010f7983 */ /* 0x000ea40000300800 */
[----:B--2---:R-:W-:Y:S01]  /*24120*/  STL.64 [R1+0x1c70], R14 ;  /* 0x001c700e01007387 */ /* 0x004fe20000100a00 */
[----:B------:R0:W-:Y:S02]  /*24130*/  STL.64 [R1+0x1c68], R12 ;  /* 0x001c680c01007387 */ /* 0x0001e40000100a00 */
[----:B0-----:R-:W-:-:S02]  /*24140*/  MOV R12, R3 ;  /* 0x00000003000c7202 */ /* 0x001fc40000000f00 */
[----:B------:R-:W-:Y:S01]  /*24150*/  MOV R13, R4 ;  /* 0x00000004000d7202 */ /* 0x000fe20000000f00 */
[----:B------:R-:W2:Y:S01]  /*24160*/  LDL.LU R3, [R1+0x1d28] ;  /* 0x001d280001037983 */ /* 0x000ea20000300800 */
[----:B------:R-:W2:Y:S03]  /*24170*/  LDL.LU R4, [R1+0x1d24] ;  /* 0x001d240001047983 */ /* 0x000ea60000300800 */
[----:B------:R3:W-:Y:S02]  /*24180*/  STL.64 [R1+0x1c88], R12 ;  /* 0x001c880c01007387 */ /* 0x0007e40000100a00 */
[----:B---3--:R-:W-:Y:S01]  /*24190*/  IMAD.MOV.U32 R12, RZ, RZ, R17 ;  /* 0x000000ffff0c7224 */ /* 0x008fe200078e0011 */
[----:B------:R-:W-:Y:S01]  /*241a0*/  MOV R13, R16 ;  /* 0x00000010000d7202 */ /* 0x000fe20000000f00 */
[----:B------:R-:W3:Y:S01]  /*241b0*/  LDL.LU R17, [R1+0x1d20] ;  /* 0x001d200001117983 */ /* 0x000ee20000300800 */
[----:B------:R-:W3:Y:S03]  /*241c0*/  LDL.LU R16, [R1+0x1d1c] ;  /* 0x001d1c0001107983 */ /* 0x000ee60000300800 */
[----:B------:R0:W-:Y:S02]  /*241d0*/  STL.64 [R1+0x1ca0], R12 ;  /* 0x001ca00c01007387 */ /* 0x0001e40000100a00 */
[----:B0-----:R-:W-:-:S02]  /*241e0*/  MOV R12, R5 ;  /* 0x00000005000c7202 */ /* 0x001fc40000000f00 */
[----:B------:R-:W-:Y:S01]  /*241f0*/  MOV R13, R6 ;  /* 0x00000006000d7202 */ /* 0x000fe20000000f00 */
[----:B------:R-:W4:Y:S01]  /*24200*/  LDL.LU R5, [R1+0x1d18] ;  /* 0x001d180001057983 */ /* 0x000f220000300800 */
[----:B------:R-:W4:Y:S03]  /*24210*/  LDL.LU R6, [R1+0x1d14] ;  /* 0x001d140001067983 */ /* 0x000f260000300800 */
[----:B------:R0:W-:Y:S02]  /*24220*/  STL.64 [R1+0x1cb8], R12 ;  /* 0x001cb80c01007387 */ /* 0x0001e40000100a00 */
[----:B0-----:R-:W-:Y:S02]  /*24230*/  IMAD.MOV.U32 R12, RZ, RZ, R7 ;  /* 0x000000ffff0c7224 */ /* 0x001fe400078e0007 */
[----:B------:R-:W5:Y:S01]  /*24240*/  LDL.LU R7, [R1+0x1d10] ;  /* 0x001d100001077983 */ /* 0x000f620000300800 */
[----:B------:R-:W-:-:S02]  /*24250*/  MOV R13, R28 ;  /* 0x0000001c000d7202 */ /* 0x000fc40000000f00 */
[----:B------:R-:W5:Y:S03]  /*24260*/  LDL.LU R28, [R1+0x1d0c] ;  /* 0x001d0c00011c7983 */ /* 0x000f660000300800 */
[----:B------:R0:W-:Y:S04]  /*24270*/  STL.64 [R1+0x1cd0], R12 ;  /* 0x001cd00c01007387 */ /* 0x0001e80000100a00 */
[----:B0-----:R-:W5:Y:S01]  /*24280*/  LDL.LU R12, [R1+0xf0] ;  /* 0x0000f000010c7983 */ /* 0x001f620000300800 */
[----:B------:R-:W5:Y:S02]  /*24290*/  LDL.LU R13, [R1+0xf4] ;  /* 0x0000f400010d7983 */ /* 0x000f640000300800 */
[----:B------:R-:W5:Y:S02]  /*242a0*/  LDL.LU R14, [R1+0xf8] ;  /* 0x0000f800010e7983 */ /* 0x000f640000300800 */
[----:B------:R-:W5:Y:S01]  /*242b0*/  LDL.LU R15, [R1+0xfc] ;  /* 0x0000fc00010f7983 */ /* 0x000f620000300800 */
[----:B---3--:R-:W-:Y:S01]  /*242c0*/  HMMA.16816.F32.BF16 R24, R8, R16, R24 ;  /* 0x000000100818723c */ /* 0x008fe20000041818 */
[----:B------:R2:W-:Y:S06]  /*242d0*/  STL.64 [R1+0x1c58], R16 ;  /* 0x001c581001007387 */ /* 0x0005ec0000100a00 */
[----:B--2---:R-:W-:-:S02]  /*242e0*/  MOV R16, R3 ;  /* 0x0000000300107202 */ /* 0x004fc40000000f00 */
[----:B------:R-:W-:Y:S01]  /*242f0*/  MOV R17, R0 ;  /* 0x0000000000117202 */ /* 0x000fe20000000f00 */
[----:B------:R-:W2:Y:S01]  /*24300*/  LDL.LU R3, [R1+0x1d08] ;  /* 0x001d080001037983 */ /* 0x000ea20000300800 */
[----:B------:R-:W3:Y:S02]  /*24310*/  LDL.LU R0, [R1+0x1d04] ;  /* 0x001d040001007983 */ /* 0x000ee40000300800 */
[----:B------:R4:W-:Y:S01]  /*24320*/  STL.64 [R1+0x1c80], R18 ;  /* 0x001c801201007387 */ /* 0x0009e20000100a00 */
[----:B------:R0:W-:Y:S01]  /*24330*/  STL.64 [R1+0x1c78], R16 ;  /* 0x001c781001007387 */ /* 0x0001e20000100a00 */
[----:B----4-:R-:W-:Y:S02]  /*24340*/  MOV R18, R5 ;  /* 0x0000000500127202 */ /* 0x010fe40000000f00 */
[----:B------:R-:W-:Y:S02]  /*24350*/  MOV R19, R4 ;  /* 0x0000000400137202 */ /* 0x000fe40000000f00 */
[----:B0-----:R-:W-:Y:S01]  /*24360*/  MOV R17, R6 ;  /* 0x0000000600117202 */ /* 0x001fe20000000f00 */
[----:B-----5:R-:W-:-:S02]  /*24370*/  IMAD.MOV.U32 R16, RZ, RZ, R7 ;  /* 0x000000ffff107224 */ /* 0x020fc400078e0007 */
[----:B------:R-:W4:Y:S01]  /*24380*/  LDL.LU R7, [R1+0x1d00] ;  /* 0x001d000001077983 */ /* 0x000f220000300800 */
[----:B------:R-:W5:Y:S02]  /*24390*/  LDL.LU R6, [R1+0x1cfc] ;  /* 0x001cfc0001067983 */ /* 0x000f640000300800 */
[----:B------:R-:W5:Y:S02]  /*243a0*/  LDL.LU R5, [R1+0x1cf8] ;  /* 0x001cf80001057983 */ /* 0x000f640000300800 */
[----:B------:R-:W5:Y:S01]  /*243b0*/  LDL.LU R4, [R1+0x1cf4] ;  /* 0x001cf40001047983 */ /* 0x000f620000300800 */
[----:B------:R-:W-:Y:S01]  /*243c0*/  STL.64 [R1+0x1c98], R18 ;  /* 0x001c981201007387 */ /* 0x000fe20000100a00 */
[----:B------:R0:W-:Y:S03]  /*243d0*/  STL.64 [R1+0x1c90], R16 ;  /* 0x001c901001007387 */ /* 0x0001e60000100a00 */
[----:B0-----:R-:W5:Y:S01]  /*243e0*/  LDL.LU R16, [R1+0xb0] ;  /* 0x0000b00001107983 */ /* 0x001f620000300800 */
[----:B------:R-:W-:-:S02]  /*243f0*/  MOV R19, R28 ;  /* 0x0000001c00137202 */ /* 0x000fc40000000f00 */
[----:B--2---:R-:W-:Y:S01]  /*24400*/  MOV R18, R3 ;  /* 0x0000000300127202 */ /* 0x004fe20000000f00 */
[----:B---3--:R-:W-:Y:S02]  /*24410*/  IMAD.MOV.U32 R17, RZ, RZ, R0 ;  /* 0x000000ffff117224 */ /* 0x008fe400078e0000 */
[----:B------:R-:W2:Y:S01]  /*24420*/  LDL.LU R0, [R1+0x1cf0] ;  /* 0x001cf00001007983 */ /* 0x000ea20000300800 */
[----:B------:R-:W3:Y:S02]  /*24430*/  LDL.LU R3, [R1+0x1cec] ;  /* 0x001cec0001037983 */ /* 0x000ee40000300800 */
[----:B------:R-:W2:Y:S02]  /*24440*/  LDL.LU R28, [R1+0x1ce8] ;  /* 0x001ce800011c7983 */ /* 0x000ea40000300800 */
[----:B------:R4:W-:Y:S02]  /*24450*/  STL.64 [R1+0x1cb0], R18 ;  /* 0x001cb01201007387 */ /* 0x0009e40000100a00 */
[----:B----4-:R-:W-:-:S02]  /*24460*/  MOV R19, R7 ;  /* 0x0000000700137202 */ /* 0x010fc40000000f00 */
[----:B-----5:R-:W-:Y:S01]  /*24470*/  MOV R18, R6 ;  /* 0x0000000600127202 */ /* 0x020fe20000000f00 */
[----:B------:R0:W-:Y:S02]  /*24480*/  STL.64 [R1+0x1ca8], R16 ;  /* 0x001ca81001007387 */ /* 0x0001e40000100a00 */
[----:B0-----:R-:W-:Y:S01]  /*24490*/  MOV R16, R4 ;  /* 0x0000000400107202 */ /* 0x001fe20000000f00 */
[----:B------:R-:W-:Y:S01]  /*244a0*/  IMAD.MOV.U32 R17, RZ, RZ, R5 ;  /* 0x000000ffff117224 */ /* 0x000fe200078e0005 */
[----:B------:R-:W4:Y:S01]  /*244b0*/  LDL.LU R4, [R1+0x1ce4] ;  /* 0x001ce40001047983 */ /* 0x000f220000300800 */
[----:B------:R-:W4:Y:S02]  /*244c0*/  LDL.LU R5, [R1+0x1ce0] ;  /* 0x001ce00001057983 */ /* 0x000f240000300800 */
[----:B------:R-:W4:Y:S02]  /*244d0*/  LDL.LU R6, [R1+0x1cdc] ;  /* 0x001cdc0001067983 */ /* 0x000f240000300800 */
[----:B------:R-:W4:Y:S01]  /*244e0*/  LDL.LU R7, [R1+0x1cd8] ;  /* 0x001cd80001077983 */ /* 0x000f220000300800 */
[----:B------:R-:W-:Y:S01]  /*244f0*/  STL.64 [R1+0x1cc8], R18 ;  /* 0x001cc81201007387 */ /* 0x000fe20000100a00 */
[----:B------:R0:W-:Y:S03]  /*24500*/  STL.64 [R1+0x1cc0], R16 ;  /* 0x001cc01001007387 */ /* 0x0001e60000100a00 */
[----:B0-----:R-:W5:Y:S01]  /*24510*/  LDL.LU R16, [R1+0xd0] ;  /* 0x0000d00001107983 */ /* 0x001f620000300800 */
[----:B------:R-:W2:Y:S02]  /*24520*/  LDL R11, [R1+0x15e0] ;  /* 0x0015e000010b7983 */ /* 0x000ea40000100800 */
[----:B------:R-:W-:Y:S02]  /*24530*/  STL.64 [R1+0x1bc8], R26 ;  /* 0x001bc81a01007387 */ /* 0x000fe40000100a00 */
[----:B------:R0:W-:Y:S02]  /*24540*/  STL.64 [R1+0x1bc0], R24 ;  /* 0x001bc01801007387 */ /* 0x0001e40000100a00 */
[----:B0-----:R-:W2:Y:S01]  /*24550*/  LDL.LU.64 R24, [R1+0x220] ;  /* 0x0002200001187983 */ /* 0x001ea20000300a00 */
[----:B------:R-:W2:Y:S01]  /*24560*/  LDL.LU.64 R26, [R1+0x228] ;  /* 0x00022800011a7983 */ /* 0x000ea20000300a00 */
[----:B----4-:R-:W-:Y:S11]  /*24570*/  HMMA.16816.F32.BF16 R12, R4, R20, R12 ;  /* 0x00000014040c723c */ /* 0x010ff6000004180c */
[----:B------:R-:W-:Y:S11]  /*24580*/  @!UPT UIADD3 URZ, URZ, URZ, URZ ;  /* 0x0000003f3f3ff290 */ /* 0x000ff6000fffe03f */
[----:B------:R-:W-:Y:S01]  /*24590*/  @!UPT UIADD3 URZ, URZ, URZ, URZ ;  /* 0x0000003f3f3ff290 */ /* 0x000fe2000fffe03f */
[----:B------:R0:W-:Y:S01]  /*245a0*/  STL.64 [R1+0x160], R12 ;  /* 0x0001600c01007387 */ /* 0x0001e20000100a00 */
[----:B------:R5:W-:Y:S03]  /*245b0*/  STL.64 [R1+0x168], R14 ;  /* 0x0001680e01007387 */ /* 0x000be60000100a00 */
[----:B0-----:R-:W5:Y:S01]  /*245c0*/  LDL.LU.64 R12, [R1+0x1cd0] ;  /* 0x001cd000010c7983 */ /* 0x001f620000300a00 */
[----:B--2---:R-:W-:Y:S01]  /*245d0*/  MOV R17, R28 ;  /* 0x0000001c00117202 */ /* 0x004fe20000000f00 */
[----:B---3--:R-:W-:Y:S01]  /*245e0*/  IMAD.MOV.U32 R18, RZ, RZ, R3 ;  /* 0x000000ffff127224 */ /* 0x008fe200078e0003 */
[----:B------:R-:W-:-:S07]  /*245f0*/  MOV R19, R0 ;  /* 0x0000000000137202 */ /* 0x000fce0000000f00 */
[C---:B-----5:R-:W-:Y:S01]  /*24600*/  HMMA.16816.F32.BF16 R12, R4.reuse, R12, R16 ;  /* 0x0000000c040c723c */ /* 0x060fe20000041810 */
[----:B------:R-:W2:Y:S01]  /*24610*/  LDL.LU.64 R18, [R1+0x1cc8] ;  /* 0x001cc80001127983 */ /* 0x000ea20000300a00 */
[----:B------:R-:W2:Y:S11]  /*24620*/  LDL.LU.64 R16, [R1+0x1cc0] ;  /* 0x001cc00001107983 */ /* 0x000eb60000300a00 */
[----:B------:R-:W-:Y:S10]  /*24630*/  @!UPT UIADD3 URZ, URZ, URZ, URZ ;  /* 0x0000003f3f3ff290 */ /* 0x000ff4000fffe03f */
[----:B------:R0:W-:Y:S01]  /*24640*/  STL.64 [R1+0x150], R12 ;  /* 0x0001500c01007387 */ /* 0x0001e20000100a00 */
[----:B------:R2:W-:Y:S03]  /*24650*/  STL.64 [R1+0x158], R14 ;  /* 0x0001580e01007387 */ /* 0x0005e60000100a00 */
[----:B0-----:R-:W2:Y:S02]  /*24660*/  LDL.LU.64 R12, [R1+0x1cb8] ;  /* 0x001cb800010c7983 */ /* 0x001ea40000300a00 */
[----:B--2---:R-:W-:Y:S02]  /*24670*/  HMMA.16816.F32.BF16 R12, R4, R12, R16 ;  /* 0x0000000c040c723c */ /* 0x004fe40000041810 */
[----:B------:R-:W2:Y:S01]  /*24680*/  LDL.LU.64 R18, [R1+0x1cb0] ;  /* 0x001cb00001127983 */ /* 0x000ea20000300a00 */
[----:B------:R-:W2:Y:S11]  /*24690*/  LDL.LU.64 R16, [R1+0x1ca8] ;  /* 0x001ca80001107983 */ /* 0x000eb60000300a00 */
[----:B------:R-:W-:Y:S09]  /*246a0*/  @!UPT UIADD3 URZ, URZ, URZ, URZ ;  /* 0x0000003f3f3ff290 */ /* 0x000ff2000fffe03f */
[----:B------:R0:W-:Y:S01]  /*246b0*/  STL.64 [R1+0x140], R12 ;  /* 0x0001400c01007387 */ /* 0x0001e20000100a00 */
[----:B------:R2:W-:Y:S03]  /*246c0*/  STL [R1+0x148], R14 ;  /* 0x0001480e01007387 */ /* 0x0005e60000100800 */
[----:B0-----:R-:W2:Y:S01]  /*246d0*/  LDL.LU.64 R12, [R1+0x1ca0] ;  /* 0x001ca000010c7983 */ /* 0x001ea20000300a00 */
[----:B------:R-:W-:-:S05]  /*246e0*/  MOV R3, R15 ;  /* 0x0000000f00037202 */ /* 0x000fca0000000f00 */
[----:B------:R-:W-:Y:S01]  /*246f0*/  STL [R1+0x1ba0], R3 ;  /* 0x001ba00301007387 */ /* 0x000fe20000100800 */
[C---:B--2---:R-:W-:Y:S03]  /*24700*/  HMMA.16816.F32.BF16 R12, R4.reuse, R12, R16 ;  /* 0x0000000c040c723c */ /* 0x044fe60000041810 */
[----:B------:R-:W2:Y:S01]  /*24710*/  LDL.LU.64 R18, [R1+0x1c98] ;  /* 0x001c980001127983 */ /* 0x000ea20000300a00 */
[----:B------:R-:W2:Y:S11]  /*24720*/  LDL.LU.64 R16, [R1+0x1c90] ;  /* 0x001c900001107983 */ /* 0x000eb60000300a00 */
[----:B------:R-:W-:Y:S08]  /*24730*/  @!UPT UIADD3 URZ, URZ, URZ, URZ ;  /* 0x0000003f3f3ff290 */ /* 0x000ff0000fffe03f */
[----:B------:R0:W-:Y:S01]  /*24740*/  STL.64 [R1+0x130], R12 ;  /* 0x0001300c01007387 */ /* 0x0001e20000100a00 */
[----:B------:R2:W-:Y:S03]  /*24750*/  STL.64 [R1+0x138], R14 ;  /* 0x0001380e01007387 */ /* 0x0005e60000100a00 */
[----:B0-----:R-:W2:Y:S02]  /*24760*/  LDL.LU.64 R12, [R1+0x1c88] ;  /* 0x001c8800010c7983 */ /* 0x001ea40000300a00 */
[C---:B--2---:R-:W-:Y:S02]  /*24770*/  HMMA.16816.F32.BF16 R12, R4.reuse, R12, R16 ;  /* 0x0000000c040c723c */ /* 0x044fe40000041810 */
[----:B------:R-:W2:Y:S01]  /*24780*/  LDL.LU.64 R18, [R1+0x1c80] ;  /* 0x001c800001127983 */ /* 0x000ea20000300a00 */
[----:B------:R-:W2:Y:S11]  /*24790*/  LDL.LU.64 R16, [R1+0x1c78] ;  /* 0x001c780001107983 */ /* 0x000eb60000300a00 */
[----:B------:R-:W-:Y:S09]  /*247a0*/  @!UPT UIADD3 URZ, URZ, URZ, URZ ;  /* 0x0000003f3f3ff290 */ /* 0x000ff2000fffe03f */
[----:B------:R-:W-:Y:S01]  /*247b0*/  STL.64 [R1+0x120], R12 ;  /* 0x0001200c01007387 */ /* 0x000fe20000100a00 */
[----:B------:R0:W-:Y:S01]  /*247c0*/  STL [R1+0x128], R14 ;  /* 0x0001280e01007387 */ /* 0x0001e20000100800 */
[----:B------:R-:W-:Y:S02]  /*247d0*/  MOV R3, R15 ;  /* 0x0000000f00037202 */ /* 0x000fe40000000f00 */
[----:B0-----:R-:W3:Y:S01]  /*247e0*/  LDL.LU.64 R14, [R1+0x1c70] ;  /* 0x001c7000010e7983 */ /* 0x001ee20000300a00 */
[----:B------:R-:W3:Y:S02]  /*247f0*/  LDL.LU.64 R12, [R1+0x1c68] ;  /* 0x001c6800010c7983 */ /* 0x000ee40000300a00 */
[----:B------:R-:W-:Y:S01]  /*24800*/  STL [R1+0x1ba4], R3 ;  /* 0x001ba40301007387 */ /* 0x000fe20000100800 */
[C---:B---3--:R-:W-:Y:S11]  /*24810*/  HMMA.16816.F32.BF16 R12, R4.reuse, R24, R12 ;  /* 0x00000018040c723c */ /* 0x048ff6000004180c */
[----:B------:R-:W-:Y:S11]  /*24820*/  @!UPT UIADD3 URZ, URZ, URZ, URZ ;  /* 0x0000003f3f3ff290 */ /* 0x000ff6000fffe03f */
[----:B------:R-:W-:Y:S01]  /*24830*/  @!UPT UIADD3 URZ, URZ, URZ, URZ ;  /* 0x0000003f3f3ff290 */ /* 0x000fe2000fffe03f */
[----:B------:R0:W-:Y:S01]  /*24840*/  STL.64 [R1+0x110], R12 ;  /* 0x0001100c01007387 */ /* 0x0001e20000100a00 */
[----:B------:R-:W-:Y:S03]  /*24850*/  STL.64 [R1+0x118], R14 ;  /* 0x0001180e01007387 */ /* 0x000fe60000100a00 */
[----:B0-----:R-:W2:Y:S01]  /*24860*/  LDL.LU.64 R12, [R1+0x1c60] ;  /* 0x001c6000010c7983 */ /* 0x001ea20000300a00 */
[----:B------:R0:W-:Y:S03]  /*24870*/  STL.64 [R1+0x1be0], R26 ;  /* 0x001be01a01007387 */ /* 0x0001e60000100a00 */
[----:B0-----:R-:W3:Y:S01]  /*24880*/  LDL.64 R26, [R1+0x1e8] ;  /* 0x0001e800011a7983 */ /* 0x001ee20000100a00 */
[C---:B--2---:R-:W-:Y:S03]  /*24890*/  HMMA.16816.F32.BF16 R12, R4.reuse, R12, R16 ;  /* 0x0000000c040c723c */ /* 0x044fe60000041810 */
[----:B------:R-:W2:Y:S11]  /*248a0*/  LDL.LU.64 R16, [R1+0x1c58] ;  /* 0x001c580001107983 */ /* 0x000eb60000300a00 */
[----:B------:R-:W-:Y:S09]  /*248b0*/  @!UPT UIADD3 URZ, URZ, URZ, URZ ;  /* 0x0000003f3f3ff290 */ /* 0x000ff2000fffe03f */
[----:B------:R-:W-:Y:S01]  /*248c0*/  STL.64 [R1+0x100], R12 ;  /* 0x0001000c01007387 */ /* 0x000fe20000100a00 */
[----:B------:R0:W-:Y:S03]  /*248d0*/  STL.64 [R1+0x108], R14 ;  /* 0x0001080e01007387 */ /* 0x0001e60000100a00 */
[----:B0-----:R-:W2:Y:S01]  /*248e0*/  LDL.LU.64 R14, [R1+0x1c50] ;  /* 0x001c5000010e7983 */ /* 0x001ea20000300a00 */
[----:B------:R-:W2:Y:S02]  /*248f0*/  LDL.LU.64 R12, [R1+0x1c48] ;  /* 0x001c4800010c7983 */ /* 0x000ea40000300a00 */
[----:B--2---:R-:W-:Y:S01]  /*24900*/  HMMA.16816.F32.BF16 R4, R4, R16, R12 ;  /* 0x000000100404723c */ /* 0x004fe2000004180c */
[----:B------:R-:W2:Y:S01]  /*24910*/  LDL.LU.64 R14, [R1+0x1c40] ;  /* 0x001c4000010e7983 */ /* 0x000ea20000300a00 */
[----:B------:R-:W2:Y:S02]  /*24920*/  LDL.LU.64 R12, [R1+0x1c38] ;  /* 0x001c3800010c7983 */ /* 0x000ea40000300a00 */
[----:B------:R-:W2:Y:S02]  /*24930*/  LDL.LU.64 R18, [R1+0x1c30] ;  /* 0x001c300001127983 */ /* 0x000ea40000300a00 */
[----:B------:R-:W2:Y:S01]  /*24940*/  LDL.LU.64 R16, [R1+0x1c28] ;  /* 0x001c280001107983 */ /* 0x000ea20000300a00 */
[----:B------:R-:W-:Y:S11]  /*24950*/  MOV R3, R23 ;  /* 0x0000001700037202 */ /* 0x000ff60000000f00 */
[----:B------:R-:W-:Y:S06]  /*24960*/  @!UPT UIADD3 URZ, URZ, URZ, URZ ;  /* 0x0000003f3f3ff290 */ /* 0x000fec000fffe03f */
[----:B------:R-:W-:Y:S01]  /*24970*/  IMAD.MOV.U32 R28, RZ, RZ, R7 ;  /* 0x000000ffff1c7224 */ /* 0x000fe200078e0007 */
[----:B------:R-:W-:Y:S01]  /*24980*/  STL.64 [R1+0xf0], R4 ;  /* 0x0000f00401007387 */ /* 0x000fe20000100a00 */
[----:B------:R0:W-:Y:S02]  /*24990*/  STL [R1+0xf8], R6 ;  /* 0x0000f80601007387 */ /* 0x0001e40000100800 */
[----:B------:R-:W4:Y:S01]  /*249a0*/  LDL R7, [R1+0x1bc] ;  /* 0x0001bc0001077983 */ /* 0x000f220000100800 */
[----:B0-----:R-:W4:Y:S01]  /*249b0*/  LDL R6, [R1+0x1b8] ;  /* 0x0001b80001067983 */ /* 0x001f220000100800 */
[----:B------:R-:W-:Y:S01]  /*249c0*/  STL [R1+0x1ba8], R28 ;  /* 0x001ba81c01007387 */ /* 0x000fe20000100800 */
[C---:B--2---:R-:W-:Y:S11]  /*249d0*/  HMMA.16816.F32.BF16 R12, R16.reuse, R22, R12 ;  /* 0x00000016100c723c */ /* 0x044ff6000004180c */
[----:B------:R-:W-:Y:S11]  /*249e0*/  @!UPT UIADD3 URZ, URZ, URZ, URZ ;  /* 0x0000003f3f3ff290 */ /* 0x000ff6000fffe03f */
[----:B------:R-:W-:Y:S01]  /*249f0*/  @!UPT UIADD3 URZ, URZ, URZ, URZ ;  /* 0x0000003f3f3ff290 */ /* 0x000fe2000fffe03f */
[----:B------:R-:W-:Y:S01]  /*24a00*/  STL.64 [R1+0xe0], R12 ;  /* 0x0000e00c01007387 */ /* 0x000fe20000100a00 */
[----:B------:R0:W-:Y:S03]  /*24a10*/  STL.64 [R1+0xe8], R14 ;  /* 0x0000e80e01007387 */ /* 0x0001e60000100a00 */
[----:B0-----:R-:W2:Y:S01]  /*24a20*/  LDL.LU.64 R14, [R1+0x1c20] ;  /* 0x001c2000010e7983 */ /* 0x001ea20000300a00 */
[----:B------:R-:W2:Y:S02]  /*24a30*/  LDL.LU.64 R12, [R1+0x1c18] ;  /* 0x001c1800010c7983 */ /* 0x000ea40000300a00 */
[----:B------:R-:W4:Y:S02]  /*24a40*/  LDL.LU.64 R22, [R1+0x1c10] ;  /* 0x001c100001167983 */ /* 0x000f240000300a00 */
[----:B------:R-:W4:Y:S01]  /*24a50*/  LDL.LU.64 R20, [R1+0x1c08] ;  /* 0x001c080001147983 */ /* 0x000f220000300a00 */
[----:B------:R-:W5:Y:S01]  /*24a60*/  LDL R0, [R1+0x294] ;  /* 0x0002940001007983 */ /* 0x000f620000100800 */
[----:B------:R-:W-:Y:S01]  /*24a70*/  STL [R1+0x1bac], R3 ;  /* 0x001bac0301007387 */ /* 0x000fe20000100800 */
[----:B---3--:R-:W-:Y:S01]  /*24a80*/  MOV R28, R27 ;  /* 0x0000001b001c7202 */ /* 0x008fe20000000f00 */
[C---:B----4-:R-:W-:Y:S08]  /*24a90*/  HMMA.16816.F32.BF16 R20, R16.reuse, R6, R20 ;  /* 0x000000061014723c */ /* 0x050ff00000041814 */
[----:B--2---:R-:W-:Y:S01]  /*24aa0*/  HMMA.16816.F32.BF16 R4, R16, R26, R12 ;  /* 0x0000001a1004723c */ /* 0x004fe2000004180c */
[----:B------:R0:W1:Y:S02]  /*24ab0*/  LDSM.16.M88.4 R12, [R11+0x15000] ;  /* 0x015000000b0c783b */ /* 0x0000640000000200 */
[----:B0-----:R-:W-:Y:S11]  /*24ac0*/  MOV R11, R29 ;  /* 0x0000001d000b7202 */ /* 0x001ff60000000f00 */
[----:B------:R-:W-:Y:S01]  /*24ad0*/  @!UPT UIADD3 URZ, URZ, URZ, URZ ;  /* 0x0000003f3f3ff290 */ /* 0x000fe2000fffe03f */
[----:B------:R-:W-:Y:S01]  /*24ae0*/  STL [R1+0x1af4], R20 ;  /* 0x001af41401007387 */ /* 0x000fe20000100800 */
[----:B------:R-:W-:Y:S02]  /*24af0*/  STL [R1+0x1af0], R21 ;  /* 0x001af01501007387 */ /* 0x000fe40000100800 */
[----:B------:R-:W-:Y:S02]  /*24b00*/  STL [R1+0x1aec], R22 ;  /* 0x001aec1601007387 */ /* 0x000fe40000100800 */
[----:B------:R0:W-:Y:S02]  /*24b10*/  STL [R1+0x1ae8], R23 ;  /* 0x001ae81701007387 */ /* 0x0001e40000100800 */
[----:B0-----:R-:W2:Y:S01]  /*24b20*/  LDL.64 R22, [R1+0x1d8] ;  /* 0x0001d80001167983 */ /* 0x001ea20000100a00 */
[----:B------:R-:W-:Y:S02]  /*24b30*/  STL [R1+0x1bb0], R28 ;  /* 0x001bb01c01007387 */ /* 0x000fe40000100800 */
[----:B------:R-:W-:Y:S02]  /*24b40*/  STL.64 [R1+0xd0], R4 ;  /* 0x0000d00401007387 */ /* 0x000fe40000100a00 */
[----:B------:R-:W-:Y:S01]  /*24b50*/  STL.64 [R1+0xd8], R6 ;  /* 0x0000d80601007387 */ /* 0x000fe20000100a00 */
[----:B------:R-:W3:Y:S01]  /*24b60*/  LDL.LU R8, [R1] ;  /* 0x0000000001087983 */ /* 0x000ee20000300800 */
[----:B------:R-:W3:Y:S02]  /*24b70*/  LDL.LU R9, [R1+0x4] ;  /* 0x0000040001097983 */ /* 0x000ee40000300800 */
[----:B------:R-:W4:Y:S02]  /*24b80*/  LDL.LU R10, [R1+0x8] ;  /* 0x00000800010a7983 */ /* 0x000f240000300800 */
[----:B------:R-:W2:Y:S01]  /*24b90*/  LDL.LU R29, [R1+0x1c04] ;  /* 0x001c0400011d7983 */ /* 0x000ea20000300800 */
[----:B------:R-:W2:Y:S04]  /*24ba0*/  LDL.LU.64 R26, [R1+0x208] ;  /* 0x00020800011a7983 */ /* 0x000ea80000300a00 */
[----:B--2---:R0:W-:Y:S01]  /*24bb0*/  STL.64 [R1+0x1bf8], R26 ;  /* 0x001bf81a01007387 */ /* 0x0041e20000100a00 */
[----:B------:R-:W2:Y:S02]  /*24bc0*/  LDL.LU R24, [R1+0x30] ;  /* 0x0000300001187983 */ /* 0x000ea40000300800 */
[----:B------:R-:W2:Y:S01]  /*24bd0*/  LDL.LU R25, [R1+0x34] ;  /* 0x0000340001197983 */ /* 0x000ea20000300800 */
[----:B0-----:R-:W2:Y:S01]  /*24be0*/  LDL.LU R26, [R1+0x38] ;  /* 0x00003800011a7983 */ /* 0x001ea20000300800 */
[----:B------:R-:W2:Y:S02]  /*24bf0*/  LDL.LU R27, [R1+0x3c] ;  /* 0x00003c00011b7983 */ /* 0x000ea40000300800 */
[----:B----4-:R-:W-:Y:S02]  /*24c00*/  STL.64 [R1+0x1bd8], R10 ;  /* 0x001bd80a01007387 */ /* 0x010fe40000100a00 */
[----:B---3--:R0:W-:Y:S02]  /*24c10*/  STL.64 [R1+0x1bd0], R8 ;  /* 0x001bd00801007387 */ /* 0x0081e40000100a00 */
[----:B0-----:R-:W3:Y:S01]  /*24c20*/  LDL.LU R8, [R1+0x10] ;  /* 0x0000100001087983 */ /* 0x001ee20000300800 */
[----:B------:R-:W3:Y:S02]  /*24c30*/  LDL.LU R9, [R1+0x14] ;  /* 0x0000140001097983 */ /* 0x000ee40000300800 */
[----:B------:R-:W4:Y:S02]  /*24c40*/  LDL.LU R10, [R1+0x18] ;  /* 0x00001800010a7983 */ /* 0x000f240000300800 */
[----:B------:R-:W-:-:S02]  /*24c50*/  IMAD.MOV.U32 R11, RZ, RZ, R2 ;  /* 0x000000ffff0b7224 */ /* 0x000fc400078e0002 */
[----:B------:R-:W2:Y:S01]  /*24c60*/  LDL.LU R2, [R1+0x1c00] ;  /* 0x001c000001027983 */ /* 0x000ea20000300800 */
[----:B------:R-:W-:-:S03]  /*24c70*/  MOV R3, R23 ;  /* 0x0000001700037202 */ /* 0x000fc60000000f00 */
[----:B--2---:R-:W0:Y:S01]  /*24c80*/  LDSM.16.M88.4 R4, [R2+0x14080] ;  /* 0x014080000204783b */ /* 0x004e220000000200 */
[----:B------:R-:W-:Y:S03]  /*24c90*/  HMMA.16816.F32.BF16 R24, R16, R22, R24 ;  /* 0x000000161018723c */ /* 0x000fe60000041818 */
[----:B----4-:R-:W-:Y:S01]  /*24ca0*/  STL.64 [R1+0x1bf0], R10 ;  /* 0x001bf00a01007387 */ /* 0x010fe20000100a00 */
[----:B---3--:R2:W-:Y:S02]  /*24cb0*/  STL.64 [R1+0x1be8], R8 ;  /* 0x001be80801007387 */ /* 0x0085e40000100a00 */
[----:B-----5:R-:W3:Y:S01]  /*24cc0*/  LDSM.16.M88.4 R20, [R0+0x80] ;  /* 0x000080000014783b */ /* 0x020ee20000000200 */
[----:B--2---:R-:W2:Y:S03]  /*24cd0*/  LDL.LU R8, [R1+0x20] ;  /* 0x0000200001087983 */ /* 0x004ea60000300800 */
[----:B------:R-:W2:Y:S02]  /*24ce0*/  LDL.LU R9, [R1+0x24] ;  /* 0x0000240001097983 */ /* 0x000ea40000300800 */
[----:B------:R-:W2:Y:S02]  /*24cf0*/  LDL.LU R10, [R1+0x28] ;  /* 0x00002800010a7983 */ /* 0x000ea40000300800 */
[----:B-1----:R-:W-:Y:S01]  /*24d00*/  STL [R1+0x1bbc], R13 ;  /* 0x001bbc0d01007387 */ /* 0x002fe20000100800 */
[----:B------:R-:W-:Y:S01]  /*24d10*/  STL [R1+0x1bb8], R14 ;  /* 0x001bb80e01007387 */ /* 0x000fe20000100800 */
[----:B------:R-:W-:Y:S03]  /*24d20*/  STL [R1+0x1bb4], R15 ;  /* 0x001bb40f01007387 */ /* 0x000fe60000100800 */
[----:B0-----:R0:W-:Y:S01]  /*24d30*/  STL.64 [R1+0x1b00], R6 ;  /* 0x001b000601007387 */ /* 0x0011e20000100a00 */
[----:B------:R1:W-:Y:S03]  /*24d40*/  STL.64 [R1+0x1af8], R4 ;  /* 0x001af80401007387 */ /* 0x0003e60000100a00 */
[----:B0-----:R-:W4:Y:S01]  /*24d50*/  LDL.LU R6, [R1+0x248] ;  /* 0x0002480001067983 */ /* 0x001f220000300800 */
[----:B------:R-:W4:Y:S02]  /*24d60*/  LDL.LU R7, [R1+0x24c] ;  /* 0x00024c0001077983 */ /* 0x000f240000300800 */
[----:B------:R-:W-:Y:S02]  /*24d70*/  STL.64 [R1+0xc0], R24 ;  /* 0x0000c01801007387 */ /* 0x000fe40000100a00 */
[----:B------:R-:W-:Y:S02]  /*24d80*/  STL.64 [R1+0xc8], R26 ;  /* 0x0000c81a01007387 */ /* 0x000fe40000100a00 */
[----:B------:R-:W0:Y:S04]  /*24d90*/  LDSM.16.M88.4 R24, [R0+0x2080] ;  /* 0x002080000018783b */ /* 0x000e280000000200 */
[----:B---3--:R3:W-:Y:S01]  /*24da0*/  STL.64 [R1+0x170], R20 ;  /* 0x0001701401007387 */ /* 0x0087e20000100a00 */
[----:B------:R-:W-:Y:S01]  /*24db0*/  STL.64 [R1+0x178], R22 ;  /* 0x0001781601007387 */ /* 0x000fe20000100a00 */
[----:B-1----:R-:W-:Y:S01]  /*24dc0*/  MOV R5, R20 ;  /* 0x0000001400057202 */ /* 0x002fe20000000f00 */
[----:B------:R-:W-:Y:S01]  /*24dd0*/  IMAD.MOV.U32 R4, RZ, RZ, R21 ;  /* 0x000000ffff047224 */ /* 0x000fe200078e0015 */
[----:B0-----:R-:W-:Y:S01]  /*24de0*/  STL.64 [R1+0x190], R24 ;  /* 0x0001901801007387 */ /* 0x001fe20000100a00 */
[----:B---3--:R-:W-:Y:S01]  /*24df0*/  MOV R20, R24 ;  /* 0x0000001800147202 */ /* 0x008fe20000000f00 */
[----:B------:R-:W-:Y:S01]  /*24e00*/  STL.64 [R1+0x198], R26 ;  /* 0x0001981a01007387 */ /* 0x000fe20000100a00 */
[----:B------:R-:W-:-:S02]  /*24e10*/  MOV R21, R25 ;  /* 0x0000001900157202 */ /* 0x000fc40000000f00 */
[----:B------:R-:W0:Y:S04]  /*24e20*/  LDSM.16.M88.4 R24, [R0+0x4080] ;  /* 0x004080000018783b */ /* 0x000e280000000200 */
[----:B0-----:R-:W-:Y:S01]  /*24e30*/  STL.64 [R1+0x1f0], R24 ;  /* 0x0001f01801007387 */ /* 0x001fe20000100a00 */
[----:B------:R-:W-:Y:S02]  /*24e40*/  STL.64 [R1+0x1f8], R26 ;  /* 0x0001f81a01007387 */ /* 0x000fe40000100a00 */
[----:B------:R-:W0:Y:S02]  /*24e50*/  LDSM.16.M88.4 R24, [R0+0x6080] ;  /* 0x006080000018783b */ /* 0x000e240000000200 */
[----:B0-----:R-:W-:Y:S02]  /*24e60*/  STL.64 [R1+0x210], R24 ;  /* 0x0002101801007387 */ /* 0x001fe40000100a00 */
        /* <DEDUP_REMOVED lines=8> */
[----:B0-----:R0:W-:Y:S04]  /*24ef0*/  STL.64 [R1+0x278], R26 ;  /* 0x0002781a01007387 */ /* 0x0011e80000100a00 */
[----:B0-----:R-:W2:Y:S01]  /*24f00*/  LDL.LU.64 R26, [R1+0x1bf8] ;  /* 0x001bf800011a7983 */ /* 0x001ea20000300a00 */
[----:B------:R-:W-:-:S02]  /*24f10*/  MOV R11, R29 ;  /* 0x0000001d000b7202 */ /* 0x000fc40000000f00 */
[----:B------:R-:W-:Y:S01]  /*24f20*/  MOV R22, R24 ;  /* 0x0000001800167202 */ /* 0x000fe20000000f00 */
[----:B------:R-:W-:-:S05]  /*24f30*/  IMAD.MOV.U32 R23, RZ, RZ, R25 ;  /* 0x000000ffff177224 */ /* 0x000fca00078e0019 */
[----:B------:R0:W-:Y:S01]  /*24f40*/  STL.64 [R1+0x1b10], R22 ;  /* 0x001b101601007387 */ /* 0x0001e20000100a00 */
[----:B------:R-:W-:Y:S03]  /*24f50*/  STL.64 [R1+0x1b08], R20 ;  /* 0x001b081401007387 */ /* 0x000fe60000100a00 */
[----:B0-----:R-:W3:Y:S01]  /*24f60*/  LDL.LU.64 R22, [R1+0x268] ;  /* 0x0002680001167983 */ /* 0x001ee20000300a00 */
[----:B--2---:R-:W-:Y:S01]  /*24f70*/  HMMA.16816.F32.BF16 R8, R16, R26, R8 ;  /* 0x0000001a1008723c */ /* 0x004fe20000041808 */
[----:B------:R-:W-:Y:S02]  /*24f80*/  MOV R15, R26 ;  /* 0x0000001a000f7202 */ /* 0x000fe40000000f00 */
[----:B------:R-:W-:Y:S02]  /*24f90*/  MOV R28, R27 ;  /* 0x0000001b001c7202 */ /* 0x000fe40000000f00 */
[----:B------:R-:W0:Y:S11]  /*24fa0*/  LDSM.16.M88.4 R24, [R0+0xe080] ;  /* 0x00e080000018783b */ /* 0x000e360000000200 */
[----:B------:R-:W-:Y:S07]  /*24fb0*/  @!UPT UIADD3 URZ, URZ, URZ, URZ ;  /* 0x0000003f3f3ff290 */ /* 0x000fee000fffe03f */
[----:B------:R-:W-:Y:S01]  /*24fc0*/  STL.64 [R1+0xb0], R8 ;  /* 0x0000b00801007387 */ /* 0x000fe20000100a00 */
[----:B------:R1:W-:Y:S03]  /*24fd0*/  STL.64 [R1+0xb8], R10 ;  /* 0x0000b80a01007387 */ /* 0x0003e60000100a00 */
[----:B-1----:R-:W2:Y:S01]  /*24fe0*/  LDL.LU.64 R10, [R1+0x1bf0] ;  /* 0x001bf000010a7983 */ /* 0x002ea20000300a00 */
[----:B------:R-:W2:Y:S03]  /*24ff0*/  LDL.LU.64 R8, [R1+0x1be8] ;  /* 0x001be80001087983 */ /* 0x000ea60000300a00 */
[----:B0-----:R-:W-:Y:S01]  /*25000*/  STL.64 [R1+0x280], R24 ;  /* 0x0002801801007387 */ /* 0x001fe20000100a00 */
[----:B------:R0:W-:Y:S01]  /*25010*/  STL [R1+0x28c], R27 ;  /* 0x00028c1b01007387 */ /* 0x0001e20000100800 */
[----:B------:R-:W-:-:S02]  /*25020*/  MOV R0, R26 ;  /* 0x0000001a00007202 */ /* 0x000fc40000000f00 */
[----:B0-----:R-:W2:Y:S03]  /*25030*/  LDL.LU.64 R26, [R1+0x1be0] ;  /* 0x001be000011a7983 */ /* 0x001ea60000300a00 */
[----:B------:R-:W-:Y:S01]  /*25040*/  STL [R1+0x19a0], R0 ;  /* 0x0019a00001007387 */ /* 0x000fe20000100800 */
[C---:B--2---:R-:W-:Y:S11]  /*25050*/  HMMA.16816.F32.BF16 R8, R16.reuse, R26, R8 ;  /* 0x0000001a1008723c */ /* 0x044ff60000041808 */
[----:B------:R-:W-:Y:S11]  /*25060*/  @!UPT UIADD3 URZ, URZ, URZ, URZ ;  /* 0x0000003f3f3ff290 */ /* 0x000ff6000fffe03f */
[----:B------:R-:W-:Y:S01]  /*25070*/  @!UPT UIADD3 URZ, URZ, URZ, URZ ;  /* 0x0000003f3f3ff290 */ /* 0x000fe2000fffe03f */
[----:B------:R-:W-:Y:S01]  /*25080*/  STL.64 [R1+0xa0], R8 ;  /* 0x0000a00801007387 */ /* 0x000fe20000100a00 */
[----:B------:R0:W-:Y:S03]  /*25090*/  STL.64 [R1+0xa8], R10 ;  /* 0x0000a80a01007387 */ /* 0x0001e60000100a00 */
[----:B0-----:R-:W4:Y:S01]  /*250a0*/  LDL.LU.64 R10, [R1+0x1bd8] ;  /* 0x001bd800010a7983 */ /* 0x001f220000300a00 */
[----:B------:R-:W4:Y:S02]  /*250b0*/  LDL.LU.64 R8, [R1+0x1bd0] ;  /* 0x001bd00001087983 */ /* 0x000f240000300a00 */
[----:B------:R-:W-:Y:S01]  /*250c0*/  IMAD.MOV.U32 R13, RZ, RZ, R26 ;  /* 0x000000ffff0d7224 */ /* 0x000fe200078e001a */
[----:B------:R-:W-:Y:S02]  /*250d0*/  MOV R14, R27 ;  /* 0x0000001b000e7202 */ /* 0x000fe40000000f00 */
[----:B------:R-:W3:Y:S01]  /*250e0*/  LDL.LU.64 R26, [R1+0x1bc8] ;  /* 0x001bc800011a7983 */ /* 0x000ee20000300a00 */
[----:B------:R-:W3:Y:S01]  /*250f0*/  LDL.LU.64 R24, [R1+0x1bc0] ;  /* 0x001bc00001187983 */ /* 0x000ee20000300a00 */
[C---:B----4-:R-:W-:Y:S11]  /*25100*/  HMMA.16816.F32.BF16 R8, R16.reuse, R6, R8 ;  /* 0x000000061008723c */ /* 0x050ff60000041808 */
[----:B------:R-:W-:Y:S11]  /*25110*/  @!UPT UIADD3 URZ, URZ, URZ, URZ ;  /* 0x0000003f3f3ff290 */ /* 0x000ff6000fffe03f */
[----:B------:R-:W-:Y:S01]  /*25120*/  @!UPT UIADD3 URZ, URZ, URZ, URZ ;  /* 0x0000003f3f3ff290 */ /* 0x000fe2000fffe03f */
[----:B------:R-:W-:Y:S01]  /*25130*/  STL.64 [R1+0x90], R8 ;  /* 0x0000900801007387 */ /* 0x000fe20000100a00 */
[----:B------:R-:W-:Y:S02]  /*25140*/  MOV R29, R10 ;  /* 0x0000000a001d7202 */ /* 0x000fe40000000f00 */
[----:B------:R-:W-:Y:S02]  /*25150*/  MOV R0, R11 ;  /* 0x0000000b00007202 */ /* 0x000fe40000000f00 */
[----:B------:R0:W1:Y:S01]  /*25160*/  LDSM.16.M88.4 R8, [R2+0x15080] ;  /* 0x015080000208783b */ /* 0x0000620000000200 */
[----:B---3--:R-:W-:Y:S01]  /*25170*/  HMMA.16816.F32.BF16 R16, R16, R22, R24 ;  /* 0x000000161010723c */ /* 0x008fe20000041818 */
[----:B------:R-:W-:Y:S02]  /*25180*/  STL.64 [R1+0x1b18], R6 ;  /* 0x001b180601007387 */ /* 0x000fe40000100a00 */
[----:B------:R2:W-:Y:S01]  /*25190*/  STL [R1+0x1adc], R0 ;  /* 0x001adc0001007387 */ /* 0x0005e20000100800 */
[----:B------:R-:W-:Y:S01]  /*251a0*/  STL [R1+0x1ad8], R29 ;  /* 0x001ad81d01007387 */ /* 0x000fe20000100800 */
[----:B0-----:R-:W-:Y:S01]  /*251b0*/  IMAD.MOV.U32 R2, RZ, RZ, R22 ;  /* 0x000000ffff027224 */ /* 0x001fe200078e0016 */
[----:B--2---:R-:W-:-:S02]  /*251c0*/  MOV R0, R23 ;  /* 0x0000001700007202 */ /* 0x004fc40000000f00 */
[----:B-1----:R-:W-:Y:S01]  /*251d0*/  STL [R1+0x1a74], R8 ;  /* 0x001a740801007387 */ /* 0x002fe20000100800 */
[----:B------:R-:W-:Y:S02]  /*251e0*/  STL [R1+0x1a70], R9 ;  /* 0x001a700901007387 */ /* 0x000fe40000100800 */
[----:B------:R-:W-:Y:S02]  /*251f0*/  STL [R1+0x1a6c], R10 ;  /* 0x001a6c0a01007387 */ /* 0x000fe40000100800 */
[----:B------:R0:W-:Y:S02]  /*25200*/  STL [R1+0x1a68], R11 ;  /* 0x001a680b01007387 */ /* 0x0001e40000100800 */
[----:B0-----:R-:W2:Y:S08]  /*25210*/  LDL R11, [R1+0x15e8] ;  /* 0x0015e800010b7983 */ /* 0x001eb00000100800 */
[----:B------:R-:W-:Y:S02]  /*25220*/  STL.64 [R1+0x10], R16 ;  /* 0x0000101001007387 */ /* 0x000fe40000100a00 */
[----:B------:R-:W-:Y:S02]  /*25230*/  STL.64 [R1+0x18], R18 ;  /* 0x0000181201007387 */ /* 0x000fe40000100a00 */
[----:B------:R-:W3:Y:S01]  /*25240*/  LDL.LU R20, [R1+0x100] ;  /* 0x0001000001147983 */ /* 0x000ee20000300800 */
[----:B------:R-:W3:Y:S01]  /*25250*/  LDL.LU R21, [R1+0x104] ;  /* 0x0001040001157983 */ /* 0x000ee20000300800 */
[----:B------:R-:W4:Y:S02]  /*25260*/  LDL.LU R22, [R1+0x108] ;  /* 0x0001080001167983 */ /* 0x000f240000300800 */
[----:B------:R-:W4:Y:S01]  /*25270*/  LDL.LU R23, [R1+0x10c] ;  /* 0x00010c0001177983 */ /* 0x000f220000300800 */
[----:B------:R-:W-:-:S02]  /*25280*/  MOV R6, R13 ;  /* 0x0000000d00067202 */ /* 0x000fc40000000f00 */
[----:B------:R-:W-:Y:S01]  /*25290*/  MOV R7, R14 ;  /* 0x0000000e00077202 */ /* 0x000fe20000000f00 */
[----:B--2---:R-:W0:Y:S04]  /*252a0*/  LDSM.16.M88.4 R16, [R11+0x14080] ;  /* 0x014080000b10783b */ /* 0x004e280000000200 */
[----:B----4-:R-:W-:Y:S01]  /*252b0*/  STL.64 [R1+0x1b28], R22 ;  /* 0x001b281601007387 */ /* 0x010fe20000100a00 */
[----:B---3--:R-:W-:Y:S02]  /*252c0*/  STL.64 [R1+0x1b20], R20 ;  /* 0x001b201401007387 */ /* 0x008fe40000100a00 */
[----:B------:R-:W2:Y:S02]  /*252d0*/  LDL.LU R13, [R1+0x1bbc] ;  /* 0x001bbc00010d7983 */ /* 0x000ea40000300800 */
[----:B------:R-:W2:Y:S01]  /*252e0*/  LDL.LU R14, [R1+0x1bb8] ;  /* 0x001bb800010e7983 */ /* 0x000ea20000300800 */
[----:B------:R1:W-:Y:S02]  /*252f0*/  STL.64 [R1+0x1b30], R6 ;  /* 0x001b300601007387 */ /* 0x0003e40000100a00 */
[----:B-1----:R-:W-:Y:S01]  /*25300*/  IMAD.MOV.U32 R6, RZ, RZ, R15 ;  /* 0x000000ffff067224 */ /* 0x002fe200078e000f */
[----:B------:R-:W-:Y:S01]  /*25310*/  MOV R7, R28 ;  /* 0x0000001c00077202 */ /* 0x000fe20000000f00 */
[----:B------:R-:W2:Y:S01]  /*25320*/  LDL.LU R15, [R1+0x1bb4] ;  /* 0x001bb400010f7983 */ /* 0x000ea20000300800 */
[----:B------:R-:W3:Y:S03]  /*25330*/  LDL.LU R28, [R1+0x1bb0] ;  /* 0x001bb000011c7983 */ /* 0x000ee60000300800 */
[----:B------:R1:W-:Y:S04]  /*25340*/  STL.64 [R1+0x1b48], R6 ;  /* 0x001b480601007387 */ /* 0x0003e80000100a00 */
[----:B-1----:R-:W4:Y:S01]  /*25350*/  LDL.LU R6, [R1+0x1d8] ;  /* 0x0001d80001067983 */ /* 0x002f220000300800 */
[----:B------:R-:W-:-:S02]  /*25360*/  MOV R7, R3 ;  /* 0x0000000300077202 */ /* 0x000fc40000000f00 */
[----:B------:R-:W5:Y:S02]  /*25370*/  LDL.LU R3, [R1+0x1bac] ;  /* 0x001bac0001037983 */ /* 0x000f640000300800 */
[----:B------:R-:W2:Y:S01]  /*25380*/  LDL.LU R26, [R1+0x1b8] ;  /* 0x0001b800011a7983 */ /* 0x000ea20000300800 */
[----:B------:R-:W2:Y:S04]  /*25390*/  LDL.LU R27, [R1+0x1bc] ;  /* 0x0001bc00011b7983 */ /* 0x000ea80000300800 */
[----:B--2---:R-:W-:Y:S01]  /*253a0*/  STL.64 [R1+0x1b88], R26 ;  /* 0x001b881a01007387 */ /* 0x004fe20000100a00 */
[----:B----4-:R1:W-:Y:S03]  /*253b0*/  STL.64 [R1+0x1b60], R6 ;  /* 0x001b600601007387 */ /* 0x0103e60000100a00 */
[----:B-1----:R-:W2:Y:S01]  /*253c0*/  LDL.LU R6, [R1+0x1e8] ;  /* 0x0001e80001067983 */ /* 0x002ea20000300800 */
[----:B---3--:R-:W-:-:S02]  /*253d0*/  MOV R7, R28 ;  /* 0x0000001c00077202 */ /* 0x008fc40000000f00 */
[----:B------:R-:W3:Y:S02]  /*253e0*/  LDL.LU R28, [R1+0x1ba8] ;  /* 0x001ba800011c7983 */ /* 0x000ee40000300800 */
[----:B------:R-:W4:Y:S02]  /*253f0*/  LDL.LU R26, [R1+0x1c8] ;  /* 0x0001c800011a7983 */ /* 0x000f240000300800 */
[----:B-----5:R-:W-:Y:S02]  /*25400*/  IMAD.MOV.U32 R27, RZ, RZ, R3 ;  /* 0x000000ffff1b7224 */ /* 0x020fe400078e0003 */
[----:B------:R-:W5:Y:S04]  /*25410*/  LDL.LU R3, [R1+0x1ba4] ;  /* 0x001ba40001037983 */ /* 0x000f680000300800 */
[----:B--2---:R-:W-:Y:S01]  /*25420*/  STL.64 [R1+0x1b80], R6 ;  /* 0x001b800601007387 */ /* 0x004fe20000100a00 */
[----:B------:R1:W-:Y:S03]  /*25430*/  STL.64 [R1+0x1b78], R4 ;  /* 0x001b780401007387 */ /* 0x0003e60000100a00 */
[----:B-1----:R-:W2:Y:S01]  /*25440*/  LDL.LU R4, [R1+0x150] ;  /* 0x0001500001047983 */ /* 0x002ea20000300800 */
[----:B------:R-:W2:Y:S02]  /*25450*/  LDL.LU R5, [R1+0x154] ;  /* 0x0001540001057983 */ /* 0x000ea40000300800 */
[----:B------:R-:W2:Y:S02]  /*25460*/  LDL.LU R6, [R1+0x158] ;  /* 0x0001580001067983 */ /* 0x000ea40000300800 */
[----:B------:R-:W2:Y:S02]  /*25470*/  LDL.LU R7, [R1+0x15c] ;  /* 0x00015c0001077983 */ /* 0x000ea40000300800 */
[----:B--2---:R-:W-:Y:S01]  /*25480*/  STL.64 [R1+0x1b98], R6 ;  /* 0x001b980601007387 */ /* 0x004fe20000100a00 */
[----:B------:R1:W-:Y:S03]  /*25490*/  STL.64 [R1+0x1b90], R4 ;  /* 0x001b900401007387 */ /* 0x0003e60000100a00 */
[----:B-1----:R-:W4:Y:S01]  /*254a0*/  LDL.LU R4, [R1+0x160] ;  /* 0x0001600001047983 */ /* 0x002f220000300800 */
[----:B------:R-:W4:Y:S02]  /*254b0*/  LDL.LU R5, [R1+0x164] ;  /* 0x0001640001057983 */ /* 0x000f240000300800 */
[----:B------:R-:W4:Y:S02]  /*254c0*/  LDL.LU R6, [R1+0x168] ;  /* 0x0001680001067983 */ /* 0x000f240000300800 */
[----:B------:R-:W4:Y:S01]  /*254d0*/  LDL.LU R7, [R1+0x16c] ;  /* 0x00016c0001077983 */ /* 0x000f220000300800 */
[----:B------:R-:W2:Y:S01]  /*254e0*/  LDL.LU R20, [R1+0x110] ;  /* 0x0001100001147983 */ /* 0x000ea20000300800 */
[----:B------:R-:W2:Y:S02]  /*254f0*/  LDL.LU R21, [R1+0x114] ;  /* 0x0001140001157983 */ /* 0x000ea40000300800 */
[----:B------:R-:W2:Y:S02]  /*25500*/  LDL.LU R22, [R1+0x118] ;  /* 0x0001180001167983 */ /* 0x000ea40000300800 */
[----:B------:R-:W2:Y:S02]  /*25510*/  LDL.LU R23, [R1+0x11c] ;  /* 0x00011c0001177983 */ /* 0x000ea40000300800 */
[----:B--2---:R-:W-:Y:S01]  /*25520*/  STL.64 [R1+0x1b40], R22 ;  /* 0x001b401601007387 */ /* 0x004fe20000100a00 */
[----:B------:R1:W-:Y:S03]  /*25530*/  STL.64 [R1+0x1b38], R20 ;  /* 0x001b381401007387 */ /* 0x0003e60000100a00 */
[----:B-1----:R-:W2:Y:S01]  /*25540*/  LDL.LU R20, [R1+0x120] ;  /* 0x0001200001147983 */ /* 0x002ea20000300800 */
[----:B------:R-:W2:Y:S02]  /*25550*/  LDL.LU R21, [R1+0x124] ;  /* 0x0001240001157983 */ /* 0x000ea40000300800 */
[----:B------:R-:W2:Y:S01]  /*25560*/  LDL.LU R22, [R1+0x128] ;  /* 0x0001280001167983 */ /* 0x000ea20000300800 */
[----:B-----5:R-:W-:-:S02]  /*25570*/  MOV R23, R3 ;  /* 0x0000000300177202 */ /* 0x020fc40000000f00 */
[----:B------:R-:W5:Y:S01]  /*25580*/  LDL.LU R3, [R1+0x1ba0] ;  /* 0x001ba00001037983 */ /* 0x000f620000300800 */
[C---:B----4-:R-:W-:Y:S03]  /*25590*/  HMMA.16816.F32.BF16 R24, R12.reuse, R26, R4 ;  /* 0x0000001a0c18723c */ /* 0x050fe60000041804 */
[----:B--2---:R-:W-:Y:S01]  /*255a0*/  STL.64 [R1+0x1b58], R22 ;  /* 0x001b581601007387 */ /* 0x004fe20000100a00 */
[----:B------:R1:W-:Y:S03]  /*255b0*/  STL.64 [R1+0x1b50], R20 ;  /* 0x001b501401007387 */ /* 0x0003e60000100a00 */
[----:B-1----:R-:W2:Y:S01]  /*255c0*/  LDL.LU R20, [R1+0x130] ;  /* 0x0001300001147983 */ /* 0x002ea20000300800 */
[----:B------:R-:W2:Y:S02]  /*255d0*/  LDL.LU R21, [R1+0x134] ;  /* 0x0001340001157983 */ /* 0x000ea40000300800 */
[----:B------:R-:W4:Y:S02]  /*255e0*/  LDL.LU R22, [R1+0x138] ;  /* 0x0001380001167983 */ /* 0x000f240000300800 */
[----:B------:R-:W4:Y:S02]  /*255f0*/  LDL.LU R23, [R1+0x13c] ;  /* 0x00013c0001177983 */ /* 0x000f240000300800 */
[----:B----4-:R-:W-:Y:S01]  /*25600*/  STL.64 [R1+0x1b70], R22 ;  /* 0x001b701601007387 */ /* 0x010fe20000100a00 */
[----:B--2---:R1:W-:Y:S03]  /*25610*/  STL.64 [R1+0x1b68], R20 ;  /* 0x001b681401007387 */ /* 0x0043e60000100a00 */
[----:B-1----:R-:W2:Y:S01]  /*25620*/  LDL.LU R20, [R1+0x140] ;  /* 0x0001400001147983 */ /* 0x002ea20000300800 */
[----:B------:R-:W2:Y:S02]  /*25630*/  LDL.LU R21, [R1+0x144] ;  /* 0x0001440001157983 */ /* 0x000ea40000300800 */
[----:B------:R-:W2:Y:S02]  /*25640*/  LDL.LU R22, [R1+0x148] ;  /* 0x0001480001167983 */ /* 0x000ea40000300800 */
[----:B0-----:R-:W-:Y:S01]  /*25650*/  STL.64 [R1+0x19d0], R18 ;  /* 0x0019d01201007387 */ /* 0x001fe20000100a00 */
[----:B------:R-:W-:Y:S01]  /*25660*/  STL.64 [R1+0x19c8], R16 ;  /* 0x0019c81001007387 */ /* 0x000fe20000100a00 */
[----:B------:R-:W4:Y:S02]  /*25670*/  LDL.LU.64 R6, [R1+0x1b98] ;  /* 0x001b980001067983 */ /* 0x000f240000300a00 */
[----:B------:R-:W4:Y:S02]  /*25680*/  LDL.LU.64 R4, [R1+0x1b90] ;  /* 0x001b900001047983 */ /* 0x000f240000300a00 */
[----:B------:R-:W-:Y:S01]  /*25690*/  STL.64 [R1+0x80], R24 ;  /* 0x0000801801007387 */ /* 0x000fe20000100a00 */
[----:B------:R0:W-:Y:S04]  /*256a0*/  STL.64 [R1+0x88], R26 ;  /* 0x0000881a01007387 */ /* 0x0001e80000100a00 */
[----:B0-----:R-:W4:Y:S01]  /*256b0*/  LDL.LU.64 R26, [R1+0x1b88] ;  /* 0x001b8800011a7983 */ /* 0x001f220000300a00 */
[----:B-----5:R-:W-:Y:S01]  /*256c0*/  MOV R23, R3 ;  /* 0x0000000300177202 */ /* 0x020fe20000000f00 */
[----:B----4-:R-:W-:Y:S02]  /*256d0*/  HMMA.16816.F32.BF16 R24, R12, R26, R4 ;  /* 0x0000001a0c18723c */ /* 0x010fe40000041804 */
[----:B------:R-:W2:Y:S01]  /*256e0*/  LDL.LU.64 R6, [R1+0x1b80] ;  /* 0x001b800001067983 */ /* 0x000ea20000300a00 */
[----:B------:R-:W4:Y:S01]  /*256f0*/  LDL.LU.64 R4, [R1+0x1b78] ;  /* 0x001b780001047983 */ /* 0x000f220000300a00 */
[----:B------:R-:W-:Y:S11]  /*25700*/  MOV R18, R2 ;  /* 0x0000000200127202 */ /* 0x000ff60000000f00 */
[----:B------:R-:W-:Y:S08]  /*25710*/  @!UPT UIADD3 URZ, URZ, URZ, URZ ;  /* 0x0000003f3f3ff290 */ /* 0x000ff0000fffe03f */
[----:B------:R4:W-:Y:S01]  /*25720*/  STL.64 [R1+0x70], R24 ;  /* 0x0000701801007387 */ /* 0x0009e20000100a00 */
[----:B------:R-:W-:Y:S02]  /*25730*/  MOV R2, R27 ;  /* 0x0000001b00027202 */ /* 0x000fe40000000f00 */
[----:B------:R-:W-:-:S03]  /*25740*/  MOV R3, R26 ;  /* 0x0000001a00037202 */ /* 0x000fc60000000f00 */
[----:B------:R-:W-:Y:S02]  /*25750*/  STL [R1+0x1a9c], R2 ;  /* 0x001a9c0201007387 */ /* 0x000fe40000100800 */
[----:B------:R-:W-:Y:S01]  /*25760*/  STL [R1+0x1a98], R3 ;  /* 0x001a980301007387 */ /* 0x000fe20000100800 */
[----:B----4-:R-:W-:Y:S01]  /*25770*/  MOV R24, R5 ;  /* 0x0000000500187202 */ /* 0x010fe20000000f00 */
[----:B------:R-:W-:Y:S02]  /*25780*/  IMAD.MOV.U32 R25, RZ, RZ, R4 ;  /* 0x000000ffff197224 */ /* 0x000fe400078e0004 */
[C---:B--2---:R-:W-:Y:S01]  /*25790*/  HMMA.16816.F32.BF16 R4, R12.reuse, R6, R20 ;  /* 0x000000060c04723c */ /* 0x044fe20000041814 */
[----:B------:R-:W2:Y:S01]  /*257a0*/  LDL.LU.64 R22, [R1+0x1b70] ;  /* 0x001b700001167983 */ /* 0x000ea20000300a00 */
[----:B------:R-:W2:Y:S11]  /*257b0*/  LDL.LU.64 R20, [R1+0x1b68] ;  /* 0x001b680001147983 */ /* 0x000eb60000300a00 */
[----:B------:R-:W-:Y:S10]  /*257c0*/  @!UPT UIADD3 URZ, URZ, URZ, URZ ;  /* 0x0000003f3f3ff290 */ /* 0x000ff4000fffe03f */
[----:B------:R-:W-:Y:S01]  /*257d0*/  STL [R1+0x60], R4 ;  /* 0x0000600401007387 */ /* 0x000fe20000100800 */
[----:B------:R-:W-:Y:S02]  /*257e0*/  MOV R9, R6 ;  /* 0x0000000600097202 */ /* 0x000fe40000000f00 */
[----:B------:R-:W-:Y:S02]  /*257f0*/  MOV R10, R7 ;  /* 0x00000007000a7202 */ /* 0x000fe40000000f00 */
[----:B------:R-:W2:Y:S01]  /*25800*/  LDL.LU.64 R6, [R1+0x1b60] ;  /* 0x001b600001067983 */ /* 0x000ea20000300a00 */
[----:B------:R-:W-:Y:S02]  /*25810*/  MOV R8, R5 ;  /* 0x0000000500087202 */ /* 0x000fe40000000f00 */
[----:B------:R-:W-:Y:S03]  /*25820*/  STL.64 [R1+0x1a80], R10 ;  /* 0x001a800a01007387 */ /* 0x000fe60000100a00 */
[----:B------:R0:W-:Y:S04]  /*25830*/  STL.64 [R1+0x1a78], R8 ;  /* 0x001a780801007387 */ /* 0x0001e80000100a00 */
[----:B0-----:R-:W4:Y:S01]  /*25840*/  LDL.LU R8, [R1+0xf0] ;  /* 0x0000f00001087983 */ /* 0x001f220000300800 */
[----:B------:R-:W4:Y:S02]  /*25850*/  LDL.LU R9, [R1+0xf4] ;  /* 0x0000f40001097983 */ /* 0x000f240000300800 */
[----:B------:R-:W4:Y:S02]  /*25860*/  LDL.LU R10, [R1+0xf8] ;  /* 0x0000f800010a7983 */ /* 0x000f240000300800 */
[----:B---3--:R-:W-:Y:S01]  /*25870*/  IMAD.MOV.U32 R11, RZ, RZ, R28 ;  /* 0x000000ffff0b7224 */ /* 0x008fe200078e001c */
[C---:B--2---:R-:W-:Y:S01]  /*25880*/  HMMA.16816.F32.BF16 R4, R12.reuse, R6, R20 ;  /* 0x000000060c04723c */ /* 0x044fe20000041814 */
[----:B------:R-:W2:Y:S01]  /*25890*/  LDL.LU.64 R22, [R1+0x1b58] ;  /* 0x001b580001167983 */ /* 0x000ea20000300a00 */
[----:B------:R-:W2:Y:S11]  /*258a0*/  LDL.LU.64 R20, [R1+0x1b50] ;  /* 0x001b500001147983 */ /* 0x000eb60000300a00 */
[----:B------:R-:W-:Y:S10]  /*258b0*/  @!UPT UIADD3 URZ, URZ, URZ, URZ ;  /* 0x0000003f3f3ff290 */ /* 0x000ff4000fffe03f */
[----:B------:R-:W-:Y:S01]  /*258c0*/  STL.64 [R1+0x50], R4 ;  /* 0x0000500401007387 */ /* 0x000fe20000100a00 */
[----:B------:R0:W-:Y:S01]  /*258d0*/  STL [R1+0x58], R6 ;  /* 0x0000580601007387 */ /* 0x0001e20000100800 */
[----:B------:R-:W-:Y:S02]  /*258e0*/  MOV R28, R7 ;  /* 0x00000007001c7202 */ /* 0x000fe40000000f00 */
[----:B0-----:R-:W2:Y:S03]  /*258f0*/  LDL.LU.64 R6, [R1+0x1b48] ;  /* 0x001b480001067983 */ /* 0x001ea60000300a00 */
[----:B------:R-:W-:Y:S01]  /*25900*/  STL [R1+0x1aa0], R28 ;  /* 0x001aa01c01007387 */ /* 0x000fe20000100800 */
[C---:B--2---:R-:W-:Y:S01]  /*25910*/  HMMA.16816.F32.BF16 R4, R12.reuse, R6, R20 ;  /* 0x000000060c04723c */ /* 0x044fe20000041814 */
[----:B------:R-:W2:Y:S01]  /*25920*/  LDL.LU.64 R22, [R1+0x1b40] ;  /* 0x001b400001167983 */ /* 0x000ea20000300a00 */
[----:B------:R-:W2:Y:S11]  /*25930*/  LDL.LU.64 R20, [R1+0x1b38] ;  /* 0x001b380001147983 */ /* 0x000eb60000300a00 */
[----:B------:R-:W-:Y:S10]  /*25940*/  @!UPT UIADD3 URZ, URZ, URZ, URZ ;  /* 0x0000003f3f3ff290 */ /* 0x000ff4000fffe03f */
[----:B------:R2:W-:Y:S01]  /*25950*/  STL.64 [R1+0x40], R4 ;  /* 0x0000400401007387 */ /* 0x0005e20000100a00 */
[----:B------:R-:W-:Y:S02]  /*25960*/  MOV R2, R6 ;  /* 0x0000000600027202 */ /* 0x000fe40000000f00 */
[----:B------:R-:W-:Y:S02]  /*25970*/  MOV R3, R7 ;  /* 0x0000000700037202 */ /* 0x000fe40000000f00 */
[----:B------:R-:W2:Y:S03]  /*25980*/  LDL.LU.64 R6, [R1+0x1b30] ;  /* 0x001b300001067983 */ /* 0x000ea60000300a00 */
[----:B------:R-:W-:Y:S02]  /*25990*/  STL [R1+0x1ae4], R3 ;  /* 0x001ae40301007387 */ /* 0x000fe40000100800 */
[----:B------:R-:W-:Y:S01]  /*259a0*/  STL [R1+0x1ae0], R2 ;  /* 0x001ae00201007387 */ /* 0x000fe20000100800 */
[----:B--2---:R-:W-:Y:S01]  /*259b0*/  HMMA.16816.F32.BF16 R4, R12, R6, R20 ;  /* 0x000000060c04723c */ /* 0x004fe20000041814 */
[----:B------:R-:W2:Y:S01]  /*259c0*/  LDL.LU.64 R22, [R1+0x1b28] ;  /* 0x001b280001167983 */ /* 0x000ea20000300a00 */
[----:B------:R-:W2:Y:S11]  /*259d0*/  LDL.LU.64 R20, [R1+0x1b20] ;  /* 0x001b200001147983 */ /* 0x000eb60000300a00 */
[----:B------:R-:W-:Y:S10]  /*259e0*/  @!UPT UIADD3 URZ, URZ, URZ, URZ ;  /* 0x0000003f3f3ff290 */ /* 0x000ff4000fffe03f */
[----:B------:R-:W-:Y:S01]  /*259f0*/  STL.64 [R1+0x30], R4 ;  /* 0x0000300401007387 */ /* 0x000fe20000100a00 */
[----:B------:R0:W-:Y:S02]  /*25a00*/  STL [R1+0x38], R6 ;  /* 0x0000380601007387 */ /* 0x0001e40000100800 */
[----:B------:R-:W-:Y:S02]  /*25a10*/  IMAD.MOV.U32 R28, RZ, RZ, R7 ;  /* 0x000000ffff1c7224 */ /* 0x000fe400078e0007 */
[----:B0-----:R-:W2:Y:S01]  /*25a20*/  LDL.LU.64 R6, [R1+0x1b18] ;  /* 0x001b180001067983 */ /* 0x001ea20000300a00 */
[----:B------:R-:W-:-:S07]  /*25a30*/  IMAD.MOV.U32 R19, RZ, RZ, R0 ;  /* 0x000000ffff137224 */ /* 0x000fce00078e0000 */
[C---:B----4-:R-:W-:Y:S08]  /*25a40*/  HMMA.16816.F32.BF16 R16, R12.reuse, R18, R8 ;  /* 0x000000120c10723c */ /* 0x050ff00000041808 */
[----:B--2---:R-:W-:Y:S01]  /*25a50*/  HMMA.16816.F32.BF16 R4, R12, R6, R20 ;  /* 0x000000060c04723c */ /* 0x004fe20000041814 */
[----:B------:R-:W2:Y:S01]  /*25a60*/  LDL.LU.64 R22, [R1+0x1b10] ;  /* 0x001b100001167983 */ /* 0x000ea20000300a00 */
[----:B------:R-:W3:Y:S11]  /*25a70*/  LDL.LU.64 R20, [R1+0x1b08] ;  /* 0x001b080001147983 */ /* 0x000ef60000300a00 */
[----:B------:R-:W-:Y:S11]  /*25a80*/  @!UPT UIADD3 URZ, URZ, URZ, URZ ;  /* 0x0000003f3f3ff290 */ /* 0x000ff6000fffe03f */
[----:B------:R-:W-:Y:S01]  /*25a90*/  MOV R0, R6 ;  /* 0x0000000600007202 */ /* 0x000fe20000000f00 */
[----:B------:R-:W-:Y:S01]  /*25aa0*/  IMAD.MOV.U32 R29, RZ, RZ, R7 ;  /* 0x000000ffff1d7224 */ /* 0x000fe200078e0007 */
[----:B------:R-:W-:Y:S02]  /*25ab0*/  MOV R3, R4 ;  /* 0x0000000400037202 */ /* 0x000fe40000000f00 */
[----:B------:R-:W-:Y:S01]  /*25ac0*/  MOV R2, R5 ;  /* 0x0000000500027202 */ /* 0x000fe20000000f00 */
[----:B------:R-:W4:Y:S01]  /*25ad0*/  LDL.LU.64 R6, [R1+0x1b00] ;  /* 0x001b000001067983 */ /* 0x000f220000300a00 */
[----:B------:R-:W4:Y:S01]  /*25ae0*/  LDL.LU.64 R4, [R1+0x1af8] ;  /* 0x001af80001047983 */ /* 0x000f220000300a00 */
[----:B---3--:R-:W-:Y:S02]  /*25af0*/  MOV R12, R20 ;  /* 0x00000014000c7202 */ /* 0x008fe40000000f00 */
[----:B------:R-:W-:Y:S01]  /*25b00*/  MOV R13, R21 ;  /* 0x00000015000d7202 */ /* 0x000fe20000000f00 */
[----:B------:R-:W4:Y:S01]  /*25b10*/  LDL.LU R20, [R1+0x1af4] ;  /* 0x001af40001147983 */ /* 0x000f220000300800 */
[----:B------:R-:W4:Y:S02]  /*25b20*/  LDL.LU R21, [R1+0x1af0] ;  /* 0x001af00001157983 */ /* 0x000f240000300800 */
[----:B------:R-:W3:Y:S02]  /*25b30*/  LDL.LU R8, [R1+0xd0] ;  /* 0x0000d00001087983 */ /* 0x000ee40000300800 */
[----:B------:R-:W3:Y:S01]  /*25b40*/  LDL.LU R9, [R1+0xd4] ;  /* 0x0000d40001097983 */ /* 0x000ee20000300800 */
[----:B------:R-:W3:Y:S01]  /*25b50*/  LDL.LU R10, [R1+0xd8] ;  /* 0x0000d800010a7983 */ /* 0x000ee20000300800 */
[----:B------:R-:W3:Y:S02]  /*25b60*/  LDL.LU R11, [R1+0xdc] ;  /* 0x0000dc00010b7983 */ /* 0x000ee40000300800 */
[----:B------:R-:W-:Y:S02]  /*25b70*/  STL.64 [R1+0x19e0], R18 ;  /* 0x0019e01201007387 */ /* 0x000fe40000100a00 */
[----:B------:R2:W-:Y:S02]  /*25b80*/  STL.64 [R1+0x19d8], R16 ;  /* 0x0019d81001007387 */ /* 0x0005e40000100a00 */
[----:B--2---:R-:W-:Y:S01]  /*25b90*/  MOV R16, R22 ;  /* 0x0000001600107202 */ /* 0x004fe20000000f00 */
[----:B------:R-:W-:Y:S01]  /*25ba0*/  IMAD.MOV.U32 R17, RZ, RZ, R23 ;  /* 0x000000ffff117224 */ /* 0x000fe200078e0017 */
[----:B------:R-:W4:Y:S01]  /*25bb0*/  LDL.LU R22, [R1+0x1aec] ;  /* 0x001aec0001167983 */ /* 0x000f220000300800 */
[----:B------:R-:W4:Y:S03]  /*25bc0*/  LDL.LU R23, [R1+0x1ae8] ;  /* 0x001ae80001177983 */ /* 0x000f260000300800 */
[----:B------:R0:W-:Y:S04]  /*25bd0*/  STL.64 [R1+0x1ac0], R16 ;  /* 0x001ac01001007387 */ /* 0x0001e80000100a00 */
[----:B0-----:R-:W2:Y:S01]  /*25be0*/  LDL.LU R16, [R1+0xe0] ;  /* 0x0000e00001107983 */ /* 0x001ea20000300800 */
[----:B------:R-:W2:Y:S02]  /*25bf0*/  LDL.LU R17, [R1+0xe4] ;  /* 0x0000e40001117983 */ /* 0x000ea40000300800 */
[----:B------:R-:W2:Y:S02]  /*25c00*/  LDL.LU R18, [R1+0xe8] ;  /* 0x0000e80001127983 */ /* 0x000ea40000300800 */
[----:B------:R-:W2:Y:S01]  /*25c10*/  LDL.LU R19, [R1+0xec] ;  /* 0x0000ec0001137983 */ /* 0x000ea20000300800 */
[C---:B----4-:R-:W-:Y:S08]  /*25c20*/  HMMA.16816.F32.BF16 R20, R4.reuse, R12, R20 ;  /* 0x0000000c0414723c */ /* 0x050ff00000041814 */
[C---:B--2---:R-:W-:Y:S11]  /*25c30*/  HMMA.16816.F32.BF16 R24, R4.reuse, R24, R16 ;  /* 0x000000180418723c */ /* 0x044ff60000041810 */
[----:B------:R-:W-:Y:S11]  /*25c40*/  @!UPT UIADD3 URZ, URZ, URZ, URZ ;  /* 0x0000003f3f3ff290 */ /* 0x000ff6000fffe03f */
[----:B------:R-:W-:Y:S01]  /*25c50*/  @!UPT UIADD3 URZ, URZ, URZ, URZ ;  /* 0x0000003f3f3ff290 */ /* 0x000fe2000fffe03f */
[----:B------:R-:W-:Y:S01]  /*25c60*/  STL.64 [R1+0x19f0], R26 ;  /* 0x0019f01a01007387 */ /* 0x000fe20000100a00 */
[----:B------:R0:W-:Y:S03]  /*25c70*/  STL.64 [R1+0x19e8], R24 ;  /* 0x0019e81801007387 */ /* 0x0001e60000100a00 */
[----:B0-----:R-:W3:Y:S01]  /*25c80*/  LDL.LU.64 R24, [R1+0x1f0] ;  /* 0x0001f00001187983 */ /* 0x001ee20000300a00 */
[----:B------:R-:W2:Y:S02]  /*25c90*/  LDL.LU.64 R16, [R1+0x210] ;  /* 0x0002100001107983 */ /* 0x000ea40000300a00 */
[----:B------:R-:W-:Y:S02]  /*25ca0*/  STL.64 [R1+0x19c0], R22 ;  /* 0x0019c01601007387 */ /* 0x000fe40000100a00 */
[----:B------:R0:W-:Y:S02]  /*25cb0*/  STL.64 [R1+0x19b8], R20 ;  /* 0x0019b81401007387 */ /* 0x0001e40000100a00 */
[----:B0-----:R-:W4:Y:S01]  /*25cc0*/  LDL.LU.64 R20, [R1+0x170] ;  /* 0x0001700001147983 */ /* 0x001f220000300a00 */
[----:B------:R-:W5:Y:S03]  /*25cd0*/  LDL.LU.64 R22, [R1+0x178] ;  /* 0x0001780001167983 */ /* 0x000f660000300a00 */
[----:B-----5:R-:W-:Y:S01]  /*25ce0*/  STL.64 [R1+0x1a90], R22 ;  /* 0x001a901601007387 */ /* 0x020fe20000100a00 */
[----:B----4-:R0:W-:Y:S03]  /*25cf0*/  STL.64 [R1+0x1a88], R20 ;  /* 0x001a881401007387 */ /* 0x0101e60000100a00 */
[----:B0-----:R-:W4:Y:S01]  /*25d00*/  LDL.LU R20, [R1+0xa0] ;  /* 0x0000a00001147983 */ /* 0x001f220000300800 */
[----:B------:R-:W4:Y:S02]  /*25d10*/  LDL.LU R21, [R1+0xa4] ;  /* 0x0000a40001157983 */ /* 0x000f240000300800 */
[----:B------:R-:W5:Y:S02]  /*25d20*/  LDL.LU R22, [R1+0xa8] ;  /* 0x0000a80001167983 */ /* 0x000f640000300800 */
[----:B------:R-:W5:Y:S02]  /*25d30*/  LDL.LU R23, [R1+0xac] ;  /* 0x0000ac0001177983 */ /* 0x000f640000300800 */
[----:B-----5:R-:W-:Y:S01]  /*25d40*/  STL.64 [R1+0x1ab0], R22 ;  /* 0x001ab01601007387 */ /* 0x020fe20000100a00 */
[----:B----4-:R0:W-:Y:S03]  /*25d50*/  STL.64 [R1+0x1aa8], R20 ;  /* 0x001aa81401007387 */ /* 0x0101e60000100a00 */
[----:B0-----:R-:W4:Y:S01]  /*25d60*/  LDL.LU R20, [R1+0xb0] ;  /* 0x0000b00001147983 */ /* 0x001f220000300800 */
[----:B------:R-:W4:Y:S02]  /*25d70*/  LDL.LU R21, [R1+0xb4] ;  /* 0x0000b40001157983 */ /* 0x000f240000300800 */
[----:B------:R-:W5:Y:S02]  /*25d80*/  LDL.LU R22, [R1+0xb8] ;  /* 0x0000b80001167983 */ /* 0x000f640000300800 */
[----:B------:R-:W5:Y:S01]  /*25d90*/  LDL.LU R23, [R1+0xbc] ;  /* 0x0000bc0001177983 */ /* 0x000f620000300800 */
[----:B---3--:R-:W-:Y:S01]  /*25da0*/  HMMA.16816.F32.BF16 R12, R4, R24, R8 ;  /* 0x00000018040c723c */ /* 0x008fe20000041808 */
[----:B------:R-:W-:-:S06]  /*25db0*/  MOV R26, R0 ;  /* 0x00000000001a7202 */ /* 0x000fcc0000000f00 */
[----:B------:R-:W-:Y:S02]  /*25dc0*/  MOV R11, R24 ;  /* 0x00000018000b7202 */ /* 0x000fe40000000f00 */
[----:B------:R-:W-:Y:S01]  /*25dd0*/  MOV R10, R25 ;  /* 0x00000019000a7202 */ /* 0x000fe20000000f00 */
[----:B------:R-:W-:Y:S01]  /*25de0*/  MOV R24, R3 ;  /* 0x0000000300187202 */ /* 0x000fe20000000f00 */
[----:B------:R-:W-:Y:S01]  /*25df0*/  MOV R27, R29 ;  /* 0x0000001d001b7202 */ /* 0x000fe20000000f00 */
[----:B------:R-:W-:Y:S01]  /*25e00*/  IMAD.MOV.U32 R25, RZ, RZ, R2 ;  /* 0x000000ffff197224 */ /* 0x000fe200078e0002 */
[----:B-----5:R-:W-:Y:S01]  /*25e10*/  STL.64 [R1+0x1ad0], R22 ;  /* 0x001ad01601007387 */ /* 0x020fe20000100a00 */
[----:B----4-:R0:W-:Y:S03]  /*25e20*/  STL.64 [R1+0x1ac8], R20 ;  /* 0x001ac81401007387 */ /* 0x0101e60000100a00 */
[----:B0-----:R-:W2:Y:S01]  /*25e30*/  LDL.LU R20, [R1+0xc0] ;  /* 0x0000c00001147983 */ /* 0x001ea20000300800 */
[----:B------:R-:W2:Y:S02]  /*25e40*/  LDL.LU R21, [R1+0xc4] ;  /* 0x0000c40001157983 */ /* 0x000ea40000300800 */
[----:B------:R-:W2:Y:S02]  /*25e50*/  LDL.LU R22, [R1+0xc8] ;  /* 0x0000c80001167983 */ /* 0x000ea40000300800 */
[----:B------:R-:W2:Y:S01]  /*25e60*/  LDL.LU R23, [R1+0xcc] ;  /* 0x0000cc0001177983 */ /* 0x000ea20000300800 */
[----:B------:R-:W-:Y:S01]  /*25e70*/  STL.64 [R1+0x1ab8], R10 ;  /* 0x001ab80a01007387 */ /* 0x000fe20000100a00 */
[----:B------:R-:W3:Y:S02]  /*25e80*/  LDL.LU.64 R8, [R1+0x230] ;  /* 0x0002300001087983 */ /* 0x000ee40000300a00 */
[----:B------:R-:W4:Y:S02]  /*25e90*/  LDL.LU R3, [R1+0x1ae4] ;  /* 0x001ae40001037983 */ /* 0x000f240000300800 */
[----:B------:R-:W5:Y:S01]  /*25ea0*/  LDL.LU R2, [R1+0x1ae0] ;  /* 0x001ae00001027983 */ /* 0x000f620000300800 */
[----:B------:R-:W3:Y:S01]  /*25eb0*/  LDL.LU R0, [R1+0x1adc] ;  /* 0x001adc0001007983 */ /* 0x000ee20000300800 */
[----:B------:R-:W3:Y:S02]  /*25ec0*/  LDL.LU R29, [R1+0x1ad8] ;  /* 0x001ad800011d7983 */ /* 0x000ee40000300800 */
[----:B------:R-:W-:Y:S02]  /*25ed0*/  STL.64 [R1+0x1a00], R26 ;  /* 0x001a001a01007387 */ /* 0x000fe40000100a00 */
[----:B------:R0:W-:Y:S02]  /*25ee0*/  STL.64 [R1+0x19f8], R24 ;  /* 0x0019f81801007387 */ /* 0x0001e40000100a00 */
[----:B0-----:R-:W3:Y:S01]  /*25ef0*/  LDL.LU R24, [R1+0x250] ;  /* 0x0002500001187983 */ /* 0x001ee20000300800 */
[----:B------:R-:W3:Y:S02]  /*25f00*/  LDL.LU R25, [R1+0x254] ;  /* 0x0002540001197983 */ /* 0x000ee40000300800 */
[----:B------:R-:W-:Y:S02]  /*25f10*/  STL.64 [R1+0x19b0], R14 ;  /* 0x0019b00e01007387 */ /* 0x000fe40000100a00 */
[----:B------:R0:W-:Y:S02]  /*25f20*/  STL.64 [R1+0x19a8], R12 ;  /* 0x0019a80c01007387 */ /* 0x0001e40000100a00 */
[----:B0-----:R-:W3:Y:S01]  /*25f30*/  LDL.LU.64 R12, [R1+0x190] ;  /* 0x00019000010c7983 */ /* 0x001ee20000300a00 */
[----:B------:R-:W3:Y:S01]  /*25f40*/  LDL.LU.64 R14, [R1+0x198] ;  /* 0x00019800010e7983 */ /* 0x000ee20000300a00 */
[----:B--2---:R-:W-:Y:S02]  /*25f50*/  HMMA.16816.F32.BF16 R20, R4, R16, R20 ;  /* 0x000000100414723c */ /* 0x004fe40000041814 */
[----:B---3--:R-:W-:Y:S01]  /*25f60*/  STL.64 [R1+0x1a60], R14 ;  /* 0x001a600e01007387 */ /* 0x008fe20000100a00 */
[----:B------:R0:W-:Y:S03]  /*25f70*/  STL.64 [R1+0x1a58], R12 ;  /* 0x001a580c01007387 */ /* 0x0001e60000100a00 */
[----:B0-----:R-:W2:Y:S01]  /*25f80*/  LDL.LU R12, [R1+0x90] ;  /* 0x00009000010c7983 */ /* 0x001ea20000300800 */
[----:B------:R-:W2:Y:S11]  /*25f90*/  LDL.LU R13, [R1+0x94] ;  /* 0x00009400010d7983 */ /* 0x000eb60000300800 */
[----:B------:R-:W-:Y:S05]  /*25fa0*/  @!UPT UIADD3 URZ, URZ, URZ, URZ ;  /* 0x0000003f3f3ff290 */ /* 0x000fea000fffe03f */
[----:B------:R-:W-:Y:S02]  /*25fb0*/  STL.64 [R1+0xd0], R20 ;  /* 0x0000d01401007387 */ /* 0x000fe40000100a00 */
[----:B------:R0:W-:Y:S02]  /*25fc0*/  STL.64 [R1+0xd8], R22 ;  /* 0x0000d81601007387 */ /* 0x0001e40000100a00 */
[----:B0-----:R-:W3:Y:S01]  /*25fd0*/  LDL.LU.64 R22, [R1+0x1ad0] ;  /* 0x001ad00001167983 */ /* 0x001ee20000300a00 */
[----:B------:R-:W3:Y:S01]  /*25fe0*/  LDL.LU.64 R20, [R1+0x1ac8] ;  /* 0x001ac80001147983 */ /* 0x000ee20000300a00 */
[----:B------:R-:W-:Y:S02]  /*25ff0*/  MOV R27, R16 ;  /* 0x00000010001b7202 */ /* 0x000fe40000000f00 */
[----:B------:R-:W-:Y:S02]  /*26000*/  MOV R26, R17 ;  /* 0x00000011001a7202 */ /* 0x000fe40000000f00 */
[----:B------:R-:W-:Y:S01]  /*26010*/  MOV R14, R29 ;  /* 0x0000001d000e7202 */ /* 0x000fe20000000f00 */
[----:B------:R-:W2:Y:S01]  /*26020*/  LDL.LU.64 R16, [R1+0x1ac0] ;  /* 0x001ac00001107983 */ /* 0x000ea20000300a00 */
[----:B------:R-:W-:-:S02]  /*26030*/  IMAD.MOV.U32 R15, RZ, RZ, R0 ;  /* 0x000000ffff0f7224 */ /* 0x000fc400078e0000 */
[----:B------:R-:W2:Y:S01]  /*26040*/  LDL.LU.64 R10, [R1+0x1ab8] ;  /* 0x001ab800010a7983 */ /* 0x000ea20000300a00 */
[C---:B---3--:R-:W-:Y:S11]  /*26050*/  HMMA.16816.F32.BF16 R20, R4.reuse, R8, R20 ;  /* 0x000000080414723c */ /* 0x048ff60000041814 */
[----:B------:R-:W-:Y:S11]  /*26060*/  @!UPT UIADD3 URZ, URZ, URZ, URZ ;  /* 0x0000003f3f3ff290 */ /* 0x000ff6000fffe03f */
[----:B------:R-:W-:Y:S01]  /*26070*/  @!UPT UIADD3 URZ, URZ, URZ, URZ ;  /* 0x0000003f3f3ff290 */ /* 0x000fe2000fffe03f */
[----:B------:R0:W-:Y:S01]  /*26080*/  STL.64 [R1+0x100], R20 ;  /* 0x0001001401007387 */ /* 0x0001e20000100a00 */
[----:B------:R-:W-:Y:S02]  /*26090*/  MOV R0, R22 ;  /* 0x0000001600007202 */ /* 0x000fe40000000f00 */
[----:B------:R-:W-:Y:S02]  /*260a0*/  MOV R29, R23 ;  /* 0x00000017001d7202 */ /* 0x000fe40000000f00 */
[----:B------:R-:W3:Y:S04]  /*260b0*/  LDL.LU.64 R22, [R1+0x1ab0] ;  /* 0x001ab00001167983 */ /* 0x000ee80000300a00 */
[----:B0-----:R-:W3:Y:S01]  /*260c0*/  LDL.LU.64 R20, [R1+0x1aa8] ;  /* 0x001aa80001147983 */ /* 0x001ee20000300a00 */
[----:B--2---:R-:W-:Y:S01]  /*260d0*/  HMMA.16816.F32.BF16 R12, R4, R16, R12 ;  /* 0x00000010040c723c */ /* 0x004fe2000004180c */
[----:B------:R-:W-:Y:S01]  /*260e0*/  MOV R19, R8 ;  /* 0x0000000800137202 */ /* 0x000fe20000000f00 */
[----:B------:R-:W-:-:S06]  /*260f0*/  IMAD.MOV.U32 R18, RZ, RZ, R9 ;  /* 0x000000ffff127224 */ /* 0x000fcc00078e0009 */
[----:B---3--:R-:W-:Y:S11]  /*26100*/  HMMA.16816.F32.BF16 R20, R4, R24, R20 ;  /* 0x000000180414723c */ /* 0x008ff60000041814 */
[----:B------:R-:W-:Y:S11]  /*26110*/  @!UPT UIADD3 URZ, URZ, URZ, URZ ;  /* 0x0000003f3f3ff290 */ /* 0x000ff6000fffe03f */
[----:B------:R-:W-:Y:S01]  /*26120*/  @!UPT UIADD3 URZ, URZ, URZ, URZ ;  /* 0x0000003f3f3ff290 */ /* 0x000fe2000fffe03f */
[----:B------:R0:W-:Y:S01]  /*26130*/  STL.64 [R1+0x160], R20 ;  /* 0x0001601401007387 */ /* 0x0001e20000100a00 */
[----:B------:R1:W-:Y:S03]  /*26140*/  STL.64 [R1+0x168], R22 ;  /* 0x0001681601007387 */ /* 0x0003e60000100a00 */
[----:B0-----:R-:W2:Y:S01]  /*26150*/  LDL.LU R20, [R1+0x10] ;  /* 0x0000100001147983 */ /* 0x001ea20000300800 */
[----:B------:R-:W2:Y:S02]  /*26160*/  LDL.LU R21, [R1+0x14] ;  /* 0x0000140001157983 */ /* 0x000ea40000300800 */
[----:B-1----:R-:W2:Y:S02]  /*26170*/  LDL.LU R22, [R1+0x18] ;  /* 0x0000180001167983 */ /* 0x002ea40000300800 */
[----:B------:R-:W2:Y:S01]  /*26180*/  LDL.LU R23, [R1+0x1c] ;  /* 0x00001c0001177983 */ /* 0x000ea20000300800 */
[----:B------:R-:W2:Y:S01]  /*26190*/  LDL.LU.64 R8, [R1+0x280] ;  /* 0x0002800001087983 */ /* 0x000ea20000300a00 */
[----:B------:R-:W-:Y:S02]  /*261a0*/  STL.64 [R1+0x1a10], R24 ;  /* 0x001a101801007387 */ /* 0x000fe40000100a00 */
[----:B------:R0:W-:Y:S02]  /*261b0*/  STL.64 [R1+0x1a08], R16 ;  /* 0x001a081001007387 */ /* 0x0001e40000100a00 */
[----:B0-----:R-:W3:Y:S01]  /*261c0*/  LDL.LU R16, [R1+0x30] ;  /* 0x0000300001107983 */ /* 0x001ee20000300800 */
[----:B------:R-:W-:Y:S02]  /*261d0*/  STL.64 [R1+0x180], R12 ;  /* 0x0001800c01007387 */ /* 0x000fe40000100a00 */
[----:B------:R-:W-:Y:S02]  /*261e0*/  STL.64 [R1+0x188], R14 ;  /* 0x0001880e01007387 */ /* 0x000fe40000100a00 */
[----:B------:R-:W-:Y:S01]  /*261f0*/  IMAD.MOV.U32 R25, RZ, RZ, R18 ;  /* 0x000000ffff197224 */ /* 0x000fe200078e0012 */
[----:B------:R-:W3:Y:S01]  /*26200*/  LDL.LU R17, [R1+0x34] ;  /* 0x0000340001117983 */ /* 0x000ee20000300800 */
[----:B------:R-:W2:Y:S01]  /*26210*/  LDL.LU R18, [R1+0x38] ;  /* 0x0000380001127983 */ /* 0x000ea20000300800 */
[----:B------:R-:W-:Y:S01]  /*26220*/  MOV R24, R19 ;  /* 0x0000001300187202 */ /* 0x000fe20000000f00 */
[----:B------:R-:W-:-:S02]  /*26230*/  MOV R19, R28 ;  /* 0x0000001c00137202 */ /* 0x000fc40000000f00 */
[----:B------:R-:W4:Y:S04]  /*26240*/  LDL.LU R28, [R1+0x1aa0] ;  /* 0x001aa000011c7983 */ /* 0x000f280000300800 */
[----:B--2---:R-:W-:Y:S01]  /*26250*/  STL.64 [R1+0x1a20], R18 ;  /* 0x001a201201007387 */ /* 0x004fe20000100a00 */
[----:B---3--:R0:W-:Y:S03]  /*26260*/  STL.64 [R1+0x1a18], R16 ;  /* 0x001a181001007387 */ /* 0x0081e60000100a00 */
[----:B0-----:R-:W2:Y:S01]  /*26270*/  LDL.LU R16, [R1+0x40] ;  /* 0x0000400001107983 */ /* 0x001ea20000300800 */
[----:B------:R-:W2:Y:S01]  /*26280*/  LDL.LU R17, [R1+0x44] ;  /* 0x0000440001117983 */ /* 0x000ea20000300800 */
[----:B-----5:R-:W-:-:S02]  /*26290*/  MOV R18, R2 ;  /* 0x0000000200127202 */ /* 0x020fc40000000f00 */
[----:B----4-:R-:W-:Y:S01]  /*262a0*/  MOV R19, R3 ;  /* 0x0000000300137202 */ /* 0x010fe20000000f00 */
[----:B------:R-:W3:Y:S01]  /*262b0*/  LDL.LU R2, [R1+0x1a9c] ;  /* 0x001a9c0001027983 */ /* 0x000ee20000300800 */
[----:B------:R-:W4:Y:S02]  /*262c0*/  LDL.LU R3, [R1+0x1a98] ;  /* 0x001a980001037983 */ /* 0x000f240000300800 */
[----:B------:R-:W5:Y:S02]  /*262d0*/  LDL.LU R12, [R1+0x80] ;  /* 0x00008000010c7983 */ /* 0x000f640000300800 */
[----:B------:R-:W5:Y:S01]  /*262e0*/  LDL.LU R13, [R1+0x84] ;  /* 0x00008400010d7983 */ /* 0x000f620000300800 */
[----:B------:R-:W5:Y:S01]  /*262f0*/  LDL.LU R14, [R1+0x88] ;  /* 0x00008800010e7983 */ /* 0x000f620000300800 */
[----:B------:R-:W5:Y:S02]  /*26300*/  LDL.LU R15, [R1+0x8c] ;  /* 0x00008c00010f7983 */ /* 0x000f640000300800 */
[----:B------:R-:W-:Y:S01]  /*26310*/  STL.64 [R1+0x1a30], R18 ;  /* 0x001a301201007387 */ /* 0x000fe20000100a00 */
[----:B------:R-:W-:Y:S01]  /*26320*/  HMMA.16816.F32.BF16 R4, R4, R8, R20 ;  /* 0x000000080404723c */ /* 0x000fe20000041814 */
[----:B--2---:R0:W-:Y:S02]  /*26330*/  STL.64 [R1+0x1a28], R16 ;  /* 0x001a281001007387 */ /* 0x0041e40000100a00 */
[----:B0-----:R-:W-:Y:S01]  /*26340*/  IMAD.MOV.U32 R16, RZ, RZ, R27 ;  /* 0x000000ffff107224 */ /* 0x001fe200078e001b */
[----:B------:R-:W-:-:S05]  /*26350*/  MOV R17, R26 ;  /* 0x0000001a00117202 */ /* 0x000fca0000000f00 */
[----:B------:R0:W-:Y:S01]  /*26360*/  STL.64 [R1+0x1a38], R16 ;  /* 0x001a381001007387 */ /* 0x0001e20000100a00 */
[----:B----4-:R-:W-:Y:S01]  /*26370*/  IMAD.MOV.U32 R18, RZ, RZ, R3 ;  /* 0x000000ffff127224 */ /* 0x010fe200078e0003 */
[----:B------:R-:W-:Y:S02]  /*26380*/  MOV R26, R8 ;  /* 0x00000008001a7202 */ /* 0x000fe40000000f00 */
[----:B0-----:R-:W-:Y:S02]  /*26390*/  MOV R16, R11 ;  /* 0x0000000b00107202 */ /* 0x001fe40000000f00 */
[----:B------:R-:W-:-:S05]  /*263a0*/  MOV R17, R10 ;  /* 0x0000000a00117202 */ /* 0x000fca0000000f00 */
[----:B------:R0:W-:Y:S01]  /*263b0*/  STL.64 [R1+0x1a50], R16 ;  /* 0x001a501001007387 */ /* 0x0001e20000100a00 */
[----:B------:R-:W-:-:S03]  /*263c0*/  MOV R3, R9 ;  /* 0x0000000900037202 */ /* 0x000fc60000000f00 */
[----:B0-----:R-:W2:Y:S01]  /*263d0*/  LDL.LU R16, [R1+0x70] ;  /* 0x0000700001107983 */ /* 0x001ea20000300800 */
[----:B------:R-:W2:Y:S02]  /*263e0*/  LDL.LU R17, [R1+0x74] ;  /* 0x0000740001117983 */ /* 0x000ea40000300800 */
[----:B------:R-:W4:Y:S02]  /*263f0*/  LDL.LU.64 R22, [R1+0x1a90] ;  /* 0x001a900001167983 */ /* 0x000f240000300a00 */
[----:B------:R-:W5:Y:S01]  /*26400*/  LDL.LU.64 R20, [R1+0x1a88] ;  /* 0x001a880001147983 */ /* 0x000f620000300a00 */
[----:B------:R-:W2:Y:S01]  /*26410*/  LDL.LU.64 R10, [R1+0x1a80] ;  /* 0x001a8000010a7983 */ /* 0x000ea20000300a00 */
[----:B------:R-:W4:Y:S02]  /*26420*/  LDL.LU.64 R8, [R1+0x1a78] ;  /* 0x001a780001087983 */ /* 0x000f240000300a00 */
[----:B------:R-:W-:Y:S02]  /*26430*/  STL.64 [R1+0x150], R4 ;  /* 0x0001500401007387 */ /* 0x000fe40000100a00 */
[----:B------:R-:W-:Y:S01]  /*26440*/  STL [R1+0x158], R6 ;  /* 0x0001580601007387 */ /* 0x000fe20000100800 */
[----:B------:R-:W-:Y:S01]  /*26450*/  STL [R1+0x1a48], R26 ;  /* 0x001a481a01007387 */ /* 0x000fe20000100800 */
[----:B------:R0:W-:Y:S01]  /*26460*/  STL.64 [R1+0x1a40], R24 ;  /* 0x001a401801007387 */ /* 0x0001e20000100a00 */
[----:B---3--:R-:W-:Y:S01]  /*26470*/  MOV R19, R2 ;  /* 0x0000000200137202 */ /* 0x008fe20000000f00 */
[----:B------:R-:W-:Y:S01]  /*26480*/  IMAD.MOV.U32 R2, RZ, RZ, R7 ;  /* 0x000000ffff027224 */ /* 0x000fe200078e0007 */
[----:B0-----:R-:W3:Y:S01]  /*26490*/  LDL.LU R24, [R1+0x60] ;  /* 0x0000600001187983 */ /* 0x001ee20000300800 */
[----:B--2---:R-:W-:-:S02]  /*264a0*/  MOV R27, R10 ;  /* 0x0000000a001b7202 */ /* 0x004fc40000000f00 */
[----:B----4-:R-:W-:Y:S02]  /*264b0*/  MOV R25, R8 ;  /* 0x0000000800197202 */ /* 0x010fe40000000f00 */
[----:B------:R-:W-:Y:S01]  /*264c0*/  MOV R26, R9 ;  /* 0x00000009001a7202 */ /* 0x000fe20000000f00 */
[----:B------:R-:W5:Y:S01]  /*264d0*/  LDL.LU R8, [R1+0x1a74] ;  /* 0x001a740001087983 */ /* 0x000f620000300800 */
[----:B------:R-:W5:Y:S02]  /*264e0*/  LDL.LU R9, [R1+0x1a70] ;  /* 0x001a700001097983 */ /* 0x000f640000300800 */
[----:B------:R-:W5:Y:S01]  /*264f0*/  LDL.LU R10, [R1+0x1a6c] ;  /* 0x001a6c00010a7983 */ /* 0x000f620000300800 */
[----:B------:R0:W1:Y:S04]  /*26500*/  LDSM.16.M88.4 R4, [R11+0x15080] ;  /* 0x015080000b04783b */ /* 0x0000680000000200 */
[----:B0-----:R-:W5:Y:S04]  /*26510*/  LDL.LU R11, [R1+0x1a68] ;  /* 0x001a6800010b7983 */ /* 0x001f680000300800 */
[----:B-1----:R0:W-:Y:S01]  /*26520*/  STL [R1+0x1954], R4 ;  /* 0x0019540401007387 */ /* 0x0021e20000100800 */
[----:B------:R1:W-:Y:S02]  /*26530*/  STL [R1+0x1950], R5 ;  /* 0x0019500501007387 */ /* 0x0003e40000100800 */
[----:B------:R2:W-:Y:S02]  /*26540*/  STL [R1+0x194c], R6 ;  /* 0x00194c0601007387 */ /* 0x0005e40000100800 */
[----:B------:R-:W-:Y:S01]  /*26550*/  STL [R1+0x1948], R7 ;  /* 0x0019480701007387 */ /* 0x000fe20000100800 */
[----:B0-----:R-:W4:Y:S01]  /*26560*/  LDL.LU R4, [R1+0x50] ;  /* 0x0000500001047983 */ /* 0x001f220000300800 */
[----:B-1----:R-:W4:Y:S02]  /*26570*/  LDL.LU R5, [R1+0x54] ;  /* 0x0000540001057983 */ /* 0x002f240000300800 */
[----:B--2---:R-:W4:Y:S01]  /*26580*/  LDL.LU R6, [R1+0x58] ;  /* 0x0000580001067983 */ /* 0x004f220000300800 */
[C---:B-----5:R-:W-:Y:S11]  /*26590*/  HMMA.16816.F32.BF16 R12, R8.reuse, R20, R12 ;  /* 0x00000014080c723c */ /* 0x060ff6000004180c */
[----:B------:R-:W-:Y:S11]  /*265a0*/  @!UPT UIADD3 URZ, URZ, URZ, URZ ;  /* 0x0000003f3f3ff290 */ /* 0x000ff6000fffe03f */
[----:B------:R-:W-:Y:S01]  /*265b0*/  @!UPT UIADD3 URZ, URZ, URZ, URZ ;  /* 0x0000003f3f3ff290 */ /* 0x000fe2000fffe03f */
[----:B------:R-:W-:Y:S01]  /*265c0*/  STL.64 [R1+0x140], R12 ;  /* 0x0001400c01007387 */ /* 0x000fe20000100a00 */
[----:B------:R0:W-:Y:S03]  /*265d0*/  STL.64 [R1+0x148], R14 ;  /* 0x0001480e01007387 */ /* 0x0001e60000100a00 */
[----:B0-----:R-:W2:Y:S01]  /*265e0*/  LDL.LU.64 R14, [R1+0x1a60] ;  /* 0x001a6000010e7983 */ /* 0x001ea20000300a00 */
[----:B------:R-:W5:Y:S02]  /*265f0*/  LDL.LU.64 R12, [R1+0x1a58] ;  /* 0x001a5800010c7983 */ /* 0x000f640000300a00 */
[C---:B-----5:R-:W-:Y:S11]  /*26600*/  HMMA.16816.F32.BF16 R16, R8.reuse, R12, R16 ;  /* 0x0000000c0810723c */ /* 0x060ff60000041810 */
[----:B------:R-:W-:Y:S11]  /*26610*/  @!UPT UIADD3 URZ, URZ, URZ, URZ ;  /* 0x0000003f3f3ff290 */ /* 0x000ff6000fffe03f */
[----:B------:R-:W-:Y:S01]  /*26620*/  @!UPT UIADD3 URZ, URZ, URZ, URZ ;  /* 0x0000003f3f3ff290 */ /* 0x000fe2000fffe03f */
[----:B------:R0:W-:Y:S01]  /*26630*/  STL.64 [R1+0x130], R16 ;  /* 0x0001301001007387 */ /* 0x0001e20000100a00 */
[----:B------:R3:W-:Y:S03]  /*26640*/  STL.64 [R1+0x138], R18 ;  /* 0x0001381201007387 */ /* 0x0007e60000100a00 */
[----:B0-----:R-:W3:Y:S02]  /*26650*/  LDL.LU.64 R16, [R1+0x1a50] ;  /* 0x001a500001107983 */ /* 0x001ee40000300a00 */
[----:B---3--:R-:W-:Y:S02]  /*26660*/  HMMA.16816.F32.BF16 R16, R8, R16, R24 ;  /* 0x000000100810723c */ /* 0x008fe40000041818 */
[----:B------:R-:W3:Y:S01]  /*26670*/  LDL.LU R26, [R1+0x1a48] ;  /* 0x001a4800011a7983 */ /* 0x000ee20000300800 */
[----:B------:R-:W5:Y:S11]  /*26680*/  LDL.LU.64 R24, [R1+0x1a40] ;  /* 0x001a400001187983 */ /* 0x000f760000300a00 */
[----:B------:R-:W-:Y:S09]  /*26690*/  @!UPT UIADD3 URZ, URZ, URZ, URZ ;  /* 0x0000003f3f3ff290 */ /* 0x000ff2000fffe03f */
[----:B------:R0:W-:Y:S01]  /*266a0*/  STL.64 [R1+0x120], R16 ;  /* 0x0001201001007387 */ /* 0x0001e20000100a00 */
[----:B------:R4:W-:Y:S03]  /*266b0*/  STL.64 [R1+0x128], R18 ;  /* 0x0001281201007387 */ /* 0x0009e60000100a00 */
[----:B0-----:R-:W4:Y:S01]  /*266c0*/  LDL.LU.64 R16, [R1+0x1a38] ;  /* 0x001a380001107983 */ /* 0x001f220000300a00 */
[----:B------:R-:W-:-:S07]  /*266d0*/  IMAD.MOV.U32 R7, RZ, RZ, R28 ;  /* 0x000000ffff077224 */ /* 0x000fce00078e001c */
[----:B----4-:R-:W-:Y:S11]  /*266e0*/  HMMA.16816.F32.BF16 R16, R8, R16, R4 ;  /* 0x000000100810723c */ /* 0x010ff60000041804 */
[----:B------:R-:W-:Y:S11]  /*266f0*/  @!UPT UIADD3 URZ, URZ, URZ, URZ ;  /* 0x0000003f3f3ff290 */ /* 0x000ff6000fffe03f */
[----:B------:R-:W-:Y:S02]  /*26700*/  @!UPT UIADD3 URZ, URZ, URZ, URZ ;  /* 0x0000003f3f3ff290 */ /* 0x000fe4000fffe03f */
[----:B------:R-:W-:Y:S01]  /*26710*/  MOV R6, R18 ;  /* 0x0000001200067202 */ /* 0x000fe20000000f00 */
[----:B------:R-:W-:Y:S01]  /*26720*/  IMAD.MOV.U32 R7, RZ, RZ, R19 ;  /* 0x000000ffff077224 */ /* 0x000fe200078e0013 */
[----:B------:R-:W-:Y:S02]  /*26730*/  MOV R4, R16 ;  /* 0x0000001000047202 */ /* 0x000fe40000000f00 */
[----:B------:R-:W-:Y:S01]  /*26740*/  MOV R5, R17 ;  /* 0x0000001100057202 */ /* 0x000fe20000000f00 */
[----:B------:R-:W5:Y:S01]  /*26750*/  LDL.LU.64 R18, [R1+0x1a30] ;  /* 0x001a300001127983 */ /* 0x000f620000300a00 */
[----:B------:R-:W5:Y:S02]  /*26760*/  LDL.LU.64 R16, [R1+0x1a28] ;  /* 0x001a280001107983 */ /* 0x000f640000300a00 */
[----:B------:R-:W-:Y:S02]  /*26770*/  STL [R1+0x1964], R7 ;  /* 0x0019640701007387 */ /* 0x000fe40000100800 */
[----:B------:R-:W-:Y:S01]  /*26780*/  STL [R1+0x1960], R6 ;  /* 0x0019600601007387 */ /* 0x000fe20000100800 */
[----:B------:R-:W-:Y:S01]  /*26790*/  STL [R1+0x195c], R5 ;  /* 0x00195c0501007387 */ /* 0x000fe20000100800 */
[----:B------:R3:W-:Y:S02]  /*267a0*/  STL [R1+0x1958], R4 ;  /* 0x0019580401007387 */ /* 0x0007e40000100800 */
[----:B---3--:R-:W-:-:S02]  /*267b0*/  MOV R4, R26 ;  /* 0x0000001a00047202 */ /* 0x008fc40000000f00 */
[C---:B-----5:R-:W-:Y:S01]  /*267c0*/  HMMA.16816.F32.BF16 R24, R8.reuse, R24, R16 ;  /* 0x000000180818723c */ /* 0x060fe20000041810 */
[----:B------:R-:W3:Y:S01]  /*267d0*/  LDL.LU.64 R18, [R1+0x1a20] ;  /* 0x001a200001127983 */ /* 0x000ee20000300a00 */
[----:B------:R-:W3:Y:S11]  /*267e0*/  LDL.LU.64 R16, [R1+0x1a18] ;  /* 0x001a180001107983 */ /* 0x000ef60000300a00 */
[----:B------:R-:W-:Y:S10]  /*267f0*/  @!UPT UIADD3 URZ, URZ, URZ, URZ ;  /* 0x0000003f3f3ff290 */ /* 0x000ff4000fffe03f */
[----:B------:R0:W-:Y:S01]  /*26800*/  STL.64 [R1+0xf0], R24 ;  /* 0x0000f01801007387 */ /* 0x0001e20000100a00 */
[----:B------:R3:W-:Y:S03]  /*26810*/  STL.64 [R1+0xf8], R26 ;  /* 0x0000f81a01007387 */ /* 0x0007e60000100a00 */
[----:B0-----:R-:W3:Y:S02]  /*26820*/  LDL.LU.64 R24, [R1+0x1a10] ;  /* 0x001a100001187983 */ /* 0x001ee40000300a00 */
[C---:B---3--:R-:W-:Y:S02]  /*26830*/  HMMA.16816.F32.BF16 R24, R8.reuse, R24, R16 ;  /* 0x000000180818723c */ /* 0x048fe40000041810 */
[----:B------:R-:W3:Y:S11]  /*26840*/  LDL.LU.64 R16, [R1+0x1a08] ;  /* 0x001a080001107983 */ /* 0x000ef60000300a00 */
[----:B------:R-:W-:Y:S10]  /*26850*/  @!UPT UIADD3 URZ, URZ, URZ, URZ ;  /* 0x0000003f3f3ff290 */ /* 0x000ff4000fffe03f */
[----:B------:R-:W-:Y:S01]  /*26860*/  STL.64 [R1+0xe0], R24 ;  /* 0x0000e01801007387 */ /* 0x000fe20000100a00 */
[----:B------:R0:W-:Y:S03]  /*26870*/  STL.64 [R1+0xe8], R26 ;  /* 0x0000e81a01007387 */ /* 0x0001e60000100a00 */
[----:B0-----:R-:W3:Y:S01]  /*26880*/  LDL.LU.64 R26, [R1+0x1a00] ;  /* 0x001a0000011a7983 */ /* 0x001ee20000300a00 */
[----:B------:R-:W3:Y:S01]  /*26890*/  LDL.LU.64 R24, [R1+0x19f8] ;  /* 0x0019f80001187983 */ /* 0x000ee20000300a00 */
[----:B------:R-:W-:Y:S01]  /*268a0*/  MOV R5, R3 ;  /* 0x0000000300057202 */ /* 0x000fe20000000f00 */
[C---:B---3--:R-:W-:Y:S01]  /*268b0*/  HMMA.16816.F32.BF16 R16, R8.reuse, R16, R24 ;  /* 0x000000100810723c */ /* 0x048fe20000041818 */
[----:B------:R-:W3:Y:S01]  /*268c0*/  LDL.LU.64 R26, [R1+0x19f0] ;  /* 0x0019f000011a7983 */ /* 0x000ee20000300a00 */
[----:B------:R-:W3:Y:S11]  /*268d0*/  LDL.LU.64 R24, [R1+0x19e8] ;  /* 0x0019e80001187983 */ /* 0x000ef60000300a00 */
[----:B------:R-:W-:Y:S10]  /*268e0*/  @!UPT UIADD3 URZ, URZ, URZ, URZ ;  /* 0x0000003f3f3ff290 */ /* 0x000ff4000fffe03f */
[----:B------:R0:W-:Y:S01]  /*268f0*/  STL.64 [R1+0xc0], R16 ;  /* 0x0000c01001007387 */ /* 0x0001e20000100a00 */
[----:B------:R-:W-:Y:S01]  /*26900*/  MOV R28, R18 ;  /* 0x00000012001c7202 */ /* 0x000fe20000000f00 */
[----:B------:R-:W-:Y:S02]  /*26910*/  IMAD.MOV.U32 R3, RZ, RZ, R19 ;  /* 0x000000ffff037224 */ /* 0x000fe400078e0013 */
[----:B------:R-:W4:Y:S04]  /*26920*/  LDL.LU.64 R18, [R1+0x19e0] ;  /* 0x0019e00001127983 */ /* 0x000f280000300a00 */
[----:B0-----:R-:W4:Y:S01]  /*26930*/  LDL.LU.64 R16, [R1+0x19d8] ;  /* 0x0019d80001107983 */ /* 0x001f220000300a00 */
[----:B------:R-:W-:Y:S02]  /*26940*/  STL [R1+0x196c], R3 ;  /* 0x00196c0301007387 */ /* 0x000fe40000100800 */
[----:B------:R-:W-:Y:S01]  /*26950*/  STL [R1+0x1968], R28 ;  /* 0x0019681c01007387 */ /* 0x000fe20000100800 */
[----:B----4-:R-:W-:Y:S01]  /*26960*/  HMMA.16816.F32.BF16 R4, R8, R4, R16 ;  /* 0x000000040804723c */ /* 0x010fe20000041810 */
[----:B------:R-:W3:Y:S01]  /*26970*/  LDL.LU.64 R18, [R1+0x19d0] ;  /* 0x0019d00001127983 */ /* 0x000ee20000300a00 */
[----:B------:R-:W3:Y:S02]  /*26980*/  LDL.LU.64 R16, [R1+0x19c8] ;  /* 0x0019c80001107983 */ /* 0x000ee40000300a00 */
[----:B------:R-:W4:Y:S11]  /*26990*/  LDL.LU.64 R10, [R1+0x218] ;  /* 0x00021800010a7983 */ /* 0x000f360000300a00 */
[----:B------:R-:W-:Y:S08]  /*269a0*/  @!UPT UIADD3 URZ, URZ, URZ, URZ ;  /* 0x0000003f3f3ff290 */ /* 0x000ff0000fffe03f */
[----:B------:R0:W-:Y:S01]  /*269b0*/  STL.64 [R1+0xb0], R4 ;  /* 0x0000b00401007387 */ /* 0x0001e20000100a00 */
[----:B------:R-:W-:Y:S01]  /*269c0*/  STL.64 [R1+0xb8], R6 ;  /* 0x0000b80601007387 */ /* 0x000fe20000100a00 */
[----:B0-----:R-:W-:Y:S02]  /*269d0*/  MOV R5, R22 ;  /* 0x0000001600057202 */ /* 0x001fe40000000f00 */
[----:B------:R-:W-:Y:S01]  /*269e0*/  MOV R4, R23 ;  /* 0x0000001700047202 */ /* 0x000fe20000000f00 */
[C---:B---3--:R-:W-:Y:S11]  /*269f0*/  HMMA.16816.F32.BF16 R24, R16.reuse, R22, R24 ;  /* 0x000000161018723c */ /* 0x048ff60000041818 */
[----:B------:R-:W-:Y:S11]  /*26a00*/  @!UPT UIADD3 URZ, URZ, URZ, URZ ;  /* 0x0000003f3f3ff290 */ /* 0x000ff6000fffe03f */
[----:B------:R-:W-:Y:S01]  /*26a10*/  @!UPT UIADD3 URZ, URZ, URZ, URZ ;  /* 0x0000003f3f3ff290 */ /* 0x000fe2000fffe03f */
[----:B------:R-:W-:Y:S01]  /*26a20*/  STL.64 [R1+0xa0], R24 ;  /* 0x0000a01801007387 */ /* 0x000fe20000100a00 */
[----:B------:R0:W-:Y:S02]  /*26a30*/  STL.64 [R1+0xa8], R26 ;  /* 0x0000a81a01007387 */ /* 0x0001e40000100a00 */
[----:B------:R-:W3:Y:S02]  /*26a40*/  LDL.LU.64 R22, [R1+0x19c0] ;  /* 0x0019c00001167983 */ /* 0x000ee40000300a00 */
[----:B------:R-:W3:Y:S01]  /*26a50*/  LDL.LU.64 R20, [R1+0x19b8] ;  /* 0x0019b80001147983 */ /* 0x000ee20000300a00 */
[----:B0-----:R-:W5:Y:S01]  /*26a60*/  LDL.LU.64 R26, [R1+0x238] ;  /* 0x00023800011a7983 */ /* 0x001f620000300a00 */
[----:B--2---:R-:W-:Y:S01]  /*26a70*/  MOV R7, R14 ;  /* 0x0000000e00077202 */ /* 0x004fe20000000f00 */
[----:B------:R-:W-:Y:S01]  /*26a80*/  IMAD.MOV.U32 R6, RZ, RZ, R15 ;  /* 0x000000ffff067224 */ /* 0x000fe200078e000f */
[----:B---3--:R-:W-:Y:S01]  /*26a90*/  HMMA.16816.F32.BF16 R20, R16, R14, R20 ;  /* 0x0000000e1014723c */ /* 0x008fe20000041814 */
[----:B-----5:R0:W-:Y:S01]  /*26aa0*/  STL.64 [R1+0x1990], R26 ;  /* 0x0019901a01007387 */ /* 0x0201e20000100a00 */
[----:B------:R-:W2:Y:S02]  /*26ab0*/  LDL.LU R24, [R1+0xd0] ;  /* 0x0000d00001187983 */ /* 0x000ea40000300800 */
[----:B------:R-:W2:Y:S01]  /*26ac0*/  LDL.LU R25, [R1+0xd4] ;  /* 0x0000d40001197983 */ /* 0x000ea20000300800 */
[----:B0-----:R-:W2:Y:S01]  /*26ad0*/  LDL.LU R26, [R1+0xd8] ;  /* 0x0000d800011a7983 */ /* 0x001ea20000300800 */
[----:B------:R-:W2:Y:S02]  /*26ae0*/  LDL.LU R27, [R1+0xdc] ;  /* 0x0000dc00011b7983 */ /* 0x000ea40000300800 */
[----:B------:R-:W-:Y:S02]  /*26af0*/  STL [R1+0x1974], R4 ;  /* 0x0019740401007387 */ /* 0x000fe40000100800 */
[----:B------:R-:W-:Y:S11]  /*26b00*/  STL [R1+0x1970], R5 ;  /* 0x0019700501007387 */ /* 0x000ff60000100800 */
[----:B------:R-:W-:Y:S02]  /*26b10*/  @!UPT UIADD3 URZ, URZ, URZ, URZ ;  /* 0x0000003f3f3ff290 */ /* 0x000fe4000fffe03f */
[----:B------:R0:W-:Y:S01]  /*26b20*/  STL.64 [R1+0x90], R20 ;  /* 0x0000901401007387 */ /* 0x0001e20000100a00 */
[----:B------:R1:W-:Y:S02]  /*26b30*/  STL.64 [R1+0x98], R22 ;  /* 0x0000981601007387 */ /* 0x0003e40000100a00 */
[----:B------:R-:W3:Y:S02]  /*26b40*/  LDL.LU.64 R14, [R1+0x19b0] ;  /* 0x0019b000010e7983 */ /* 0x000ee40000300a00 */
[----:B------:R-:W3:Y:S01]  /*26b50*/  LDL.LU.64 R12, [R1+0x19a8] ;  /* 0x0019a800010c7983 */ /* 0x000ee20000300a00 */
[----:B0-----:R-:W5:Y:S01]  /*26b60*/  LDL.LU R20, [R1+0x100] ;  /* 0x0001000001147983 */ /* 0x001f620000300800 */
[----:B------:R-:W5:Y:S01]  /*26b70*/  LDL.LU R21, [R1+0x104] ;  /* 0x0001040001157983 */ /* 0x000f620000300800 */
[----:B-1----:R-:W-:Y:S02]  /*26b80*/  MOV R22, R0 ;  /* 0x0000000000167202 */ /* 0x002fe40000000f00 */
[----:B------:R-:W-:Y:S01]  /*26b90*/  MOV R23, R29 ;  /* 0x0000001d00177202 */ /* 0x000fe20000000f00 */
[----:B------:R-:W2:Y:S01]  /*26ba0*/  LDL.LU R0, [R1+0x19a0] ;  /* 0x0019a00001007983 */ /* 0x000ea20000300800 */
[----:B------:R-:W2:Y:S02]  /*26bb0*/  LDL.LU R29, [R1+0x199c] ;  /* 0x00199c00011d7983 */ /* 0x000ea40000300800 */
[----:B------:R-:W-:Y:S02]  /*26bc0*/  STL [R1+0x197c], R6 ;  /* 0x00197c0601007387 */ /* 0x000fe40000100800 */
[----:B------:R0:W-:Y:S02]  /*26bd0*/  STL [R1+0x1978], R7 ;  /* 0x0019780701007387 */ /* 0x0001e40000100800 */
[----:B0-----:R-:W3:Y:S01]  /*26be0*/  LDL.LU.64 R6, [R1+0x1f8] ;  /* 0x0001f80001067983 */ /* 0x001ee20000300a00 */
[----:B----4-:R-:W-:-:S02]  /*26bf0*/  MOV R4, R10 ;  /* 0x0000000a00047202 */ /* 0x010fc40000000f00 */
[----:B------:R-:W-:Y:S01]  /*26c00*/  MOV R5, R11 ;  /* 0x0000000b00057202 */ /* 0x000fe20000000f00 */
[C---:B---3--:R-:W-:Y:S11]  /*26c10*/  HMMA.16816.F32.BF16 R12, R16.reuse, R6, R12 ;  /* 0x00000006100c723c */ /* 0x048ff6000004180c */
[----:B------:R-:W-:Y:S11]  /*26c20*/  @!UPT UIADD3 URZ, URZ, URZ, URZ ;  /* 0x0000003f3f3ff290 */ /* 0x000ff6000fffe03f */
[----:B------:R-:W-:Y:S01]  /*26c30*/  @!UPT UIADD3 URZ, URZ, URZ, URZ ;  /* 0x0000003f3f3ff290 */ /* 0x000fe2000fffe03f */
[----:B------:R-:W-:Y:S01]  /*26c40*/  STL.64 [R1+0x80], R12 ;  /* 0x0000800c01007387 */ /* 0x000fe20000100a00 */
[----:B------:R2:W-:Y:S02]  /*26c50*/  STL.64 [R1+0x88], R14 ;  /* 0x0000880e01007387 */ /* 0x0005e40000100a00 */
[C---:B--2---:R-:W-:Y:S01]  /*26c60*/  HMMA.16816.F32.BF16 R12, R16.reuse, R10, R24 ;  /* 0x0000000a100c723c */ /* 0x044fe20000041818 */
[----:B------:R-:W0:Y:S11]  /*26c70*/  LDSM.16.M88.4 R8, [R29+0x14080] ;  /* 0x014080001d08783b */ /* 0x000e360000000200 */
[----:B------:R-:W-:Y:S11]  /*26c80*/  @!UPT UIADD3 URZ, URZ, URZ, URZ ;  /* 0x0000003f3f3ff290 */ /* 0x000ff6000fffe03f */
[----:B------:R-:W-:Y:S01]  /*26c90*/  STL.64 [R1+0x70], R12 ;  /* 0x0000700c01007387 */ /* 0x000fe20000100a00 */
[----:B------:R-:W-:Y:S03]  /*26ca0*/  STL.64 [R1+0x78], R14 ;  /* 0x0000780e01007387 */ /* 0x000fe60000100a00 */
[----:B0-----:R0:W-:Y:S01]  /*26cb0*/  STL.64 [R1+0x18a8], R10 ;  /* 0x0018a80a01007387 */ /* 0x0011e20000100a00 */
[----:B------:R-:W-:Y:S01]  /*26cc0*/  STL.64 [R1+0x18a0], R8 ;  /* 0x0018a00801007387 */ /* 0x000fe20000100a00 */
[----:B0-----:R-:W-:Y:S02]  /*26cd0*/  MOV R10, R0 ;  /* 0x00000000000a7202 */ /* 0x001fe40000000f00 */
[----:B------:R-:W2:Y:S01]  /*26ce0*/  LDL.LU R0, [R1+0x1998] ;  /* 0x0019980001007983 */ /* 0x000ea20000300800 */
[----:B------:R-:W3:Y:S02]  /*26cf0*/  LDL.LU R11, [R1+0x28c] ;  /* 0x00028c00010b7983 */ /* 0x000ee40000300800 */
[----:B------:R-:W4:Y:S02]  /*26d00*/  LDL.LU R12, [R1+0x160] ;  /* 0x00016000010c7983 */ /* 0x000f240000300800 */
[----:B------:R-:W4:Y:S01]  /*26d10*/  LDL.LU R13, [R1+0x164] ;  /* 0x00016400010d7983 */ /* 0x000f220000300800 */
[----:B------:R-:W4:Y:S01]  /*26d20*/  LDL.LU R14, [R1+0x168] ;  /* 0x00016800010e7983 */ /* 0x000f220000300800 */
[----:B------:R-:W4:Y:S03]  /*26d30*/  LDL.LU R15, [R1+0x16c] ;  /* 0x00016c00010f7983 */ /* 0x000f260000300800 */
[----:B--2---:R-:W0:Y:S04]  /*26d40*/  LDSM.16.M88.4 R24, [R0+0x80] ;  /* 0x000080000018783b */ /* 0x004e280000000200 */
[----:B0-----:R-:W-:Y:S01]  /*26d50*/  STL.64 [R1+0x50], R24 ;  /* 0x0000501801007387 */ /* 0x001fe20000100a00 */
[----:B------:R0:W-:Y:S03]  /*26d60*/  STL.64 [R1+0x58], R26 ;  /* 0x0000581a01007387 */ /* 0x0001e60000100a00 */
[----:B0-----:R-:W5:Y:S01]  /*26d70*/  LDL.LU.64 R26, [R1+0x1990] ;  /* 0x00199000011a7983 */ /* 0x001f620000300a00 */
[----:B------:R-:W-:Y:S01]  /*26d80*/  MOV R3, R6 ;  /* 0x0000000600037202 */ /* 0x000fe20000000f00 */
[----:B------:R-:W-:Y:S01]  /*26d90*/  IMAD.MOV.U32 R28, RZ, RZ, R7 ;  /* 0x000000ffff1c7224 */ /* 0x000fe200078e0007 */
[----:B-----5:R-:W-:Y:S01]  /*26da0*/  HMMA.16816.F32.BF16 R20, R16, R26, R20 ;  /* 0x0000001a1014723c */ /* 0x020fe20000041814 */
[----:B------:R-:W-:Y:S01]  /*26db0*/  IMAD.MOV.U32 R6, RZ, RZ, R26 ;  /* 0x000000ffff067224 */ /* 0x000fe200078e001a */
[----:B------:R-:W-:-:S02]  /*26dc0*/  MOV R7, R27 ;  /* 0x0000001b00077202 */ /* 0x000fc40000000f00 */
[----:B------:R-:W-:Y:S11]  /*26dd0*/  LDSM.16.M88.4 R24, [R0+0x4080] ;  /* 0x004080000018783b */ /* 0x000ff60000000200 */
[----:B------:R-:W-:Y:S08]  /*26de0*/  @!UPT UIADD3 URZ, URZ, URZ, URZ ;  /* 0x0000003f3f3ff290 */ /* 0x000ff0000fffe03f */
[----:B------:R-:W-:Y:S01]  /*26df0*/  STL.64 [R1+0x60], R20 ;  /* 0x0000601401007387 */ /* 0x000fe20000100a00 */
[----:B------:R-:W-:Y:S02]  /*26e00*/  MOV R9, R22 ;  /* 0x0000001600097202 */ /* 0x000fe40000000f00 */
[----:B------:R-:W-:Y:S02]  /*26e10*/  MOV R8, R23 ;  /* 0x0000001700087202 */ /* 0x000fe40000000f00 */
[----:B------:R-:W0:Y:S01]  /*26e20*/  LDSM.16.M88.4 R20, [R0+0x2080] ;  /* 0x002080000014783b */ /* 0x000e220000000200 */
[----:B------:R1:W-:Y:S02]  /*26e30*/  STL.64 [R1+0x1988], R6 ;  /* 0x0019880601007387 */ /* 0x0003e40000100a00 */
[----:B------:R-:W-:Y:S01]  /*26e40*/  STL.64 [R1+0x1980], R4 ;  /* 0x0019800401007387 */ /* 0x000fe20000100a00 */
[----:B-1----:R-:W2:Y:S01]  /*26e50*/  LDL.LU.64 R6, [R1+0x278] ;  /* 0x0002780001067983 */ /* 0x002ea20000300a00 */
[----:B------:R-:W-:Y:S02]  /*26e60*/  STL [R1+0x18c4], R8 ;  /* 0x0018c40801007387 */ /* 0x000fe40000100800 */
[----:B------:R-:W-:Y:S01]  /*26e70*/  STL [R1+0x18c0], R9 ;  /* 0x0018c00901007387 */ /* 0x000fe20000100800 */
[----:B0-----:R-:W-:Y:S01]  /*26e80*/  STL.64 [R1+0x40], R20 ;  /* 0x0000401401007387 */ /* 0x001fe20000100a00 */
[----:B------:R-:W-:Y:S02]  /*26e90*/  STL.64 [R1+0x48], R22 ;  /* 0x0000481601007387 */ /* 0x000fe40000100a00 */
[----:B------:R-:W0:Y:S04]  /*26ea0*/  LDSM.16.M88.4 R20, [R0+0x6080] ;  /* 0x006080000014783b */ /* 0x000e280000000200 */
[----:B------:R-:W-:Y:S01]  /*26eb0*/  STL.64 [R1+0x30], R24 ;  /* 0x0000301801007387 */ /* 0x000fe20000100a00 */
[----:B------:R-:W-:Y:S02]  /*26ec0*/  STL.64 [R1+0x38], R26 ;  /* 0x0000381a01007387 */ /* 0x000fe40000100a00 */
[----:B------:R-:W1:Y:S02]  /*26ed0*/  LDSM.16.M88.4 R24, [R0+0x8080] ;  /* 0x008080000018783b */ /* 0x000e640000000200 */
[----:B0-----:R-:W-:Y:S02]  /*26ee0*/  STL.64 [R1+0x20], R20 ;  /* 0x0000201401007387 */ /* 0x001fe40000100a00 */
[----:B------:R-:W-:Y:S02]  /*26ef0*/  STL.64 [R1+0x28], R22 ;  /* 0x0000281601007387 */ /* 0x000fe40000100a00 */
[----:B-1----:R-:W-:Y:S02]  /*26f00*/  STL.64 [R1+0x10], R24 ;  /* 0x0000101801007387 */ /* 0x002fe40000100a00 */
[----:B------:R-:W-:Y:S02]  /*26f10*/  STL.64 [R1+0x18], R26 ;  /* 0x0000181a01007387 */ /* 0x000fe40000100a00 */
[----:B------:R-:W0:Y:S04]  /*26f20*/  LDSM.16.M88.4 R24, [R0+0xc080] ;  /* 0x00c080000018783b */ /* 0x000e280000000200 */
[----:B------:R-:W1:Y:S04]  /*26f30*/  LDSM.16.M88.4 R20, [R0+0xa080] ;  /* 0x00a080000014783b */ /* 0x000e680000000200 */
[----:B0-----:R-:W-:Y:S01]  /*26f40*/  STL [R1+0x16bc], R26 ;  /* 0x0016bc1a01007387 */ /* 0x001fe20000100800 */
[----:B-1----:R-:W-:Y:S02]  /*26f50*/  STL.64 [R1], R20 ;  /* 0x0000001401007387 */ /* 0x002fe40000100a00 */
[----:B------:R-:W-:Y:S02]  /*26f60*/  STL.64 [R1+0x8], R22 ;  /* 0x0000081601007387 */ /* 0x000fe40000100a00 */
[----:B------:R-:W0:Y:S04]  /*26f70*/  LDSM.16.M88.4 R20, [R0+0xe080] ;  /* 0x00e080000014783b */ /* 0x000e280000000200 */
[----:B------:R-:W-:Y:S01]  /*26f80*/  STL [R1+0x16b8], R27 ;  /* 0x0016b81b01007387 */ /* 0x000fe20000100800 */
[----:B------:R1:W-:Y:S03]  /*26f90*/  STL.64 [R1+0x1940], R24 ;  /* 0x0019401801007387 */ /* 0x0003e60000100a00 */
[----:B-1----:R-:W3:Y:S01]  /*26fa0*/  LDL.LU R24, [R1+0x150] ;  /* 0x0001500001187983 */ /* 0x002ee20000300800 */
[----:B------:R-:W3:Y:S02]  /*26fb0*/  LDL.LU R25, [R1+0x154] ;  /* 0x0001540001197983 */ /* 0x000ee40000300800 */
[----:B------:R-:W3:Y:S01]  /*26fc0*/  LDL.LU R26, [R1+0x158] ;  /* 0x00015800011a7983 */ /* 0x000ee20000300800 */
[----:B0-----:R-:W-:Y:S01]  /*26fd0*/  STL [R1+0x182c], R20 ;  /* 0x00182c1401007387 */ /* 0x001fe20000100800 */
[----:B------:R-:W-:Y:S02]  /*26fe0*/  STL [R1+0x1828], R21 ;  /* 0x0018281501007387 */ /* 0x000fe40000100800 */
[----:B------:R-:W-:Y:S02]  /*26ff0*/  STL [R1+0x16c4], R22 ;  /* 0x0016c41601007387 */ /* 0x000fe40000100800 */
[----:B------:R0:W-:Y:S02]  /*27000*/  STL [R1+0x16c0], R23 ;  /* 0x0016c01701007387 */ /* 0x0001e40000100800 */
[----:B0-----:R-:W4:Y:S01]  /*27010*/  LDL.LU.64 R22, [R1+0x258] ;  /* 0x0002580001167983 */ /* 0x001f220000300a00 */
[----:B------:R-:W-:Y:S01]  /*27020*/  IMAD.MOV.U32 R27, RZ, RZ, R2 ;  /* 0x000000ffff1b7224 */ /* 0x000fe200078e0002 */
[----:B----4-:R-:W-:Y:S01]  /*27030*/  HMMA.16816.F32.BF16 R12, R16, R22, R12 ;  /* 0x00000016100c723c */ /* 0x010fe2000004180c */
[----:B------:R-:W-:-:S02]  /*27040*/  MOV R0, R23 ;  /* 0x0000001700007202 */ /* 0x000fc40000000f00 */
[----:B------:R-:W-:Y:S11]  /*27050*/  MOV R2, R22 ;  /* 0x0000001600027202 */ /* 0x000ff60000000f00 */
[----:B------:R-:W-:Y:S10]  /*27060*/  @!UPT UIADD3 URZ, URZ, URZ, URZ ;  /* 0x0000003f3f3ff290 */ /* 0x000ff4000fffe03f */
[----:B------:R-:W-:Y:S01]  /*27070*/  IMAD.MOV.U32 R23, RZ, RZ, R13 ;  /* 0x000000ffff177224 */ /* 0x000fe200078e000d */
[----:B------:R-:W-:Y:S02]  /*27080*/  MOV R21, R14 ;  /* 0x0000000e00157202 */ /* 0x000fe40000000f00 */
[----:B------:R-:W-:Y:S02]  /*27090*/  MOV R20, R15 ;  /* 0x0000000f00147202 */ /* 0x000fe40000000f00 */
[----:B------:R-:W-:Y:S03]  /*270a0*/  STL [R1+0x1930], R23 ;  /* 0x0019301701007387 */ /* 0x000fe60000100800 */
[----:B------:R0:W-:Y:S02]  /*270b0*/  STL.64 [R1+0x1928], R20 ;  /* 0x0019281401007387 */ /* 0x0001e40000100a00 */
[----:B0-----:R-:W4:Y:S01]  /*270c0*/  LDL.LU R20, [R1+0x180] ;  /* 0x0001800001147983 */ /* 0x001f220000300800 */
[----:B------:R-:W4:Y:S02]  /*270d0*/  LDL.LU R21, [R1+0x184] ;  /* 0x0001840001157983 */ /* 0x000f240000300800 */
[----:B------:R-:W4:Y:S02]  /*270e0*/  LDL.LU R22, [R1+0x188] ;  /* 0x0001880001167983 */ /* 0x000f240000300800 */
[----:B------:R-:W4:Y:S01]  /*270f0*/  LDL.LU R23, [R1+0x18c] ;  /* 0x00018c0001177983 */ /* 0x000f220000300800 */
[----:B------:R-:W-:-:S02]  /*27100*/  MOV R9, R12 ;  /* 0x0000000c00097202 */ /* 0x000fc40000000f00 */
[----:B------:R-:W0:Y:S04]  /*27110*/  LDSM.16.M88.4 R12, [R29+0x15080] ;  /* 0x015080001d0c783b */ /* 0x000e280000000200 */
[----:B0-----:R2:W-:Y:S01]  /*27120*/  STL [R1+0x1814], R14 ;  /* 0x0018140e01007387 */ /* 0x0015e20000100800 */
[----:B------:R0:W-:Y:S02]  /*27130*/  STL [R1+0x1810], R15 ;  /* 0x0018100f01007387 */ /* 0x0001e40000100800 */
[----:B--2---:R-:W-:Y:S01]  /*27140*/  IMAD.MOV.U32 R14, RZ, RZ, R7 ;  /* 0x000000ffff0e7224 */ /* 0x004fe200078e0007 */
[----:B0-----:R-:W-:Y:S01]  /*27150*/  MOV R15, R6 ;  /* 0x00000006000f7202 */ /* 0x001fe20000000f00 */
[C---:B----4-:R-:W-:Y:S08]  /*27160*/  HMMA.16816.F32.BF16 R20, R16.reuse, R6, R20 ;  /* 0x000000061014723c */ /* 0x050ff00000041814 */
[----:B---3--:R-:W-:Y:S01]  /*27170*/  HMMA.16816.F32.BF16 R16, R16, R10, R24 ;  /* 0x0000000a1010723c */ /* 0x008fe20000041818 */
[----:B------:R-:W2:Y:S01]  /*27180*/  LDL.LU.64 R6, [R1+0x1988] ;  /* 0x0019880001067983 */ /* 0x000ea20000300a00 */
[----:B------:R-:W3:Y:S11]  /*27190*/  LDL.LU.64 R4, [R1+0x1980] ;  /* 0x0019800001047983 */ /* 0x000ef60000300a00 */
[----:B------:R-:W-:Y:S02]  /*271a0*/  @!UPT UIADD3 URZ, URZ, URZ, URZ ;  /* 0x0000003f3f3ff290 */ /* 0x000fe4000fffe03f */
[----:B------:R-:W-:Y:S01]  /*271b0*/  STL.64 [R1+0x1d0], R20 ;  /* 0x0001d01401007387 */ /* 0x000fe20000100a00 */
[----:B------:R-:W-:Y:S01]  /*271c0*/  MOV R8, R23 ;  /* 0x0000001700087202 */ /* 0x000fe20000000f00 */
[----:B------:R-:W-:Y:S06]  /*271d0*/  STL [R1+0x1d8], R22 ;  /* 0x0001d81601007387 */ /* 0x000fec0000100800 */
[----:B------:R-:W-:Y:S01]  /*271e0*/  STL.64 [R1+0x1c0], R16 ;  /* 0x0001c01001007387 */ /* 0x000fe20000100a00 */
[----:B------:R-:W-:Y:S01]  /*271f0*/  STL [R1+0x1c8], R18 ;  /* 0x0001c81201007387 */ /* 0x000fe20000100800 */
[----:B------:R-:W-:Y:S02]  /*27200*/  STL.64 [R1+0x18d0], R10 ;  /* 0x0018d00a01007387 */ /* 0x000fe40000100a00 */
[----:B------:R0:W-:Y:S02]  /*27210*/  STL.64 [R1+0x18c8], R8 ;  /* 0x0018c80801007387 */ /* 0x0001e40000100a00 */
[----:B0-----:R-:W4:Y:S01]  /*27220*/  LDL.LU R8, [R1+0xe0] ;  /* 0x0000e00001087983 */ /* 0x001f220000300800 */
[----:B------:R-:W4:Y:S02]  /*27230*/  LDL.LU R9, [R1+0xe4] ;  /* 0x0000e40001097983 */ /* 0x000f240000300800 */
[----:B------:R-:W5:Y:S02]  /*27240*/  LDL.LU R10, [R1+0xe8] ;  /* 0x0000e800010a7983 */ /* 0x000f640000300800 */
[----:B------:R-:W5:Y:S02]  /*27250*/  LDL.LU R11, [R1+0xec] ;  /* 0x0000ec00010b7983 */ /* 0x000f640000300800 */
[----:B-----5:R2:W-:Y:S01]  /*27260*/  STL.64 [R1+0x18e0], R10 ;  /* 0x0018e00a01007387 */ /* 0x0205e20000100a00 */
[----:B----4-:R-:W-:Y:S01]  /*27270*/  STL.64 [R1+0x18d8], R8 ;  /* 0x0018d80801007387 */ /* 0x010fe20000100a00 */
[----:B--2---:R-:W-:Y:S01]  /*27280*/  MOV R10, R6 ;  /* 0x00000006000a7202 */ /* 0x004fe20000000f00 */
[----:B------:R-:W-:Y:S01]  /*27290*/  IMAD.MOV.U32 R11, RZ, RZ, R7 ;  /* 0x000000ffff0b7224 */ /* 0x000fe200078e0007 */
[----:B------:R-:W2:Y:S01]  /*272a0*/  LDL.LU R6, [R1+0x197c] ;  /* 0x00197c0001067983 */ /* 0x000ea20000300800 */
[----:B------:R-:W4:Y:S03]  /*272b0*/  LDL.LU R7, [R1+0x1978] ;  /* 0x0019780001077983 */ /* 0x000f260000300800 */
[----:B------:R3:W-:Y:S02]  /*272c0*/  STL.64 [R1+0x18f0], R10 ;  /* 0x0018f00a01007387 */ /* 0x0007e40000100a00 */
[----:B---3--:R-:W-:-:S02]  /*272d0*/  MOV R10, R4 ;  /* 0x00000004000a7202 */ /* 0x008fc40000000f00 */
[----:B------:R-:W-:Y:S01]  /*272e0*/  MOV R11, R5 ;  /* 0x00000005000b7202 */ /* 0x000fe20000000f00 */
[----:B------:R-:W3:Y:S01]  /*272f0*/  LDL.LU R4, [R1+0x1974] ;  /* 0x0019740001047983 */ /* 0x000ee20000300800 */
[----:B------:R-:W5:Y:S02]  /*27300*/  LDL.LU R5, [R1+0x1970] ;  /* 0x0019700001057983 */ /* 0x000f640000300800 */
[----:B------:R-:W5:Y:S02]  /*27310*/  LDL.LU R24, [R1+0x140] ;  /* 0x0001400001187983 */ /* 0x000f640000300800 */
[----:B------:R-:W5:Y:S01]  /*27320*/  LDL.LU R25, [R1+0x144] ;  /* 0x0001440001197983 */ /* 0x000f620000300800 */
[----:B------:R-:W5:Y:S01]  /*27330*/  LDL.LU R26, [R1+0x148] ;  /* 0x00014800011a7983 */ /* 0x000f620000300800 */
[----:B------:R-:W5:Y:S02]  /*27340*/  LDL.LU R27, [R1+0x14c] ;  /* 0x00014c00011b7983 */ /* 0x000f640000300800 */
[----:B------:R0:W-:Y:S02]  /*27350*/  STL.64 [R1+0x1908], R10 ;  /* 0x0019080a01007387 */ /* 0x0001e40000100a00 */
[----:B0-----:R-:W-:-:S02]  /*27360*/  MOV R10, R3 ;  /* 0x00000003000a7202 */ /* 0x001fc40000000f00 */
[----:B------:R-:W-:Y:S01]  /*27370*/  MOV R11, R28 ;  /* 0x0000001c000b7202 */ /* 0x000fe20000000f00 */
[----:B------:R-:W5:Y:S01]  /*27380*/  LDL.LU R3, [R1+0x196c] ;  /* 0x00196c0001037983 */ /* 0x000f620000300800 */
[----:B------:R-:W5:Y:S03]  /*27390*/  LDL.LU R28, [R1+0x1968] ;  /* 0x00196800011c7983 */ /* 0x000f660000300800 */
[----:B------:R2:W-:Y:S01]  /*273a0*/  STL.64 [R1+0x1920], R10 ;  /* 0x0019200a01007387 */ /* 0x0005e20000100a00 */
[----:B------:R-:W-:Y:S02]  /*273b0*/  MOV R29, R19 ;  /* 0x00000013001d7202 */ /* 0x000fe40000000f00 */
[----:B------:R-:W-:Y:S01]  /*273c0*/  MOV R18, R15 ;  /* 0x0000000f00127202 */ /* 0x000fe20000000f00 */
[----:B------:R-:W-:Y:S02]  /*273d0*/  IMAD.MOV.U32 R19, RZ, RZ, R14 ;  /* 0x000000ffff137224 */ /* 0x000fe400078e000e */
[----:B--2---:R-:W-:Y:S01]  /*273e0*/  IMAD.MOV.U32 R11, RZ, RZ, R6 ;  /* 0x000000ffff0b7224 */ /* 0x004fe200078e0006 */
[----:B----4-:R-:W-:-:S02]  /*273f0*/  MOV R10, R7 ;  /* 0x00000007000a7202 */ /* 0x010fc40000000f00 */
[----:B------:R-:W2:Y:S01]  /*27400*/  LDL.LU R7, [R1+0x1964] ;  /* 0x0019640001077983 */ /* 0x000ea20000300800 */
[----:B------:R-:W4:Y:S02]  /*27410*/  LDL.LU R6, [R1+0x1960] ;  /* 0x0019600001067983 */ /* 0x000f240000300800 */
[----:B------:R3:W-:Y:S02]  /*27420*/  STL.64 [R1+0x1938], R10 ;  /* 0x0019380a01007387 */ /* 0x0007e40000100a00 */
[----:B---3--:R-:W-:Y:S02]  /*27430*/  MOV R11, R4 ;  /* 0x00000004000b7202 */ /* 0x008fe40000000f00 */
[----:B-----5:R-:W-:Y:S02]  /*27440*/  MOV R10, R5 ;  /* 0x00000005000a7202 */ /* 0x020fe40000000f00 */
[----:B------:R-:W3:Y:S01]  /*27450*/  LDL.LU R5, [R1+0x195c] ;  /* 0x00195c0001057983 */ /* 0x000ee20000300800 */
[----:B------:R-:W5:Y:S02]  /*27460*/  LDL.LU R4, [R1+0x1958] ;  /* 0x0019580001047983 */ /* 0x000f640000300800 */
[----:B------:R-:W2:Y:S02]  /*27470*/  LDL.LU R20, [R1+0x130] ;  /* 0x0001300001147983 */ /* 0x000ea40000300800 */
[----:B------:R-:W2:Y:S01]  /*27480*/  LDL.LU R21, [R1+0x134] ;  /* 0x0001340001157983 */ /* 0x000ea20000300800 */
[----:B------:R-:W2:Y:S01]  /*27490*/  LDL.LU R22, [R1+0x138] ;  /* 0x0001380001167983 */ /* 0x000ea20000300800 */
[----:B------:R-:W2:Y:S02]  /*274a0*/  LDL.LU R23, [R1+0x13c] ;  /* 0x00013c0001177983 */ /* 0x000ea40000300800 */
[----:B------:R0:W-:Y:S02]  /*274b0*/  STL.64 [R1+0x18e8], R18 ;  /* 0x0018e81201007387 */ /* 0x0001e40000100a00 */
[----:B------:R-:W2:Y:S01]  /*274c0*/  LDL.LU R16, [R1+0xf0] ;  /* 0x0000f00001107983 */ /* 0x000ea20000300800 */
[----:B------:R-:W2:Y:S04]  /*274d0*/  LDL.LU R17, [R1+0xf4] ;  /* 0x0000f40001117983 */ /* 0x000ea80000300800 */
[----:B0-----:R-:W2:Y:S01]  /*274e0*/  LDL.LU R18, [R1+0xf8] ;  /* 0x0000f80001127983 */ /* 0x001ea20000300800 */
[----:B------:R-:W2:Y:S03]  /*274f0*/  LDL.LU R19, [R1+0xfc] ;  /* 0x0000fc0001137983 */ /* 0x000ea60000300800 */
[----:B--2---:R-:W-:Y:S01]  /*27500*/  STL.64 [R1+0x1900], R18 ;  /* 0x0019001201007387 */ /* 0x004fe20000100a00 */
[----:B------:R5:W-:Y:S02]  /*27510*/  STL.64 [R1+0x18f8], R16 ;  /* 0x0018f81001007387 */ /* 0x000be40000100a00 */
[----:B-----5:R-:W-:Y:S01]  /*27520*/  MOV R16, R4 ;  /* 0x0000000400107202 */ /* 0x020fe20000000f00 */
[----:B---3--:R-:W-:Y:S01]  /*27530*/  IMAD.MOV.U32 R17, RZ, RZ, R5 ;  /* 0x000000ffff117224 */ /* 0x008fe200078e0005 */
[----:B------:R-:W2:Y:S01]  /*27540*/  LDL.LU R4, [R1+0x1954] ;  /* 0x0019540001047983 */ /* 0x000ea20000300800 */
[----:B------:R-:W2:Y:S01]  /*27550*/  LDL.LU R5, [R1+0x1950] ;  /* 0x0019500001057983 */ /* 0x000ea20000300800 */
[----:B----4-:R-:W-:-:S02]  /*27560*/  MOV R18, R6 ;  /* 0x0000000600127202 */ /* 0x010fc40000000f00 */
[----:B------:R-:W-:Y:S01]  /*27570*/  MOV R19, R7 ;  /* 0x0000000700137202 */ /* 0x000fe20000000f00 */
[----:B------:R-:W2:Y:S01]  /*27580*/  LDL.LU R6, [R1+0x194c] ;  /* 0x00194c0001067983 */ /* 0x000ea20000300800 */
[----:B------:R-:W2:Y:S03]  /*27590*/  LDL.LU R7, [R1+0x1948] ;  /* 0x0019480001077983 */ /* 0x000ea60000300800 */
[----:B------:R-:W-:Y:S01]  /*275a0*/  STL.64 [R1+0x1918], R18 ;  /* 0x0019181201007387 */ /* 0x000fe20000100a00 */
[----:B------:R0:W-:Y:S03]  /*275b0*/  STL.64 [R1+0x1910], R16 ;  /* 0x0019101001007387 */ /* 0x0001e60000100a00 */
[----:B0-----:R-:W3:Y:S01]  /*275c0*/  LDL.LU R16, [R1+0x120] ;  /* 0x0001200001107983 */ /* 0x001ee20000300800 */
[----:B------:R-:W3:Y:S02]  /*275d0*/  LDL.LU R17, [R1+0x124] ;  /* 0x0001240001117983 */ /* 0x000ee40000300800 */
[----:B------:R-:W3:Y:S02]  /*275e0*/  LDL.LU R18, [R1+0x128] ;  /* 0x0001280001127983 */ /* 0x000ee40000300800 */
[----:B------:R-:W3:Y:S01]  /*275f0*/  LDL.LU R19, [R1+0x12c] ;  /* 0x00012c0001137983 */ /* 0x000ee20000300800 */
[C---:B--2---:R-:W-:Y:S01]  /*27600*/  HMMA.16816.F32.BF16 R8, R4.reuse, R10, R24 ;  /* 0x0000000a0408723c */ /* 0x044fe20000041818 */
[----:B------:R-:W2:Y:S11]  /*27610*/  LDL.LU.64 R24, [R1+0x1940] ;  /* 0x0019400001187983 */ /* 0x000eb60000300a00 */
[----:B------:R-:W-:Y:S11]  /*27620*/  @!UPT UIADD3 URZ, URZ, URZ, URZ ;  /* 0x0000003f3f3ff290 */ /* 0x000ff6000fffe03f */
[----:B------:R-:W-:Y:S01]  /*27630*/  @!UPT UIADD3 URZ, URZ, URZ, URZ ;  /* 0x0000003f3f3ff290 */ /* 0x000fe2000fffe03f */
[----:B------:R-:W-:Y:S02]  /*27640*/  MOV R26, R10 ;  /* 0x0000000a001a7202 */ /* 0x000fe40000000f00 */
[----:B------:R-:W-:Y:S02]  /*27650*/  MOV R27, R11 ;  /* 0x0000000b001b7202 */ /* 0x000fe40000000f00 */
[----:B------:R-:W4:Y:S01]  /*27660*/  LDL.LU.64 R10, [R1+0x1938] ;  /* 0x00193800010a7983 */ /* 0x000f220000300a00 */
[----:B------:R-:W-:Y:S01]  /*27670*/  MOV R14, R8 ;  /* 0x00000008000e7202 */ /* 0x000fe20000000f00 */
[----:B------:R-:W-:Y:S02]  /*27680*/  IMAD.MOV.U32 R15, RZ, RZ, R9 ;  /* 0x000000ffff0f7224 */ /* 0x000fe400078e0009 */
[----:B------:R-:W-:Y:S01]  /*27690*/  STL.64 [R1+0x1838], R26 ;  /* 0x0018381a01007387 */ /* 0x000fe20000100a00 */
[----:B--2---:R0:W-:Y:S04]  /*276a0*/  STL.64 [R1+0x1830], R24 ;  /* 0x0018301801007387 */ /* 0x0041e80000100a00 */
[----:B0-----:R-:W2:Y:S01]  /*276b0*/  LDL.LU R24, [R1+0xc0] ;  /* 0x0000c00001187983 */ /* 0x001ea20000300800 */
[----:B------:R-:W2:Y:S01]  /*276c0*/  LDL.LU R25, [R1+0xc4] ;  /* 0x0000c40001197983 */ /* 0x000ea20000300800 */
[----:B----4-:R-:W-:Y:S02]  /*276d0*/  HMMA.16816.F32.BF16 R8, R4, R10, R20 ;  /* 0x0000000a0408723c */ /* 0x010fe40000041814 */
[----:B------:R0:W-:Y:S01]  /*276e0*/  STL.64 [R1+0x1820], R14 ;  /* 0x0018200e01007387 */ /* 0x0001e20000100a00 */
[----:B------:R-:W-:Y:S02]  /*276f0*/  STL.64 [R1+0x1818], R12 ;  /* 0x0018180c01007387 */ /* 0x000fe40000100a00 */
[----:B------:R-:W4:Y:S02]  /*27700*/  LDL.LU R23, [R1+0x1930] ;  /* 0x0019300001177983 */ /* 0x000f240000300800 */
[----:B------:R-:W5:Y:S01]  /*27710*/  LDL.LU.64 R20, [R1+0x1928] ;  /* 0x0019280001147983 */ /* 0x000f620000300a00 */
[----:B0-----:R-:W-:-:S02]  /*27720*/  MOV R14, R2 ;  /* 0x00000002000e7202 */ /* 0x001fc40000000f00 */
[----:B------:R-:W-:Y:S11]  /*27730*/  MOV R15, R0 ;  /* 0x00000000000f7202 */ /* 0x000ff60000000f00 */
[----:B------:R-:W-:Y:S03]  /*27740*/  @!UPT UIADD3 URZ, URZ, URZ, URZ ;  /* 0x0000003f3f3ff290 */ /* 0x000fe6000fffe03f */
[----:B------:R-:W-:Y:S02]  /*27750*/  MOV R2, R10 ;  /* 0x0000000a00027202 */ /* 0x000fe40000000f00 */
[----:B------:R-:W-:Y:S02]  /*27760*/  MOV R0, R11 ;  /* 0x0000000b00007202 */ /* 0x000fe40000000f00 */
[----:B------:R-:W3:Y:S01]  /*27770*/  LDL.LU.64 R10, [R1+0x1920] ;  /* 0x00192000010a7983 */ /* 0x000ee20000300a00 */
[----:B------:R-:W-:Y:S01]  /*27780*/  IMAD.MOV.U32 R27, RZ, RZ, R3 ;  /* 0x000000ffff1b7224 */ /* 0x000fe200078e0003 */
[----:B------:R-:W-:Y:S01]  /*27790*/  MOV R22, R8 ;  /* 0x0000000800167202 */ /* 0x000fe20000000f00 */
[----:B------:R-:W-:-:S04]  /*277a0*/  IMAD.MOV.U32 R3, RZ, RZ, R9 ;  /* 0x000000ffff037224 */ /* 0x000fc800078e0009 */
[----:B------:R-:W-:Y:S01]  /*277b0*/  STL [R1+0x1898], R22 ;  /* 0x0018981601007387 */ /* 0x000fe20000100800 */
[C---:B---3--:R-:W-:Y:S03]  /*277c0*/  HMMA.16816.F32.BF16 R8, R4.reuse, R10, R16 ;  /* 0x0000000a0408723c */ /* 0x048fe60000041810 */
[----:B------:R-:W3:Y:S01]  /*277d0*/  LDL.LU.64 R18, [R1+0x1918] ;  /* 0x0019180001127983 */ /* 0x000ee20000300a00 */
[----:B------:R-:W3:Y:S11]  /*277e0*/  LDL.LU.64 R16, [R1+0x1910] ;  /* 0x0019100001107983 */ /* 0x000ef60000300a00 */
[----:B------:R-:W-:Y:S08]  /*277f0*/  @!UPT UIADD3 URZ, URZ, URZ, URZ ;  /* 0x0000003f3f3ff290 */ /* 0x000ff0000fffe03f */
[----:B------:R-:W-:Y:S01]  /*27800*/  STL.64 [R1+0x190], R8 ;  /* 0x0001900801007387 */ /* 0x000fe20000100a00 */
[----:B------:R0:W-:Y:S03]  /*27810*/  STL.64 [R1+0x198], R10 ;  /* 0x0001980a01007387 */ /* 0x0001e60000100a00 */
[----:B0-----:R-:W3:Y:S02]  /*27820*/  LDL.LU.64 R10, [R1+0x1908] ;  /* 0x00190800010a7983 */ /* 0x001ee40000300a00 */
[C---:B---3--:R-:W-:Y:S02]  /*27830*/  HMMA.16816.F32.BF16 R8, R4.reuse, R10, R16 ;  /* 0x0000000a0408723c */ /* 0x048fe40000041810 */
[----:B------:R-:W3:Y:S01]  /*27840*/  LDL.LU.64 R18, [R1+0x1900] ;  /* 0x0019000001127983 */ /* 0x000ee20000300a00 */
[----:B------:R-:W3:Y:S11]  /*27850*/  LDL.LU.64 R16, [R1+0x18f8] ;  /* 0x0018f80001107983 */ /* 0x000ef60000300a00 */
[----:B------:R-:W-:Y:S09]  /*27860*/  @!UPT UIADD3 URZ, URZ, URZ, URZ ;  /* 0x0000003f3f3ff290 */ /* 0x000ff2000fffe03f */
[----:B------:R-:W-:Y:S01]  /*27870*/  STL.64 [R1+0x180], R8 ;  /* 0x0001800801007387 */ /* 0x000fe20000100a00 */
[----:B------:R0:W-:Y:S03]  /*27880*/  STL.64 [R1+0x188], R10 ;  /* 0x0001880a01007387 */ /* 0x0001e60000100a00 */
[----:B0-----:R-:W3:Y:S02]  /*27890*/  LDL.LU.64 R10, [R1+0x18f0] ;  /* 0x0018f000010a7983 */ /* 0x001ee40000300a00 */
[C---:B---3--:R-:W-:Y:S02]  /*278a0*/  HMMA.16816.F32.BF16 R8, R4.reuse, R10, R16 ;  /* 0x0000000a0408723c */ /* 0x048fe40000041810 */
[----:B------:R-:W2:Y:S11]  /*278b0*/  LDL.LU.64 R18, [R1+0x18e8] ;  /* 0x0018e80001127983 */ /* 0x000eb60000300a00 */
        /* <DEDUP_REMOVED lines=10> */
[----:B------:R-:W-:Y:S01]  /*27960*/  STL.64 [R1+0x160], R12 ;  /* 0x0001600c01007387 */ /* 0x000fe20000100a00 */
[----:B------:R2:W-:Y:S02]  /*27970*/  STL.64 [R1+0x168], R14 ;  /* 0x0001680e01007387 */ /* 0x0005e40000100a00 */
[----:B--2---:R-:W-:Y:S11]  /*27980*/  HMMA.16816.F32.BF16 R12, R4, R18, R24 ;  /* 0x00000012040c723c */ /* 0x004ff60000041818 */
[----:B------:R-:W-:Y:S11]  /*27990*/  @!UPT UIADD3 URZ, URZ, URZ, URZ ;  /* 0x0000003f3f3ff290 */ /* 0x000ff6000fffe03f */
[----:B------:R-:W-:Y:S01]  /*279a0*/  @!UPT UIADD3 URZ, URZ, URZ, URZ ;  /* 0x0000003f3f3ff290 */ /* 0x000fe2000fffe03f */
[----:B------:R0:W-:Y:S01]  /*279b0*/  STL.64 [R1+0x150], R12 ;  /* 0x0001500c01007387 */ /* 0x0001e20000100a00 */
[----:B------:R1:W-:Y:S02]  /*279c0*/  STL [R1+0x158], R14 ;  /* 0x0001580e01007387 */ /* 0x0003e40000100800 */
[----:B------:R-:W2:Y:S01]  /*279d0*/  LDL.LU.64 R24, [R1] ;  /* 0x0000000001187983 */ /* 0x000ea20000300a00 */
[----:B------:R-:W-:Y:S01]  /*279e0*/  MOV R28, R15 ;  /* 0x0000000f001c7202 */ /* 0x000fe20000000f00 */
[----:B---3--:R-:W-:Y:S01]  /*279f0*/  IMAD.MOV.U32 R15, RZ, RZ, R8 ;  /* 0x000000ffff0f7224 */ /* 0x008fe200078e0008 */
[----:B--2---:R2:W-:Y:S01]  /*27a00*/  STL.64 [R1+0x1850], R24 ;  /* 0x0018501801007387 */ /* 0x0045e20000100a00 */
[----:B0-----:R-:W3:Y:S02]  /*27a10*/  LDL.LU R12, [R1+0x1d0] ;  /* 0x0001d000010c7983 */ /* 0x001ee40000300800 */
[----:B------:R-:W3:Y:S02]  /*27a20*/  LDL.LU R13, [R1+0x1d4] ;  /* 0x0001d400010d7983 */ /* 0x000ee40000300800 */
[----:B-1----:R-:W3:Y:S01]  /*27a30*/  LDL.LU R14, [R1+0x1d8] ;  /* 0x0001d800010e7983 */ /* 0x002ee20000300800 */
[----:B------:R-:W3:Y:S01]  /*27a40*/  LDL.LU R8, [R1+0x18c4] ;  /* 0x0018c40001087983 */ /* 0x000ee20000300800 */
[----:B------:R-:W3:Y:S03]  /*27a50*/  LDL R27, [R1+0x15e0] ;  /* 0x0015e000011b7983 */ /* 0x000ee60000100800 */
[----:B--2---:R-:W2:Y:S04]  /*27a60*/  LDL.64 R24, [R1+0x10] ;  /* 0x0000100001187983 */ /* 0x004ea80000100a00 */
[----:B---3--:R-:W0:Y:S04]  /*27a70*/  LDSM.16.M88.4 R16, [R27+0x14080] ;  /* 0x014080001b10783b */ /* 0x008e280000000200 */
[----:B--2---:R-:W-:Y:S01]  /*27a80*/  STL.64 [R1+0x1868], R24 ;  /* 0x0018681801007387 */ /* 0x004fe20000100a00 */
[----:B------:R5:W-:Y:S02]  /*27a90*/  STL.64 [R1+0x1848], R14 ;  /* 0x0018480e01007387 */ /* 0x000be40000100a00 */
[----:B------:R1:W-:Y:S02]  /*27aa0*/  STL.64 [R1+0x1840], R12 ;  /* 0x0018400c01007387 */ /* 0x0003e40000100a00 */
[----:B-----5:R-:W-:Y:S01]  /*27ab0*/  IMAD.MOV.U32 R15, RZ, RZ, R20 ;  /* 0x000000ffff0f7224 */ /* 0x020fe200078e0014 */
[----:B-1----:R-:W-:-:S02]  /*27ac0*/  MOV R12, R9 ;  /* 0x00000009000c7202 */ /* 0x002fc40000000f00 */
[----:B------:R-:W-:Y:S01]  /*27ad0*/  MOV R14, R21 ;  /* 0x00000015000e7202 */ /* 0x000fe20000000f00 */
[----:B------:R-:W2:Y:S01]  /*27ae0*/  LDL.LU R9, [R1+0x18c0] ;  /* 0x0018c00001097983 */ /* 0x000ea20000300800 */
[----:B------:R-:W3:Y:S02]  /*27af0*/  LDL.LU R20, [R1+0xa0] ;  /* 0x0000a00001147983 */ /* 0x000ee40000300800 */
[----:B------:R-:W3:Y:S01]  /*27b00*/  LDL.LU R21, [R1+0xa4] ;  /* 0x0000a40001157983 */ /* 0x000ee20000300800 */
[----:B----4-:R-:W-:Y:S01]  /*27b10*/  MOV R13, R23 ;  /* 0x00000017000d7202 */ /* 0x010fe20000000f00 */
[----:B------:R-:W4:Y:S01]  /*27b20*/  LDL.LU R22, [R1+0xa8] ;  /* 0x0000a80001167983 */ /* 0x000f220000300800 */
[----:B------:R-:W4:Y:S03]  /*27b30*/  LDL.LU R23, [R1+0xac] ;  /* 0x0000ac0001177983 */ /* 0x000f260000300800 */
[----:B----4-:R-:W-:Y:S01]  /*27b40*/  STL.64 [R1+0x18b8], R22 ;  /* 0x0018b81601007387 */ /* 0x010fe20000100a00 */
[----:B---3--:R1:W-:Y:S03]  /*27b50*/  STL.64 [R1+0x18b0], R20 ;  /* 0x0018b01401007387 */ /* 0x0083e60000100a00 */
[----:B-1----:R-:W3:Y:S01]  /*27b60*/  LDL.LU R20, [R1+0xb0] ;  /* 0x0000b00001147983 */ /* 0x002ee20000300800 */
[----:B------:R-:W3:Y:S02]  /*27b70*/  LDL.LU R21, [R1+0xb4] ;  /* 0x0000b40001157983 */ /* 0x000ee40000300800 */
[----:B------:R-:W3:Y:S02]  /*27b80*/  LDL.LU R22, [R1+0xb8] ;  /* 0x0000b80001167983 */ /* 0x000ee40000300800 */
[----:B------:R-:W3:Y:S01]  /*27b90*/  LDL.LU R23, [R1+0xbc] ;  /* 0x0000bc0001177983 */ /* 0x000ee20000300800 */
[----:B------:R-:W4:Y:S04]  /*27ba0*/  LDL.LU.64 R24, [R1+0x20] ;  /* 0x0000200001187983 */ /* 0x000f280000300a00 */
[----:B----4-:R1:W-:Y:S04]  /*27bb0*/  STL.64 [R1+0x1870], R24 ;  /* 0x0018701801007387 */ /* 0x0103e80000100a00 */
[----:B-1----:R-:W4:Y:S04]  /*27bc0*/  LDL.LU.64 R24, [R1+0x30] ;  /* 0x0000300001187983 */ /* 0x002f280000300a00 */
[----:B----4-:R1:W-:Y:S04]  /*27bd0*/  STL.64 [R1+0x1878], R24 ;  /* 0x0018781801007387 */ /* 0x0103e80000100a00 */
[----:B-1----:R-:W4:Y:S04]  /*27be0*/  LDL.LU.64 R24, [R1+0x40] ;  /* 0x0000400001187983 */ /* 0x002f280000300a00 */
[----:B----4-:R1:W-:Y:S04]  /*27bf0*/  STL.64 [R1+0x1890], R24 ;  /* 0x0018901801007387 */ /* 0x0103e80000100a00 */
[----:B-1----:R-:W4:Y:S01]  /*27c00*/  LDL.LU.64 R24, [R1+0x50] ;  /* 0x0000500001187983 */ /* 0x002f220000300a00 */
[----:B------:R-:W-:Y:S02]  /*27c10*/  STL.64 [R1+0x1860], R14 ;  /* 0x0018600e01007387 */ /* 0x000fe40000100a00 */
[----:B------:R1:W-:Y:S02]  /*27c20*/  STL.64 [R1+0x1858], R12 ;  /* 0x0018580c01007387 */ /* 0x0003e40000100a00 */
[----:B-1----:R-:W5:Y:S01]  /*27c30*/  LDL.LU R12, [R1+0x60] ;  /* 0x00006000010c7983 */ /* 0x002f620000300800 */
[----:B------:R-:W5:Y:S01]  /*27c40*/  LDL.LU R13, [R1+0x64] ;  /* 0x00006400010d7983 */ /* 0x000f620000300800 */
[----:B--2---:R-:W-:-:S02]  /*27c50*/  MOV R14, R9 ;  /* 0x00000009000e7202 */ /* 0x004fc40000000f00 */
[----:B------:R-:W-:-:S05]  /*27c60*/  MOV R15, R8 ;  /* 0x00000008000f7202 */ /* 0x000fca0000000f00 */
[----:B------:R-:W-:Y:S01]  /*27c70*/  STL.64 [R1+0x1888], R14 ;  /* 0x0018880e01007387 */ /* 0x000fe20000100a00 */
[----:B---3--:R-:W-:Y:S03]  /*27c80*/  HMMA.16816.F32.BF16 R4, R4, R10, R20 ;  /* 0x0000000a0404723c */ /* 0x008fe60000041814 */
[----:B-----5:R1:W-:Y:S04]  /*27c90*/  STL.64 [R1+0x1880], R12 ;  /* 0x0018800c01007387 */ /* 0x0203e80000100a00 */
[----:B-1----:R-:W2:Y:S01]  /*27ca0*/  LDL.LU R12, [R1+0x90] ;  /* 0x00009000010c7983 */ /* 0x002ea20000300800 */
[----:B------:R-:W2:Y:S02]  /*27cb0*/  LDL.LU R13, [R1+0x94] ;  /* 0x00009400010d7983 */ /* 0x000ea40000300800 */
[----:B------:R-:W2:Y:S02]  /*27cc0*/  LDL.LU R14, [R1+0x98] ;  /* 0x00009800010e7983 */ /* 0x000ea40000300800 */
[----:B------:R-:W2:Y:S01]  /*27cd0*/  LDL.LU R15, [R1+0x9c] ;  /* 0x00009c00010f7983 */ /* 0x000ea20000300800 */
[----:B------:R-:W-:Y:S01]  /*27ce0*/  STL [R1+0x17e8], R28 ;  /* 0x0017e81c01007387 */ /* 0x000fe20000100800 */
[----:B0-----:R-:W-:Y:S02]  /*27cf0*/  STL [R1+0x1778], R19 ;  /* 0x0017781301007387 */ /* 0x001fe40000100800 */
[----:B------:R-:W-:Y:S02]  /*27d00*/  STL [R1+0x1798], R18 ;  /* 0x0017981201007387 */ /* 0x000fe40000100800 */
[----:B------:R0:W-:Y:S02]  /*27d10*/  STL.64 [R1+0x1790], R16 ;  /* 0x0017901001007387 */ /* 0x0001e40000100a00 */
[----:B0-----:R-:W3:Y:S01]  /*27d20*/  LDL.LU R16, [R1+0x80] ;  /* 0x0000800001107983 */ /* 0x001ee20000300800 */
[----:B------:R-:W3:Y:S02]  /*27d30*/  LDL.LU R17, [R1+0x84] ;  /* 0x0000840001117983 */ /* 0x000ee40000300800 */
[----:B------:R-:W3:Y:S02]  /*27d40*/  LDL.LU R18, [R1+0x88] ;  /* 0x0000880001127983 */ /* 0x000ee40000300800 */
[----:B------:R-:W3:Y:S01]  /*27d50*/  LDL.LU R19, [R1+0x8c] ;  /* 0x00008c0001137983 */ /* 0x000ee20000300800 */
[----:B------:R-:W4:Y:S01]  /*27d60*/  LDL.LU.64 R22, [R1+0x18b8] ;  /* 0x0018b80001167983 */ /* 0x000f220000300a00 */
[----:B------:R-:W4:Y:S02]  /*27d70*/  LDL.LU.64 R20, [R1+0x18b0] ;  /* 0x0018b00001147983 */ /* 0x000f240000300a00 */
[----:B------:R-:W4:Y:S02]  /*27d80*/  LDL.LU.64 R10, [R1+0x18a8] ;  /* 0x0018a800010a7983 */ /* 0x000f240000300a00 */
[----:B------:R-:W4:Y:S01]  /*27d90*/  LDL.LU.64 R8, [R1+0x18a0] ;  /* 0x0018a00001087983 */ /* 0x000f220000300a00 */
[----:B------:R-:W-:Y:S01]  /*27da0*/  STL.64 [R1+0x140], R4 ;  /* 0x0001400401007387 */ /* 0x000fe20000100a00 */
[----:B------:R-:W-:Y:S02]  /*27db0*/  STL.64 [R1+0x148], R6 ;  /* 0x0001480601007387 */ /* 0x000fe40000100a00 */
[----:B------:R-:W0:Y:S02]  /*27dc0*/  LDSM.16.M88.4 R4, [R27+0x15080] ;  /* 0x015080001b04783b */ /* 0x000e240000000200 */
[----:B0-----:R-:W-:Y:S02]  /*27dd0*/  STL.64 [R1+0x1690], R6 ;  /* 0x0016900601007387 */ /* 0x001fe40000100a00 */
[----:B------:R0:W-:Y:S02]  /*27de0*/  STL.64 [R1+0x1688], R4 ;  /* 0x0016880401007387 */ /* 0x0001e40000100a00 */
[----:B0-----:R-:W5:Y:S01]  /*27df0*/  LDL.LU R4, [R1+0x1c0] ;  /* 0x0001c00001047983 */ /* 0x001f620000300800 */
[----:B------:R-:W5:Y:S02]  /*27e00*/  LDL.LU R5, [R1+0x1c4] ;  /* 0x0001c40001057983 */ /* 0x000f640000300800 */
[----:B------:R-:W5:Y:S01]  /*27e10*/  LDL.LU R6, [R1+0x1c8] ;  /* 0x0001c80001067983 */ /* 0x000f620000300800 */
[C---:B----4-:R-:W-:Y:S11]  /*27e20*/  HMMA.16816.F32.BF16 R20, R8.reuse, R24, R20 ;  /* 0x000000180814723c */ /* 0x050ff60000041814 */
[----:B------:R-:W-:Y:S11]  /*27e30*/  @!UPT UIADD3 URZ, URZ, URZ, URZ ;  /* 0x0000003f3f3ff290 */ /* 0x000ff6000fffe03f */
[----:B------:R-:W-:Y:S01]  /*27e40*/  @!UPT UIADD3 URZ, URZ, URZ, URZ ;  /* 0x0000003f3f3ff290 */ /* 0x000fe2000fffe03f */
[----:B------:R0:W-:Y:S01]  /*27e50*/  STL.64 [R1+0x130], R20 ;  /* 0x0001301401007387 */ /* 0x0001e20000100a00 */
[----:B------:R1:W-:Y:S02]  /*27e60*/  STL.64 [R1+0x138], R22 ;  /* 0x0001381601007387 */ /* 0x0003e40000100a00 */
[----:B0-----:R-:W-:Y:S01]  /*27e70*/  IMAD.MOV.U32 R20, RZ, RZ, R24 ;  /* 0x000000ffff147224 */ /* 0x001fe200078e0018 */
[----:B-1----:R-:W4:Y:S01]  /*27e80*/  LDL.LU R22, [R1+0x1898] ;  /* 0x0018980001167983 */ /* 0x002f220000300800 */
[----:B------:R-:W-:Y:S02]  /*27e90*/  MOV R21, R25 ;  /* 0x0000001900157202 */ /* 0x000fe40000000f00 */
[----:B------:R-:W2:Y:S01]  /*27ea0*/  LDL.LU.64 R24, [R1+0x1890] ;  /* 0x0018900001187983 */ /* 0x000ea20000300a00 */
[----:B------:R-:W-:Y:S01]  /*27eb0*/  MOV R7, R29 ;  /* 0x0000001d00077202 */ /* 0x000fe20000000f00 */
[----:B--2---:R-:W-:Y:S01]  /*27ec0*/  HMMA.16816.F32.BF16 R12, R8, R24, R12 ;  /* 0x00000018080c723c */ /* 0x004fe2000004180c */
[----:B------:R-:W-:-:S02]  /*27ed0*/  MOV R29, R24 ;  /* 0x00000018001d7202 */ /* 0x000fc40000000f00 */
[----:B------:R-:W-:Y:S11]  /*27ee0*/  MOV R23, R25 ;  /* 0x0000001900177202 */ /* 0x000ff60000000f00 */
[----:B------:R-:W-:Y:S09]  /*27ef0*/  @!UPT UIADD3 URZ, URZ, URZ, URZ ;  /* 0x0000003f3f3ff290 */ /* 0x000ff2000fffe03f */
[----:B------:R-:W-:Y:S01]  /*27f00*/  STL.64 [R1+0x120], R12 ;  /* 0x0001200c01007387 */ /* 0x000fe20000100a00 */
[----:B------:R0:W-:Y:S03]  /*27f10*/  STL.64 [R1+0x128], R14 ;  /* 0x0001280e01007387 */ /* 0x0001e60000100a00 */
[----:B0-----:R-:W2:Y:S01]  /*27f20*/  LDL.LU.64 R14, [R1+0x1888] ;  /* 0x00188800010e7983 */ /* 0x001ea20000300a00 */
[----:B------:R-:W2:Y:S02]  /*27f30*/  LDL.LU.64 R12, [R1+0x1880] ;  /* 0x00188000010c7983 */ /* 0x000ea40000300a00 */
[----:B------:R-:W3:Y:S02]  /*27f40*/  LDL.LU.64 R24, [R1+0x1878] ;  /* 0x0018780001187983 */ /* 0x000ee40000300a00 */
[C---:B---3--:R-:W-:Y:S11]  /*27f50*/  HMMA.16816.F32.BF16 R16, R8.reuse, R24, R16 ;  /* 0x000000180810723c */ /* 0x048ff60000041810 */
[----:B------:R-:W-:Y:S11]  /*27f60*/  @!UPT UIADD3 URZ, URZ, URZ, URZ ;  /* 0x0000003f3f3ff290 */ /* 0x000ff6000fffe03f */
[----:B------:R-:W-:Y:S01]  /*27f70*/  @!UPT UIADD3 URZ, URZ, URZ, URZ ;  /* 0x0000003f3f3ff290 */ /* 0x000fe2000fffe03f */
[----:B------:R0:W-:Y:S01]  /*27f80*/  STL.64 [R1+0x110], R16 ;  /* 0x0001101001007387 */ /* 0x0001e20000100a00 */
[----:B------:R-:W-:Y:S02]  /*27f90*/  STL.64 [R1+0x118], R18 ;  /* 0x0001181201007387 */ /* 0x000fe40000100a00 */
[----:B0-----:R-:W-:Y:S01]  /*27fa0*/  IMAD.MOV.U32 R17, RZ, RZ, R24 ;  /* 0x000000ffff117224 */ /* 0x001fe200078e0018 */
[----:B------:R-:W-:Y:S02]  /*27fb0*/  MOV R16, R25 ;  /* 0x0000001900107202 */ /* 0x000fe40000000f00 */
[----:B------:R-:W3:Y:S02]  /*27fc0*/  LDL.LU.64 R24, [R1+0x1870] ;  /* 0x0018700001187983 */ /* 0x000ee40000300a00 */
[----:B------:R-:W-:Y:S02]  /*27fd0*/  STL [R1+0x17f0], R17 ;  /* 0x0017f01101007387 */ /* 0x000fe40000100800 */
[----:B------:R0:W-:Y:S02]  /*27fe0*/  STL [R1+0x17ec], R16 ;  /* 0x0017ec1001007387 */ /* 0x0001e40000100800 */
[----:B0-----:R-:W3:Y:S01]  /*27ff0*/  LDL.LU R16, [R1+0x70] ;  /* 0x0000700001107983 */ /* 0x001ee20000300800 */
[----:B------:R-:W3:Y:S02]  /*28000*/  LDL.LU R17, [R1+0x74] ;  /* 0x0000740001117983 */ /* 0x000ee40000300800 */
[----:B------:R-:W3:Y:S02]  /*28010*/  LDL.LU R18, [R1+0x78] ;  /* 0x0000780001127983 */ /* 0x000ee40000300800 */
[----:B------:R-:W3:Y:S02]  /*28020*/  LDL.LU R19, [R1+0x7c] ;  /* 0x00007c0001137983 */ /* 0x000ee40000300800 */
[C---:B---3--:R-:W-:Y:S11]  /*28030*/  HMMA.16816.F32.BF16 R16, R8.reuse, R24, R16 ;  /* 0x000000180810723c */ /* 0x048ff60000041810 */
[----:B------:R-:W-:Y:S11]  /*28040*/  @!UPT UIADD3 URZ, URZ, URZ, URZ ;  /* 0x0000003f3f3ff290 */ /* 0x000ff6000fffe03f */
[----:B------:R-:W-:Y:S01]  /*28050*/  @!UPT UIADD3 URZ, URZ, URZ, URZ ;  /* 0x0000003f3f3ff290 */ /* 0x000fe2000fffe03f */
[----:B------:R-:W-:Y:S01]  /*28060*/  STL.64 [R1+0x100], R16 ;  /* 0x0001001001007387 */ /* 0x000fe20000100a00 */
[----:B------:R0:W-:Y:S02]  /*28070*/  STL.64 [R1+0x108], R18 ;  /* 0x0001081201007387 */ /* 0x0001e40000100a00 */
[----:B0-----:R-:W-:Y:S02]  /*28080*/  MOV R19, R24 ;  /* 0x0000001800137202 */ /* 0x001fe40000000f00 */
[----:B------:R-:W-:Y:S02]  /*28090*/  MOV R18, R25 ;  /* 0x0000001900127202 */ /* 0x000fe40000000f00 */
[----:B------:R-:W2:Y:S02]  /*280a0*/  LDL.LU.64 R24, [R1+0x1868] ;  /* 0x0018680001187983 */ /* 0x000ea40000300a00 */
[C---:B--2---:R-:W-:Y:S01]  /*280b0*/  HMMA.16816.F32.BF16 R12, R8.reuse, R24, R12 ;  /* 0x00000018080c723c */ /* 0x044fe2000004180c */
[----:B------:R-:W-:Y:S11]  /*280c0*/  IMAD.MOV.U32 R28, RZ, RZ, R25 ;  /* 0x000000ffff1c7224 */ /* 0x000ff600078e0019 */
[----:B------:R-:W-:Y:S11]  /*280d0*/  @!UPT UIADD3 URZ, URZ, URZ, URZ ;  /* 0x0000003f3f3ff290 */ /* 0x000ff6000fffe03f */
[----:B------:R-:W-:Y:S01]  /*280e0*/  STL.64 [R1+0xf0], R12 ;  /* 0x0000f00c01007387 */ /* 0x000fe20000100a00 */
[----:B------:R0:W-:Y:S03]  /*280f0*/  STL.64 [R1+0xf8], R14 ;  /* 0x0000f80e01007387 */ /* 0x0001e60000100a00 */
[----:B0-----:R-:W2:Y:S01]  /*28100*/  LDL.LU.64 R14, [R1+0x1860] ;  /* 0x00186000010e7983 */ /* 0x001ea20000300a00 */
[----:B------:R-:W2:Y:S02]  /*28110*/  LDL.LU.64 R12, [R1+0x1858] ;  /* 0x00185800010c7983 */ /* 0x000ea40000300a00 */
[----:B------:R-:W2:Y:S02]  /*28120*/  LDL.LU.64 R24, [R1+0x1850] ;  /* 0x0018500001187983 */ /* 0x000ea40000300a00 */
        /* <DEDUP_REMOVED lines=9> */
[----:B------:R-:W2:Y:S01]  /*281c0*/  LDL.LU.64 R24, [R1+0x1830] ;  /* 0x0018300001187983 */ /* 0x000ea20000300a00 */
[----:B------:R-:W-:Y:S01]  /*281d0*/  STL.64 [R1+0x1800], R18 ;  /* 0x0018001201007387 */ /* 0x000fe20000100a00 */
[----:B------:R0:W-:Y:S02]  /*281e0*/  STL.64 [R1+0x17f8], R16 ;  /* 0x0017f81001007387 */ /* 0x0001e40000100a00 */
[----:B0-----:R-:W-:Y:S01]  /*281f0*/  MOV R16, R20 ;  /* 0x0000001400107202 */ /* 0x001fe20000000f00 */
[----:B------:R-:W-:Y:S01]  /*28200*/  IMAD.MOV.U32 R17, RZ, RZ, R21 ;  /* 0x000000ffff117224 */ /* 0x000fe200078e0015 */
[----:B------:R-:W5:Y:S01]  /*28210*/  LDL.LU R20, [R1+0x182c] ;  /* 0x00182c0001147983 */ /* 0x000f620000300800 */
[----:B------:R-:W5:Y:S01]  /*28220*/  LDL.LU R21, [R1+0x1828] ;  /* 0x0018280001157983 */ /* 0x000f620000300800 */
[C---:B--2---:R-:W-:Y:S11]  /*28230*/  HMMA.16816.F32.BF16 R12, R8.reuse, R24, R12 ;  /* 0x00000018080c723c */ /* 0x044ff6000004180c */
[----:B------:R-:W-:Y:S11]  /*28240*/  @!UPT UIADD3 URZ, URZ, URZ, URZ ;  /* 0x0000003f3f3ff290 */ /* 0x000ff6000fffe03f */
[----:B------:R-:W-:Y:S01]  /*28250*/  @!UPT UIADD3 URZ, URZ, URZ, URZ ;  /* 0x0000003f3f3ff290 */ /* 0x000fe2000fffe03f */
[----:B------:R-:W-:Y:S01]  /*28260*/  STL.64 [R1+0xd0], R12 ;  /* 0x0000d00c01007387 */ /* 0x000fe20000100a00 */
[----:B------:R0:W-:Y:S03]  /*28270*/  STL.64 [R1+0xd8], R14 ;  /* 0x0000d80e01007387 */ /* 0x0001e60000100a00 */
[----:B0-----:R-:W2:Y:S01]  /*28280*/  LDL.LU.64 R14, [R1+0x1820] ;  /* 0x00182000010e7983 */ /* 0x001ea20000300a00 */
[----:B------:R-:W3:Y:S02]  /*28290*/  LDL.LU.64 R12, [R1+0x1818] ;  /* 0x00181800010c7983 */ /* 0x000ee40000300a00 */
[----:B------:R2:W-:Y:S02]  /*282a0*/  STL.64 [R1+0x1808], R24 ;  /* 0x0018081801007387 */ /* 0x0005e40000100a00 */
[----:B--2---:R-:W-:Y:S02]  /*282b0*/  MOV R24, R14 ;  /* 0x0000000e00187202 */ /* 0x004fe40000000f00 */
[----:B------:R-:W-:Y:S01]  /*282c0*/  MOV R25, R15 ;  /* 0x0000000f00197202 */ /* 0x000fe20000000f00 */
[----:B------:R-:W3:Y:S01]  /*282d0*/  LDL.LU R14, [R1+0x1814] ;  /* 0x00181400010e7983 */ /* 0x000ee20000300800 */
[----:B------:R-:W3:Y:S01]  /*282e0*/  LDL.LU R15, [R1+0x1810] ;  /* 0x00181000010f7983 */ /* 0x000ee20000300800 */
[----:B-----5:R-:W-:Y:S07]  /*282f0*/  HMMA.16816.F32.BF16 R4, R8, R20, R4 ;  /* 0x000000140804723c */ /* 0x020fee0000041804 */
[----:B------:R-:W-:Y:S11]  /*28300*/  MOV R8, R29 ;  /* 0x0000001d00087202 */ /* 0x000ff60000000f00 */
[----:B------:R-:W-:Y:S05]  /*28310*/  @!UPT UIADD3 URZ, URZ, URZ, URZ ;  /* 0x0000003f3f3ff290 */ /* 0x000fea000fffe03f */
[----:B------:R0:W-:Y:S01]  /*28320*/  STL.64 [R1+0x16a0], R6 ;  /* 0x0016a00601007387 */ /* 0x0001e20000100a00 */
[----:B------:R1:W-:Y:S01]  /*28330*/  STL.64 [R1+0x1698], R4 ;  /* 0x0016980401007387 */ /* 0x0003e20000100a00 */
[----:B0-----:R-:W-:Y:S01]  /*28340*/  MOV R6, R2 ;  /* 0x0000000200067202 */ /* 0x001fe20000000f00 */
[----:B------:R-:W-:Y:S01]  /*28350*/  IMAD.MOV.U32 R7, RZ, RZ, R0 ;  /* 0x000000ffff077224 */ /* 0x000fe200078e0000 */
[----:B-1----:R-:W-:Y:S01]  /*28360*/  MOV R5, R3 ;  /* 0x0000000300057202 */ /* 0x002fe20000000f00 */
[----:B---3--:R-:W-:Y:S01]  /*28370*/  HMMA.16816.F32.BF16 R16, R12, R16, R24 ;  /* 0x000000100c10723c */ /* 0x008fe20000041818 */
[----:B------:R-:W2:Y:S11]  /*28380*/  LDL.LU.64 R24, [R1+0x1808] ;  /* 0x0018080001187983 */ /* 0x000eb60000300a00 */
[----:B------:R-:W-:Y:S11]  /*28390*/  @!UPT UIADD3 URZ, URZ, URZ, URZ ;  /* 0x0000003f3f3ff290 */ /* 0x000ff6000fffe03f */
[----:B------:R-:W-:Y:S01]  /*283a0*/  @!UPT UIADD3 URZ, URZ, URZ, URZ ;  /* 0x0000003f3f3ff290 */ /* 0x000fe2000fffe03f */
[----:B------:R-:W-:Y:S01]  /*283b0*/  MOV R2, R18 ;  /* 0x0000001200027202 */ /* 0x000fe20000000f00 */
[----:B------:R-:W-:Y:S01]  /*283c0*/  IMAD.MOV.U32 R0, RZ, RZ, R19 ;  /* 0x000000ffff007224 */ /* 0x000fe200078e0013 */
[----:B------:R-:W-:Y:S02]  /*283d0*/  MOV R3, R16 ;  /* 0x0000001000037202 */ /* 0x000fe40000000f00 */
[----:B------:R-:W-:Y:S01]  /*283e0*/  MOV R29, R17 ;  /* 0x00000011001d7202 */ /* 0x000fe20000000f00 */
[----:B------:R-:W3:Y:S01]  /*283f0*/  LDL.LU.64 R18, [R1+0x1800] ;  /* 0x0018000001127983 */ /* 0x000ee20000300a00 */
[----:B------:R-:W5:Y:S02]  /*28400*/  LDL.LU.64 R16, [R1+0x17f8] ;  /* 0x0017f80001107983 */ /* 0x000f640000300a00 */
[----:B------:R-:W-:Y:S01]  /*28410*/  IMAD.MOV.U32 R9, RZ, RZ, R23 ;  /* 0x000000ffff097224 */ /* 0x000fe200078e0017 */
[----:B----4-:R-:W-:-:S07]  /*28420*/  MOV R4, R22 ;  /* 0x0000001600047202 */ /* 0x010fce0000000f00 */
[----:B------:R-:W-:Y:S01]  /*28430*/  HMMA.16816.F32.BF16 R4, R12, R8, R4 ;  /* 0x000000080c04723c */ /* 0x000fe20000041804 */
[----:B------:R-:W-:Y:S01]  /*28440*/  STL [R1+0x16d4], R0 ;  /* 0x0016d40001007387 */ /* 0x000fe20000100800 */
[----:B------:R-:W-:Y:S02]  /*28450*/  STL [R1+0x16d0], R2 ;  /* 0x0016d00201007387 */ /* 0x000fe40000100800 */
[----:B------:R-:W-:Y:S02]  /*28460*/  STL [R1+0x16cc], R29 ;  /* 0x0016cc1d01007387 */ /* 0x000fe40000100800 */
[----:B------:R-:W-:Y:S11]  /*28470*/  STL [R1+0x16c8], R3 ;  /* 0x0016c80301007387 */ /* 0x000ff60000100800 */
[----:B------:R-:W-:Y:S07]  /*28480*/  @!UPT UIADD3 URZ, URZ, URZ, URZ ;  /* 0x0000003f3f3ff290 */ /* 0x000fee000fffe03f */
[----:B------:R-:W-:Y:S02]  /*28490*/  MOV R22, R4 ;  /* 0x0000000400167202 */ /* 0x000fe40000000f00 */
[----:B------:R-:W-:Y:S02]  /*284a0*/  MOV R23, R5 ;  /* 0x0000000500177202 */ /* 0x000fe40000000f00 */
[----:B-----5:R-:W-:Y:S02]  /*284b0*/  MOV R4, R17 ;  /* 0x0000001100047202 */ /* 0x020fe40000000f00 */
[----:B------:R-:W-:Y:S01]  /*284c0*/  MOV R5, R16 ;  /* 0x0000001000057202 */ /* 0x000fe20000000f00 */
[----:B------:R-:W4:Y:S01]  /*284d0*/  LDL.LU R17, [R1+0x17f0] ;  /* 0x0017f00001117983 */ /* 0x000f220000300800 */
[----:B------:R-:W5:Y:S03]  /*284e0*/  LDL.LU R16, [R1+0x17ec] ;  /* 0x0017ec0001107983 */ /* 0x000f660000300800 */
[----:B------:R0:W-:Y:S04]  /*284f0*/  STL.64 [R1+0x17a0], R4 ;  /* 0x0017a00401007387 */ /* 0x0001e80000100a00 */
[----:B0-----:R-:W2:Y:S01]  /*28500*/  LDL.LU R4, [R1+0x10] ;  /* 0x0000100001047983 */ /* 0x001ea20000300800 */
[----:B------:R-:W-:-:S02]  /*28510*/  MOV R5, R28 ;  /* 0x0000001c00057202 */ /* 0x000fc40000000f00 */
[----:B------:R-:W3:Y:S03]  /*28520*/  LDL.LU R28, [R1+0x17e8] ;  /* 0x0017e800011c7983 */ /* 0x000ee60000300800 */
[----:B--2---:R3:W-:Y:S02]  /*28530*/  STL.64 [R1+0x17b8], R4 ;  /* 0x0017b80401007387 */ /* 0x0047e40000100a00 */
[----:B---3--:R-:W-:Y:S01]  /*28540*/  IMAD.MOV.U32 R4, RZ, RZ, R19 ;  /* 0x000000ffff047224 */ /* 0x008fe200078e0013 */
[----:B------:R-:W-:-:S05]  /*28550*/  MOV R5, R18 ;  /* 0x0000001200057202 */ /* 0x000fca0000000f00 */
[----:B------:R5:W-:Y:S02]  /*28560*/  STL.64 [R1+0x17d0], R4 ;  /* 0x0017d00401007387 */ /* 0x000be40000100a00 */
[----:B-----5:R-:W-:Y:S02]  /*28570*/  MOV R5, R16 ;  /* 0x0000001000057202 */ /* 0x020fe40000000f00 */
[----:B----4-:R-:W-:Y:S01]  /*28580*/  MOV R4, R17 ;  /* 0x0000001100047202 */ /* 0x010fe20000000f00 */
[----:B------:R-:W2:Y:S01]  /*28590*/  LDL.LU R16, [R1+0x160] ;  /* 0x0001600001107983 */ /* 0x000ea20000300800 */
[----:B------:R-:W2:Y:S02]  /*285a0*/  LDL.LU R17, [R1+0x164] ;  /* 0x0001640001117983 */ /* 0x000ea40000300800 */
[----:B------:R-:W3:Y:S02]  /*285b0*/  LDL.LU R18, [R1+0x168] ;  /* 0x0001680001127983 */ /* 0x000ee40000300800 */
[----:B------:R-:W3:Y:S02]  /*285c0*/  LDL.LU R19, [R1+0x16c] ;  /* 0x00016c0001137983 */ /* 0x000ee40000300800 */
[----:B---3--:R-:W-:Y:S01]  /*285d0*/  STL.64 [R1+0x17b0], R18 ;  /* 0x0017b01201007387 */ /* 0x008fe20000100a00 */
[----:B--2---:R0:W-:Y:S03]  /*285e0*/  STL.64 [R1+0x17a8], R16 ;  /* 0x0017a81001007387 */ /* 0x0041e60000100a00 */
[----:B0-----:R-:W2:Y:S01]  /*285f0*/  LDL.LU R16, [R1+0x170] ;  /* 0x0001700001107983 */ /* 0x001ea20000300800 */
        /* <DEDUP_REMOVED lines=9> */
[----:B------:R-:W-:Y:S01]  /*28690*/  IMAD.MOV.U32 R27, RZ, RZ, R7 ;  /* 0x000000ffff1b7224 */ /* 0x000fe200078e0007 */
[----:B------:R-:W-:Y:S01]  /*286a0*/  MOV R26, R6 ;  /* 0x00000006001a7202 */ /* 0x000fe20000000f00 */
[----:B------:R-:W-:Y:S01]  /*286b0*/  IMAD.MOV.U32 R11, RZ, RZ, R28 ;  /* 0x000000ffff0b7224 */ /* 0x000fe200078e001c */
[----:B---3--:R-:W-:Y:S01]  /*286c0*/  STL.64 [R1+0x17e0], R18 ;  /* 0x0017e01201007387 */ /* 0x008fe20000100a00 */
[----:B--2---:R0:W-:Y:S03]  /*286d0*/  STL.64 [R1+0x17d8], R16 ;  /* 0x0017d81001007387 */ /* 0x0041e60000100a00 */
[----:B0-----:R-:W2:Y:S01]  /*286e0*/  LDL.LU R16, [R1+0x190] ;  /* 0x0001900001107983 */ /* 0x001ea20000300800 */
[----:B------:R-:W2:Y:S02]  /*286f0*/  LDL.LU R17, [R1+0x194] ;  /* 0x0001940001117983 */ /* 0x000ea40000300800 */
[----:B------:R-:W2:Y:S02]  /*28700*/  LDL.LU R18, [R1+0x198] ;  /* 0x0001980001127983 */ /* 0x000ea40000300800 */
[----:B------:R-:W2:Y:S01]  /*28710*/  LDL.LU R19, [R1+0x19c] ;  /* 0x00019c0001137983 */ /* 0x000ea20000300800 */
[----:B------:R-:W3:Y:S01]  /*28720*/  LDL.LU R8, [R1+0x150] ;  /* 0x0001500001087983 */ /* 0x000ee20000300800 */
[----:B------:R-:W3:Y:S02]  /*28730*/  LDL.LU R9, [R1+0x154] ;  /* 0x0001540001097983 */ /* 0x000ee40000300800 */
[----:B------:R-:W3:Y:S02]  /*28740*/  LDL.LU R10, [R1+0x158] ;  /* 0x00015800010a7983 */ /* 0x000ee40000300800 */
[----:B------:R0:W-:Y:S01]  /*28750*/  STL [R1+0x16e4], R27 ;  /* 0x0016e41b01007387 */ /* 0x0001e20000100800 */
[----:B------:R1:W-:Y:S01]  /*28760*/  STL [R1+0x16e0], R26 ;  /* 0x0016e01a01007387 */ /* 0x0003e20000100800 */
[----:B------:R4:W-:Y:S02]  /*28770*/  STL [R1+0x16dc], R23 ;  /* 0x0016dc1701007387 */ /* 0x0009e40000100800 */
[----:B------:R5:W-:Y:S02]  /*28780*/  STL [R1+0x16d8], R22 ;  /* 0x0016d81601007387 */ /* 0x000be40000100800 */
[----:B------:R-:W3:Y:S01]  /*28790*/  LDL.LU R28, [R1+0x2d0] ;  /* 0x0002d000011c7983 */ /* 0x000ee20000300800 */
[----:B--2---:R-:W-:Y:S01]  /*287a0*/  HMMA.16816.F32.BF16 R4, R12, R4, R16 ;  /* 0x000000040c04723c */ /* 0x004fe20000041810 */
[----:B---3--:R-:W-:Y:S01]  /*287b0*/  STL [R1+0x16e8], R28 ;  /* 0x0016e81c01007387 */ /* 0x008fe20000100800 */
[----:B------:R-:W2:Y:S02]  /*287c0*/  LDL.LU.64 R18, [R1+0x17e0] ;  /* 0x0017e00001127983 */ /* 0x000ea40000300a00 */
[----:B------:R-:W2:Y:S11]  /*287d0*/  LDL.LU.64 R16, [R1+0x17d8] ;  /* 0x0017d80001107983 */ /* 0x000eb60000300a00 */
[----:B------:R-:W-:Y:S09]  /*287e0*/  @!UPT UIADD3 URZ, URZ, URZ, URZ ;  /* 0x0000003f3f3ff290 */ /* 0x000ff2000fffe03f */
[----:B------:R-:W-:Y:S02]  /*287f0*/  MOV R0, R4 ;  /* 0x0000000400007202 */ /* 0x000fe40000000f00 */
[----:B------:R-:W-:Y:S02]  /*28800*/  MOV R2, R5 ;  /* 0x0000000500027202 */ /* 0x000fe40000000f00 */
[----:B------:R-:W2:Y:S01]  /*28810*/  LDL.LU.64 R4, [R1+0x17d0] ;  /* 0x0017d00001047983 */ /* 0x000ea20000300a00 */
[----:B------:R-:W-:Y:S01]  /*28820*/  MOV R29, R6 ;  /* 0x00000006001d7202 */ /* 0x000fe20000000f00 */
[----:B------:R-:W-:-:S05]  /*28830*/  IMAD.MOV.U32 R3, RZ, RZ, R7 ;  /* 0x000000ffff037224 */ /* 0x000fca00078e0007 */
[----:B------:R-:W-:Y:S01]  /*28840*/  STL [R1+0x16f8], R3 ;  /* 0x0016f80301007387 */ /* 0x000fe20000100800 */
[----:B------:R3:W-:Y:S02]  /*28850*/  STL [R1+0x16f4], R29 ;  /* 0x0016f41d01007387 */ /* 0x0007e40000100800 */
[----:B------:R0:W-:Y:S02]  /*28860*/  STL [R1+0x16f0], R2 ;  /* 0x0016f00201007387 */ /* 0x0001e40000100800 */
[----:B------:R0:W-:Y:S01]  /*28870*/  STL [R1+0x16ec], R0 ;  /* 0x0016ec0001007387 */ /* 0x0001e20000100800 */
[----:B--2---:R-:W-:Y:S01]  /*28880*/  HMMA.16816.F32.BF16 R4, R12, R4, R16 ;  /* 0x000000040c04723c */ /* 0x004fe20000041810 */
[----:B------:R-:W2:Y:S01]  /*28890*/  LDL.LU.64 R18, [R1+0x17c8] ;  /* 0x0017c80001127983 */ /* 0x000ea20000300a00 */
[----:B------:R-:W2:Y:S11]  /*288a0*/  LDL.LU.64 R16, [R1+0x17c0] ;  /* 0x0017c00001107983 */ /* 0x000eb60000300a00 */
[----:B------:R-:W-:Y:S11]  /*288b0*/  @!UPT UIADD3 URZ, URZ, URZ, URZ ;  /* 0x0000003f3f3ff290 */ /* 0x000ff6000fffe03f */
[----:B0-----:R-:W-:Y:S02]  /*288c0*/  MOV R27, R4 ;  /* 0x00000004001b7202 */ /* 0x001fe40000000f00 */
[----:B-1----:R-:W-:Y:S02]  /*288d0*/  MOV R26, R5 ;  /* 0x00000005001a7202 */ /* 0x002fe40000000f00 */
[----:B------:R-:W2:Y:S01]  /*288e0*/  LDL.LU.64 R4, [R1+0x17b8] ;  /* 0x0017b80001047983 */ /* 0x000ea20000300a00 */
[----:B----4-:R-:W-:Y:S01]  /*288f0*/  MOV R23, R6 ;  /* 0x0000000600177202 */ /* 0x010fe20000000f00 */
[----:B-----5:R-:W-:-:S05]  /*28900*/  IMAD.MOV.U32 R22, RZ, RZ, R7 ;  /* 0x000000ffff167224 */ /* 0x020fca00078e0007 */
[----:B------:R0:W-:Y:S01]  /*28910*/  STL [R1+0x1774], R22 ;  /* 0x0017741601007387 */ /* 0x0001e20000100800 */
[----:B------:R1:W-:Y:S01]  /*28920*/  STL [R1+0x1770], R23 ;  /* 0x0017701701007387 */ /* 0x0003e20000100800 */
[C---:B--2---:R-:W-:Y:S02]  /*28930*/  HMMA.16816.F32.BF16 R4, R12.reuse, R4, R16 ;  /* 0x000000040c04723c */ /* 0x044fe40000041810 */
[----:B------:R-:W2:Y:S01]  /*28940*/  LDL.LU.64 R18, [R1+0x17b0] ;  /* 0x0017b00001127983 */ /* 0x000ea20000300a00 */
[----:B------:R-:W2:Y:S11]  /*28950*/  LDL.LU.64 R16, [R1+0x17a8] ;  /* 0x0017a80001107983 */ /* 0x000eb60000300a00 */
[----:B------:R-:W-:Y:S10]  /*28960*/  @!UPT UIADD3 URZ, URZ, URZ, URZ ;  /* 0x0000003f3f3ff290 */ /* 0x000ff4000fffe03f */
[----:B---3--:R-:W-:Y:S02]  /*28970*/  MOV R29, R4 ;  /* 0x00000004001d7202 */ /* 0x008fe40000000f00 */
[----:B------:R-:W-:Y:S02]  /*28980*/  MOV R2, R5 ;  /* 0x0000000500027202 */ /* 0x000fe40000000f00 */
[----:B------:R-:W2:Y:S01]  /*28990*/  LDL.LU.64 R4, [R1+0x17a0] ;  /* 0x0017a00001047983 */ /* 0x000ea20000300a00 */
[----:B------:R-:W-:Y:S01]  /*289a0*/  MOV R0, R6 ;  /* 0x0000000600007202 */ /* 0x000fe20000000f00 */
[----:B------:R-:W-:Y:S02]  /*289b0*/  IMAD.MOV.U32 R28, RZ, RZ, R7 ;  /* 0x000000ffff1c7224 */ /* 0x000fe400078e0007 */
[C---:B--2---:R-:W-:Y:S01]  /*289c0*/  HMMA.16816.F32.BF16 R4, R12.reuse, R4, R16 ;  /* 0x000000040c04723c */ /* 0x044fe20000041810 */
[----:B------:R-:W2:Y:S01]  /*289d0*/  LDL.LU R18, [R1+0x1798] ;  /* 0x0017980001127983 */ /* 0x000ea20000300800 */
[----:B------:R-:W3:Y:S11]  /*289e0*/  LDL.LU.64 R16, [R1+0x1790] ;  /* 0x0017900001107983 */ /* 0x000ef60000300a00 */
[----:B------:R-:W-:Y:S11]  /*289f0*/  @!UPT UIADD3 URZ, URZ, URZ, URZ ;  /* 0x0000003f3f3ff290 */ /* 0x000ff6000fffe03f */
[----:B------:R-:W-:Y:S02]  /*28a00*/  MOV R19, R4 ;  /* 0x0000000400137202 */ /* 0x000fe40000000f00 */
[----:B0-----:R-:W-:Y:S02]  /*28a10*/  MOV R22, R5 ;  /* 0x0000000500167202 */ /* 0x001fe40000000f00 */
[----:B-1----:R-:W-:Y:S01]  /*28a20*/  MOV R23, R6 ;  /* 0x0000000600177202 */ /* 0x002fe20000000f00 */
[----:B------:R-:W-:Y:S01]  /*28a30*/  IMAD.MOV.U32 R3, RZ, RZ, R7 ;  /* 0x000000ffff037224 */ /* 0x000fe200078e0007 */
[----:B--2---:R-:W-:Y:S01]  /*28a40*/  STL.64 [R1+0x1788], R18 ;  /* 0x0017881201007387 */ /* 0x004fe20000100a00 */
[----:B---3--:R-:W-:Y:S02]  /*28a50*/  STL.64 [R1+0x1780], R16 ;  /* 0x0017801001007387 */ /* 0x008fe40000100a00 */
[----:B------:R-:W2:Y:S02]  /*28a60*/  LDL.LU R4, [R1+0xe0] ;  /* 0x0000e00001047983 */ /* 0x000ea40000300800 */
[----:B------:R-:W2:Y:S01]  /*28a70*/  LDL.LU R5, [R1+0xe4] ;  /* 0x0000e40001057983 */ /* 0x000ea20000300800 */
[----:B------:R-:W3:Y:S01]  /*28a80*/  LDL.LU R6, [R1+0xe8] ;  /* 0x0000e80001067983 */ /* 0x000ee20000300800 */
[----:B------:R-:W3:Y:S03]  /*28a90*/  LDL.LU R7, [R1+0xec] ;  /* 0x0000ec0001077983 */ /* 0x000ee60000300800 */
[----:B---3--:R-:W-:Y:S01]  /*28aa0*/  STL.64 [R1+0x1708], R6 ;  /* 0x0017080601007387 */ /* 0x008fe20000100a00 */
[----:B--2---:R0:W-:Y:S03]  /*28ab0*/  STL.64 [R1+0x1700], R4 ;  /* 0x0017000401007387 */ /* 0x0041e60000100a00 */
[----:B0-----:R-:W2:Y:S01]  /*28ac0*/  LDL.LU R4, [R1+0xf0] ;  /* 0x0000f00001047983 */ /* 0x001ea20000300800 */
[----:B------:R-:W2:Y:S02]  /*28ad0*/  LDL.LU R5, [R1+0xf4] ;  /* 0x0000f40001057983 */ /* 0x000ea40000300800 */
[----:B------:R-:W3:Y:S02]  /*28ae0*/  LDL.LU R6, [R1+0xf8] ;  /* 0x0000f80001067983 */ /* 0x000ee40000300800 */
[----:B------:R-:W3:Y:S01]  /*28af0*/  LDL.LU R7, [R1+0xfc] ;  /* 0x0000fc0001077983 */ /* 0x000ee20000300800 */
[----:B------:R-:W4:Y:S01]  /*28b00*/  LDL.LU R16, [R1+0x140] ;  /* 0x0001400001107983 */ /* 0x000f220000300800 */
[----:B------:R-:W4:Y:S02]  /*28b10*/  LDL.LU R17, [R1+0x144] ;  /* 0x0001440001117983 */ /* 0x000f240000300800 */
[----:B------:R-:W4:Y:S02]  /*28b20*/  LDL.LU R18, [R1+0x148] ;  /* 0x0001480001127983 */ /* 0x000f240000300800 */
[----:B------:R-:W4:Y:S01]  /*28b30*/  LDL.LU R19, [R1+0x14c] ;  /* 0x00014c0001137983 */ /* 0x000f220000300800 */
[----:B---3--:R0:W-:Y:S01]  /*28b40*/  STL.64 [R1+0x1718], R6 ;  /* 0x0017180601007387 */ /* 0x0081e20000100a00 */
[----:B--2---:R-:W-:Y:S03]  /*28b50*/  STL.64 [R1+0x1710], R4 ;  /* 0x0017100401007387 */ /* 0x004fe60000100a00 */
[----:B0-----:R-:W2:Y:S04]  /*28b60*/  LDL.LU.64 R6, [R1+0x28] ;  /* 0x0000280001067983 */ /* 0x001ea80000300a00 */
[----:B--2---:R0:W-:Y:S04]  /*28b70*/  STL.64 [R1+0x1730], R6 ;  /* 0x0017300601007387 */ /* 0x0041e80000100a00 */
[----:B0-----:R-:W2:Y:S01]  /*28b80*/  LDL.LU.64 R6, [R1+0x38] ;  /* 0x0000380001067983 */ /* 0x001ea20000300a00 */
[C---:B------:R-:W-:Y:S03]  /*28b90*/  HMMA.16816.F32.BF16 R8, R12.reuse, R24, R8 ;  /* 0x000000180c08723c */ /* 0x040fe60000041808 */
[----:B--2---:R0:W-:Y:S04]  /*28ba0*/  STL.64 [R1+0x1748], R6 ;  /* 0x0017480601007387 */ /* 0x0041e80000100a00 */
[----:B0-----:R-:W2:Y:S04]  /*28bb0*/  LDL.LU.64 R6, [R1+0x48] ;  /* 0x0000480001067983 */ /* 0x001ea80000300a00 */
[----:B--2---:R-:W-:Y:S11]  /*28bc0*/  STL.64 [R1+0x1760], R6 ;  /* 0x0017600601007387 */ /* 0x004ff60000100a00 */
[----:B------:R-:W-:Y:S01]  /*28bd0*/  @!UPT UIADD3 URZ, URZ, URZ, URZ ;  /* 0x0000003f3f3ff290 */ /* 0x000fe2000fffe03f */
[----:B------:R0:W-:Y:S02]  /*28be0*/  STL.64 [R1+0x15f8], R10 ;  /* 0x0015f80a01007387 */ /* 0x0001e40000100a00 */
[----:B------:R1:W-:Y:S01]  /*28bf0*/  STL.64 [R1+0x15f0], R8 ;  /* 0x0015f00801007387 */ /* 0x0003e20000100a00 */
[----:B0-----:R-:W2:Y:S01]  /*28c00*/  LDL.LU R10, [R1+0x8] ;  /* 0x00000800010a7983 */ /* 0x001ea20000300800 */
[----:B------:R-:W2:Y:S03]  /*28c10*/  LDL.LU R11, [R1+0xc] ;  /* 0x00000c00010b7983 */ /* 0x000ea60000300800 */
[----:B--2---:R0:W-:Y:S01]  /*28c20*/  STL.64 [R1+0x1768], R10 ;  /* 0x0017680a01007387 */ /* 0x0041e20000100a00 */
[----:B-1----:R-:W2:Y:S02]  /*28c30*/  LDL.LU R8, [R1+0x130] ;  /* 0x0001300001087983 */ /* 0x002ea40000300800 */
[----:B------:R-:W2:Y:S01]  /*28c40*/  LDL.LU R9, [R1+0x134] ;  /* 0x0001340001097983 */ /* 0x000ea20000300800 */
[----:B0-----:R-:W2:Y:S01]  /*28c50*/  LDL.LU R10, [R1+0x138] ;  /* 0x00013800010a7983 */ /* 0x001ea20000300800 */
[----:B------:R-:W2:Y:S02]  /*28c60*/  LDL.LU R11, [R1+0x13c] ;  /* 0x00013c00010b7983 */ /* 0x000ea40000300800 */
[----:B------:R-:W2:Y:S02]  /*28c70*/  LDL.LU.64 R6, [R1+0x58] ;  /* 0x0000580001067983 */ /* 0x000ea40000300a00 */
[----:B------:R-:W3:Y:S01]  /*28c80*/  LDL.LU R25, [R1+0x2d4] ;  /* 0x0002d40001197983 */ /* 0x000ee20000300800 */
[----:B------:R-:W-:Y:S04]  /*28c90*/  STL.64 [R1+0x1728], R26 ;  /* 0x0017281a01007387 */ /* 0x000fe80000100a00 */
[----:B---3--:R0:W-:Y:S01]  /*28ca0*/  STL [R1+0x1720], R25 ;  /* 0x0017201901007387 */ /* 0x0081e20000100800 */
[----:B------:R-:W3:Y:S03]  /*28cb0*/  LDL.LU R24, [R1+0x100] ;  /* 0x0001000001187983 */ /* 0x000ee60000300800 */
[----:B0-----:R-:W3:Y:S01]  /*28cc0*/  LDL.LU R25, [R1+0x104] ;  /* 0x0001040001197983 */ /* 0x001ee20000300800 */
[----:B------:R-:W5:Y:S02]  /*28cd0*/  LDL.LU R26, [R1+0x108] ;  /* 0x00010800011a7983 */ /* 0x000f640000300800 */
[----:B------:R-:W5:Y:S02]  /*28ce0*/  LDL.LU R27, [R1+0x10c] ;  /* 0x00010c00011b7983 */ /* 0x000f640000300800 */
[----:B-----5:R-:W-:Y:S01]  /*28cf0*/  STL.64 [R1+0x1740], R26 ;  /* 0x0017401a01007387 */ /* 0x020fe20000100a00 */
[----:B---3--:R0:W-:Y:S03]  /*28d00*/  STL.64 [R1+0x1738], R24 ;  /* 0x0017381801007387 */ /* 0x0081e60000100a00 */
[----:B0-----:R-:W3:Y:S01]  /*28d10*/  LDL.LU R24, [R1+0x110] ;  /* 0x0001100001187983 */ /* 0x001ee20000300800 */
[----:B------:R-:W3:Y:S02]  /*28d20*/  LDL.LU R25, [R1+0x114] ;  /* 0x0001140001197983 */ /* 0x000ee40000300800 */
[----:B------:R-:W5:Y:S02]  /*28d30*/  LDL.LU R26, [R1+0x118] ;  /* 0x00011800011a7983 */ /* 0x000f640000300800 */
[----:B------:R-:W5:Y:S01]  /*28d40*/  LDL.LU R27, [R1+0x11c] ;  /* 0x00011c00011b7983 */ /* 0x000f620000300800 */
[----:B----4-:R-:W-:Y:S01]  /*28d50*/  HMMA.16816.F32.BF16 R12, R12, R20, R16 ;  /* 0x000000140c0c723c */ /* 0x010fe20000041810 */
[----:B-----5:R-:W-:Y:S01]  /*28d60*/  STL.64 [R1+0x1758], R26 ;  /* 0x0017581a01007387 */ /* 0x020fe20000100a00 */
[----:B---3--:R0:W-:Y:S03]  /*28d70*/  STL.64 [R1+0x1750], R24 ;  /* 0x0017501801007387 */ /* 0x0081e60000100a00 */
[----:B0-----:R-:W3:Y:S01]  /*28d80*/  LDL.LU R24, [R1+0x120] ;  /* 0x0001200001187983 */ /* 0x001ee20000300800 */
[----:B------:R-:W3:Y:S02]  /*28d90*/  LDL.LU R25, [R1+0x124] ;  /* 0x0001240001197983 */ /* 0x000ee40000300800 */
[----:B------:R-:W3:Y:S02]  /*28da0*/  LDL.LU R26, [R1+0x128] ;  /* 0x00012800011a7983 */ /* 0x000ee40000300800 */
[----:B------:R-:W3:Y:S01]  /*28db0*/  LDL.LU R27, [R1+0x12c] ;  /* 0x00012c00011b7983 */ /* 0x000ee20000300800 */
[----:B------:R-:W4:Y:S01]  /*28dc0*/  LDL.LU.64 R18, [R1+0x1788] ;  /* 0x0017880001127983 */ /* 0x000f220000300a00 */
[----:B------:R-:W2:Y:S11]  /*28dd0*/  LDL.LU.64 R16, [R1+0x1780] ;  /* 0x0017800001107983 */ /* 0x000eb60000300a00 */
[----:B------:R-:W-:Y:S02]  /*28de0*/  STL.64 [R1+0x1608], R14 ;  /* 0x0016080e01007387 */ /* 0x000fe40000100a00 */
[----:B------:R4:W-:Y:S02]  /*28df0*/  STL.64 [R1+0x1600], R12 ;  /* 0x0016000c01007387 */ /* 0x0009e40000100a00 */
[----:B----4-:R-:W-:-:S02]  /*28e00*/  MOV R12, R19 ;  /* 0x00000013000c7202 */ /* 0x010fc40000000f00 */
[----:B------:R-:W2:Y:S01]  /*28e10*/  LDL.LU R19, [R1+0x1778] ;  /* 0x0017780001137983 */ /* 0x000ea20000300800 */
[----:B------:R-:W-:Y:S01]  /*28e20*/  MOV R14, R23 ;  /* 0x00000017000e7202 */ /* 0x000fe20000000f00 */
[----:B------:R-:W-:Y:S01]  /*28e30*/  IMAD.MOV.U32 R15, RZ, RZ, R3 ;  /* 0x000000ffff0f7224 */ /* 0x000fe200078e0003 */
[----:B------:R-:W-:Y:S02]  /*28e40*/  MOV R13, R22 ;  /* 0x00000016000d7202 */ /* 0x000fe40000000f00 */
[----:B------:R-:W4:Y:S01]  /*28e50*/  LDL.LU R22, [R1+0x1774] ;  /* 0x0017740001167983 */ /* 0x000f220000300800 */
[----:B------:R-:W5:Y:S02]  /*28e60*/  LDL.LU R23, [R1+0x1770] ;  /* 0x0017700001177983 */ /* 0x000f640000300800 */
[----:B------:R0:W-:Y:S02]  /*28e70*/  STL.64 [R1+0x1618], R14 ;  /* 0x0016180e01007387 */ /* 0x0001e40000100a00 */
[----:B------:R-:W-:Y:S01]  /*28e80*/  STL.64 [R1+0x1610], R12 ;  /* 0x0016100c01007387 */ /* 0x000fe20000100a00 */
[----:B0-----:R-:W3:Y:S01]  /*28e90*/  LDL.LU R14, [R1+0x18] ;  /* 0x00001800010e7983 */ /* 0x001ee20000300800 */
[----:B------:R-:W3:Y:S01]  /*28ea0*/  LDL.LU R15, [R1+0x1c] ;  /* 0x00001c00010f7983 */ /* 0x000ee20000300800 */
[C---:B--2---:R-:W-:Y:S11]  /*28eb0*/  HMMA.16816.F32.BF16 R8, R16.reuse, R6, R8 ;  /* 0x000000061008723c */ /* 0x044ff60000041808 */
[----:B------:R-:W-:Y:S11]  /*28ec0*/  @!UPT UIADD3 URZ, URZ, URZ, URZ ;  /* 0x0000003f3f3ff290 */ /* 0x000ff6000fffe03f */
[----:B------:R-:W-:Y:S01]  /*28ed0*/  @!UPT UIADD3 URZ, URZ, URZ, URZ ;  /* 0x0000003f3f3ff290 */ /* 0x000fe2000fffe03f */
[----:B------:R0:W-:Y:S01]  /*28ee0*/  STL.64 [R1+0x390], R8 ;  /* 0x0003900801007387 */ /* 0x0001e20000100a00 */
[----:B------:R1:W-:Y:S01]  /*28ef0*/  STL.64 [R1+0x398], R10 ;  /* 0x0003980a01007387 */ /* 0x0003e20000100a00 */
[----:B0-----:R-:W-:Y:S02]  /*28f00*/  MOV R9, R6 ;  /* 0x0000000600097202 */ /* 0x001fe40000000f00 */
[----:B-1----:R-:W2:Y:S01]  /*28f10*/  LDL.LU.64 R10, [R1+0x1768] ;  /* 0x00176800010a7983 */ /* 0x002ea20000300a00 */
[----:B------:R-:W-:Y:S02]  /*28f20*/  MOV R8, R7 ;  /* 0x0000000700087202 */ /* 0x000fe40000000f00 */
[----:B------:R-:W3:Y:S02]  /*28f30*/  LDL.LU.64 R6, [R1+0x1760] ;  /* 0x0017600001067983 */ /* 0x000ee40000300a00 */
[C---:B---3--:R-:W-:Y:S01]  /*28f40*/  HMMA.16816.F32.BF16 R24, R16.reuse, R6, R24 ;  /* 0x000000061018723c */ /* 0x048fe20000041818 */
[----:B------:R-:W-:Y:S01]  /*28f50*/  MOV R13, R6 ;  /* 0x00000006000d7202 */ /* 0x000fe20000000f00 */
[----:B------:R-:W-:Y:S11]  /*28f60*/  IMAD.MOV.U32 R12, RZ, RZ, R7 ;  /* 0x000000ffff0c7224 */ /* 0x000ff600078e0007 */
[----:B------:R-:W-:Y:S10]  /*28f70*/  @!UPT UIADD3 URZ, URZ, URZ, URZ ;  /* 0x0000003f3f3ff290 */ /* 0x000ff4000fffe03f */
[----:B------:R-:W-:Y:S01]  /*28f80*/  STL.64 [R1+0x3a0], R24 ;  /* 0x0003a01801007387 */ /* 0x000fe20000100a00 */
[----:B------:R0:W-:Y:S03]  /*28f90*/  STL.64 [R1+0x3a8], R26 ;  /* 0x0003a81a01007387 */ /* 0x0001e60000100a00 */
[----:B0-----:R-:W3:Y:S01]  /*28fa0*/  LDL.LU.64 R26, [R1+0x1758] ;  /* 0x00175800011a7983 */ /* 0x001ee20000300a00 */
[----:B------:R-:W3:Y:S02]  /*28fb0*/  LDL.LU.64 R24, [R1+0x1750] ;  /* 0x0017500001187983 */ /* 0x000ee40000300a00 */
[----:B------:R-:W3:Y:S02]  /*28fc0*/  LDL.LU.64 R6, [R1+0x1748] ;  /* 0x0017480001067983 */ /* 0x000ee40000300a00 */
[----:B---3--:R-:W-:Y:S01]  /*28fd0*/  HMMA.16816.F32.BF16 R24, R16, R6, R24 ;  /* 0x000000061018723c */ /* 0x008fe20000041818 */
[----:B------:R-:W-:-:S02]  /*28fe0*/  MOV R21, R6 ;  /* 0x0000000600157202 */ /* 0x000fc40000000f00 */
[----:B------:R-:W-:Y:S11]  /*28ff0*/  MOV R20, R7 ;  /* 0x0000000700147202 */ /* 0x000ff60000000f00 */
[----:B------:R-:W-:Y:S09]  /*29000*/  @!UPT UIADD3 URZ, URZ, URZ, URZ ;  /* 0x0000003f3f3ff290 */ /* 0x000ff2000fffe03f */
[----:B------:R-:W-:Y:S01]  /*29010*/  STL.64 [R1+0x3b0], R24 ;  /* 0x0003b01801007387 */ /* 0x000fe20000100a00 */
[----:B------:R0:W-:Y:S03]  /*29020*/  STL.64 [R1+0x3b8], R26 ;  /* 0x0003b81a01007387 */ /* 0x0001e60000100a00 */
[----:B0-----:R-:W3:Y:S01]  /*29030*/  LDL.LU.64 R26, [R1+0x1740] ;  /* 0x00174000011a7983 */ /* 0x001ee20000300a00 */
[----:B------:R-:W3:Y:S02]  /*29040*/  LDL.LU.64 R24, [R1+0x1738] ;  /* 0x0017380001187983 */ /* 0x000ee40000300a00 */
[----:B------:R-:W3:Y:S02]  /*29050*/  LDL.LU.64 R6, [R1+0x1730] ;  /* 0x0017300001067983 */ /* 0x000ee40000300a00 */
[C---:B---3--:R-:W-:Y:S01]  /*29060*/  HMMA.16816.F32.BF16 R24, R16.reuse, R6, R24 ;  /* 0x000000061018723c */ /* 0x048fe20000041818 */
[----:B------:R-:W-:Y:S11]  /*29070*/  MOV R3, R6 ;  /* 0x0000000600037202 */ /* 0x000ff60000000f00 */
[----:B------:R-:W-:Y:S11]  /*29080*/  @!UPT UIADD3 URZ, URZ, URZ, URZ ;  /* 0x0000003f3f3ff290 */ /* 0x000ff6000fffe03f */
[----:B------:R0:W-:Y:S01]  /*29090*/  STL.64 [R1+0x3c0], R24 ;  /* 0x0003c01801007387 */ /* 0x0001e20000100a00 */
[----:B------:R1:W-:Y:S02]  /*290a0*/  STL.64 [R1+0x3c8], R26 ;  /* 0x0003c81a01007387 */ /* 0x0003e40000100a00 */
[----:B0-----:R-:W-:Y:S01]  /*290b0*/  IMAD.MOV.U32 R24, RZ, RZ, R7 ;  /* 0x000000ffff187224 */ /* 0x001fe200078e0007 */
[----:B-1----:R-:W3:Y:S01]  /*290c0*/  LDL.LU.64 R26, [R1+0x1728] ;  /* 0x00172800011a7983 */ /* 0x002ee20000300a00 */
[----:B------:R-:W2:Y:S02]  /*290d0*/  LDL.LU R25, [R1+0x1720] ;  /* 0x0017200001197983 */ /* 0x000ea40000300800 */
[----:B------:R-:W2:Y:S02]  /*290e0*/  LDL.LU.64 R6, [R1+0x1718] ;  /* 0x0017180001067983 */ /* 0x000ea40000300a00 */
[----:B------:R-:W2:Y:S02]  /*290f0*/  LDL.LU.64 R4, [R1+0x1710] ;  /* 0x0017100001047983 */ /* 0x000ea40000300a00 */
[----:B--2---:R-:W-:Y:S11]  /*29100*/  HMMA.16816.F32.BF16 R4, R16, R14, R4 ;  /* 0x0000000e1004723c */ /* 0x004ff60000041804 */
[----:B------:R-:W-:Y:S11]  /*29110*/  @!UPT UIADD3 URZ, URZ, URZ, URZ ;  /* 0x0000003f3f3ff290 */ /* 0x000ff6000fffe03f */
[----:B------:R-:W-:Y:S01]  /*29120*/  @!UPT UIADD3 URZ, URZ, URZ, URZ ;  /* 0x0000003f3f3ff290 */ /* 0x000fe2000fffe03f */
[----:B------:R-:W-:Y:S01]  /*29130*/  STL.64 [R1+0x3d0], R4 ;  /* 0x0003d00401007387 */ /* 0x000fe20000100a00 */
[----:B------:R0:W-:Y:S03]  /*29140*/  STL.64 [R1+0x3d8], R6 ;  /* 0x0003d80601007387 */ /* 0x0001e60000100a00 */
[----:B0-----:R-:W2:Y:S01]  /*29150*/  LDL.LU.64 R6, [R1+0x1708] ;  /* 0x0017080001067983 */ /* 0x001ea20000300a00 */
[----:B------:R-:W2:Y:S02]  /*29160*/  LDL.LU.64 R4, [R1+0x1700] ;  /* 0x0017000001047983 */ /* 0x000ea40000300a00 */
[----:B------:R0:W-:Y:S02]  /*29170*/  STL.64 [R1+0x1628], R14 ;  /* 0x0016280e01007387 */ /* 0x0001e40000100a00 */
[----:B0-----:R-:W-:Y:S02]  /*29180*/  MOV R14, R3 ;  /* 0x00000003000e7202 */ /* 0x001fe40000000f00 */
[----:B------:R-:W-:Y:S01]  /*29190*/  MOV R15, R24 ;  /* 0x00000018000f7202 */ /* 0x000fe20000000f00 */
[----:B------:R-:W3:Y:S04]  /*291a0*/  LDL.LU R3, [R1+0x16f8] ;  /* 0x0016f80001037983 */ /* 0x000ee80000300800 */
[----:B------:R0:W-:Y:S02]  /*291b0*/  STL.64 [R1+0x1640], R14 ;  /* 0x0016400e01007387 */ /* 0x0001e40000100a00 */
[----:B0-----:R-:W-:Y:S01]  /*291c0*/  MOV R14, R21 ;  /* 0x00000015000e7202 */ /* 0x001fe20000000f00 */
[----:B------:R-:W-:-:S05]  /*291d0*/  IMAD.MOV.U32 R15, RZ, RZ, R20 ;  /* 0x000000ffff0f7224 */ /* 0x000fca00078e0014 */
[----:B------:R0:W-:Y:S02]  /*291e0*/  STL.64 [R1+0x1658], R14 ;  /* 0x0016580e01007387 */ /* 0x0001e40000100a00 */
[----:B0-----:R-:W-:Y:S02]  /*291f0*/  MOV R14, R13 ;  /* 0x0000000d000e7202 */ /* 0x001fe40000000f00 */
[----:B------:R-:W-:-:S05]  /*29200*/  MOV R15, R12 ;  /* 0x0000000c000f7202 */ /* 0x000fca0000000f00 */
[----:B------:R2:W-:Y:S02]  /*29210*/  STL.64 [R1+0x1670], R14 ;  /* 0x0016700e01007387 */ /* 0x0005e40000100a00 */
[----:B--2---:R-:W-:Y:S02]  /*29220*/  HMMA.16816.F32.BF16 R12, R16, R10, R4 ;  /* 0x0000000a100c723c */ /* 0x004fe40000041804 */
[----:B------:R-:W2:Y:S11]  /*29230*/  LDL.LU R4, [R1+0xd0] ;  /* 0x0000d00001047983 */ /* 0x000eb60000300800 */
[----:B------:R-:W-:Y:S10]  /*29240*/  @!UPT UIADD3 URZ, URZ, URZ, URZ ;  /* 0x0000003f3f3ff290 */ /* 0x000ff4000fffe03f */
[----:B------:R-:W-:Y:S01]  /*29250*/  STL.64 [R1+0x3e0], R12 ;  /* 0x0003e00c01007387 */ /* 0x000fe20000100a00 */
[----:B------:R0:W-:Y:S02]  /*29260*/  STL.64 [R1+0x3e8], R14 ;  /* 0x0003e80e01007387 */ /* 0x0001e40000100a00 */
[----:B------:R-:W2:Y:S02]  /*29270*/  LDL.LU R5, [R1+0xd4] ;  /* 0x0000d40001057983 */ /* 0x000ea40000300800 */
[----:B------:R-:W2:Y:S01]  /*29280*/  LDL.LU R6, [R1+0xd8] ;  /* 0x0000d80001067983 */ /* 0x000ea20000300800 */
[----:B------:R-:W2:Y:S01]  /*29290*/  LDL.LU R7, [R1+0xdc] ;  /* 0x0000dc0001077983 */ /* 0x000ea20000300800 */
[----:B------:R1:W-:Y:S02]  /*292a0*/  STL.64 [R1+0x1620], R10 ;  /* 0x0016200a01007387 */ /* 0x0003e40000100a00 */
[----:B0-----:R-:W-:Y:S01]  /*292b0*/  IMAD.MOV.U32 R15, RZ, RZ, R8 ;  /* 0x000000ffff0f7224 */ /* 0x001fe200078e0008 */
[----:B------:R-:W-:-:S02]  /*292c0*/  MOV R14, R9 ;  /* 0x00000009000e7202 */ /* 0x000fc40000000f00 */
[----:B------:R-:W-:Y:S01]  /*292d0*/  MOV R8, R29 ;  /* 0x0000001d00087202 */ /* 0x000fe20000000f00 */
[----:B------:R-:W-:Y:S01]  /*292e0*/  MOV R9, R2 ;  /* 0x0000000200097202 */ /* 0x000fe20000000f00 */
[----:B-1----:R-:W-:Y:S01]  /*292f0*/  MOV R10, R0 ;  /* 0x00000000000a7202 */ /* 0x002fe20000000f00 */
[----:B------:R-:W-:Y:S01]  /*29300*/  IMAD.MOV.U32 R11, RZ, RZ, R28 ;  /* 0x000000ffff0b7224 */ /* 0x000fe200078e001c */
[----:B------:R-:W2:Y:S01]  /*29310*/  LDL.LU R29, [R1+0x16f4] ;  /* 0x0016f400011d7983 */ /* 0x000ea20000300800 */
[----:B------:R-:W2:Y:S02]  /*29320*/  LDL.LU R2, [R1+0x16f0] ;  /* 0x0016f00001027983 */ /* 0x000ea40000300800 */
[----:B------:R-:W2:Y:S02]  /*29330*/  LDL.LU R0, [R1+0x16ec] ;  /* 0x0016ec0001007983 */ /* 0x000ea40000300800 */
[----:B------:R-:W2:Y:S01]  /*29340*/  LDL.LU R28, [R1+0x16e8] ;  /* 0x0016e800011c7983 */ /* 0x000ea20000300800 */
[----:B------:R-:W-:Y:S01]  /*29350*/  STL.64 [R1+0x1638], R10 ;  /* 0x0016380a01007387 */ /* 0x000fe20000100a00 */
[----:B------:R3:W-:Y:S02]  /*29360*/  STL.64 [R1+0x1630], R8 ;  /* 0x0016300801007387 */ /* 0x0007e40000100a00 */
[----:B---3--:R-:W-:-:S02]  /*29370*/  MOV R8, R27 ;  /* 0x0000001b00087202 */ /* 0x008fc40000000f00 */
[----:B------:R-:W-:Y:S01]  /*29380*/  MOV R9, R26 ;  /* 0x0000001a00097202 */ /* 0x000fe20000000f00 */
[----:B------:R-:W3:Y:S01]  /*29390*/  LDL.LU R27, [R1+0x16e4] ;  /* 0x0016e400011b7983 */ /* 0x000ee20000300800 */
[----:B------:R-:W3:Y:S01]  /*293a0*/  LDL.LU R26, [R1+0x16e0] ;  /* 0x0016e000011a7983 */ /* 0x000ee20000300800 */
[----:B-----5:R-:W-:Y:S01]  /*293b0*/  MOV R10, R23 ;  /* 0x00000017000a7202 */ /* 0x020fe20000000f00 */
[----:B----4-:R-:W-:Y:S01]  /*293c0*/  IMAD.MOV.U32 R11, RZ, RZ, R22 ;  /* 0x000000ffff0b7224 */ /* 0x010fe200078e0016 */
[----:B------:R-:W4:Y:S01]  /*293d0*/  LDL.LU R23, [R1+0x16dc] ;  /* 0x0016dc0001177983 */ /* 0x000f220000300800 */
[----:B------:R-:W5:Y:S03]  /*293e0*/  LDL.LU R22, [R1+0x16d8] ;  /* 0x0016d80001167983 */ /* 0x000f660000300800 */
[----:B------:R0:W-:Y:S01]  /*293f0*/  STL.64 [R1+0x1650], R10 ;  /* 0x0016500a01007387 */ /* 0x0001e20000100a00 */
[----:B------:R1:W-:Y:S02]  /*29400*/  STL.64 [R1+0x1648], R8 ;  /* 0x0016480801007387 */ /* 0x0003e40000100a00 */
[----:B0-----:R-:W-:Y:S01]  /*29410*/  IMAD.MOV.U32 R11, RZ, RZ, R3 ;  /* 0x000000ffff0b7224 */ /* 0x001fe200078e0003 */
[----:B--2---:R-:W-:-:S02]  /*29420*/  MOV R10, R29 ;  /* 0x0000001d000a7202 */ /* 0x004fc40000000f00 */
[----:B-1----:R-:W-:Y:S02]  /*29430*/  MOV R9, R2 ;  /* 0x0000000200097202 */ /* 0x002fe40000000f00 */
[----:B------:R-:W-:Y:S02]  /*29440*/  MOV R8, R0 ;  /* 0x0000000000087202 */ /* 0x000fe40000000f00 */
[----:B------:R-:W2:Y:S01]  /*29450*/  LDL.LU R0, [R1+0x16d4] ;  /* 0x0016d40001007983 */ /* 0x000ea20000300800 */
[----:B------:R-:W2:Y:S02]  /*29460*/  LDL.LU R2, [R1+0x16d0] ;  /* 0x0016d00001027983 */ /* 0x000ea40000300800 */
[----:B------:R-:W2:Y:S02]  /*29470*/  LDL.LU R29, [R1+0x16cc] ;  /* 0x0016cc00011d7983 */ /* 0x000ea40000300800 */
[----:B------:R-:W2:Y:S01]  /*29480*/  LDL.LU R3, [R1+0x16c8] ;  /* 0x0016c80001037983 */ /* 0x000ea20000300800 */
[----:B------:R3:W-:Y:S01]  /*29490*/  STL.64 [R1+0x1668], R10 ;  /* 0x0016680a01007387 */ /* 0x0007e20000100a00 */
[----:B------:R4:W-:Y:S01]  /*294a0*/  STL.64 [R1+0x1660], R8 ;  /* 0x0016600801007387 */ /* 0x0009e20000100a00 */
[----:B---3--:R-:W-:Y:S01]  /*294b0*/  MOV R10, R26 ;  /* 0x0000001a000a7202 */ /* 0x008fe20000000f00 */
[----:B------:R-:W-:Y:S01]  /*294c0*/  IMAD.MOV.U32 R11, RZ, RZ, R27 ;  /* 0x000000ffff0b7224 */ /* 0x000fe200078e001b */
[----:B----4-:R-:W-:-:S02]  /*294d0*/  MOV R9, R23 ;  /* 0x0000001700097202 */ /* 0x010fc40000000f00 */
[----:B-----5:R-:W-:Y:S02]  /*294e0*/  MOV R8, R22 ;  /* 0x0000001600087202 */ /* 0x020fe40000000f00 */
[----:B------:R-:W3:Y:S01]  /*294f0*/  LDL.LU R22, [R1+0x16c4] ;  /* 0x0016c40001167983 */ /* 0x000ee20000300800 */
[----:B------:R-:W3:Y:S02]  /*29500*/  LDL.LU R23, [R1+0x16c0] ;  /* 0x0016c00001177983 */ /* 0x000ee40000300800 */
[----:B------:R-:W4:Y:S02]  /*29510*/  LDL.LU R26, [R1+0x16bc] ;  /* 0x0016bc00011a7983 */ /* 0x000f240000300800 */
[----:B------:R-:W4:Y:S01]  /*29520*/  LDL.LU R27, [R1+0x16b8] ;  /* 0x0016b800011b7983 */ /* 0x000f220000300800 */
[----:B------:R2:W-:Y:S01]  /*29530*/  STL.64 [R1+0x1680], R10 ;  /* 0x0016800a01007387 */ /* 0x0005e20000100a00 */
[----:B------:R0:W-:Y:S02]  /*29540*/  STL.64 [R1+0x1678], R8 ;  /* 0x0016780801007387 */ /* 0x0001e40000100a00 */
[----:B--2---:R-:W-:Y:S01]  /*29550*/  IMAD.MOV.U32 R11, RZ, RZ, R0 ;  /* 0x000000ffff0b7224 */ /* 0x004fe200078e0000 */
[----:B------:R-:W-:-:S02]  /*29560*/  MOV R10, R2 ;  /* 0x00000002000a7202 */ /* 0x000fc40000000f00 */
[----:B0-----:R-:W-:Y:S02]  /*29570*/  MOV R9, R29 ;  /* 0x0000001d00097202 */ /* 0x001fe40000000f00 */
[----:B------:R-:W-:Y:S02]  /*29580*/  MOV R8, R3 ;  /* 0x0000000300087202 */ /* 0x000fe40000000f00 */
[----:B------:R-:W2:Y:S01]  /*29590*/  LDL.LU R3, [R1+0x16b4] ;  /* 0x0016b40001037983 */ /* 0x000ea20000300800 */
[----:B------:R-:W5:Y:S02]  /*295a0*/  LDL.LU R29, [R1+0x16b0] ;  /* 0x0016b000011d7983 */ /* 0x000f640000300800 */
[----:B------:R-:W2:Y:S02]  /*295b0*/  LDL.LU R2, [R1+0x16ac] ;  /* 0x0016ac0001027983 */ /* 0x000ea40000300800 */
[----:B------:R-:W2:Y:S01]  /*295c0*/  LDL.LU R0, [R1+0x16a8] ;  /* 0x0016a80001007983 */ /* 0x000ea20000300800 */
[C---:B----4-:R-:W-:Y:S11]  /*295d0*/  HMMA.16816.F32.BF16 R4, R16.reuse, R26, R4 ;  /* 0x0000001a1004723c */ /* 0x050ff60000041804 */
[----:B------:R-:W-:Y:S11]  /*295e0*/  @!UPT UIADD3 URZ, URZ, URZ, URZ ;  /* 0x0000003f3f3ff290 */ /* 0x000ff6000fffe03f */
[----:B------:R-:W-:Y:S01]  /*295f0*/  @!UPT UIADD3 URZ, URZ, URZ, URZ ;  /* 0x0000003f3f3ff290 */ /* 0x000fe2000fffe03f */
[----:B------:R-:W-:Y:S01]  /*29600*/  STL.64 [R1+0x3f0], R4 ;  /* 0x0003f00401007387 */ /* 0x000fe20000100a00 */
[----:B------:R0:W-:Y:S03]  /*29610*/  STL.64 [R1+0x3f8], R6 ;  /* 0x0003f80601007387 */ /* 0x0001e60000100a00 */
[----:B0-----:R-:W3:Y:S01]  /*29620*/  LDL.LU.64 R6, [R1+0x16a0] ;  /* 0x0016a00001067983 */ /* 0x001ee20000300a00 */
[----:B------:R-:W3:Y:S02]  /*29630*/  LDL.LU.64 R4, [R1+0x1698] ;  /* 0x0016980001047983 */ /* 0x000ee40000300a00 */
[----:B------:R-:W5:Y:S02]  /*29640*/  LDL.LU R21, [R1+0x5c0] ;  /* 0x0005c00001157983 */ /* 0x000f640000300800 */
[----:B------:R-:W2:Y:S01]  /*29650*/  LDL.LU R20, [R1+0x5c4] ;  /* 0x0005c40001147983 */ /* 0x000ea20000300800 */
[----:B---3--:R-:W-:Y:S01]  /*29660*/  HMMA.16816.F32.BF16 R16, R16, R22, R4 ;  /* 0x000000161010723c */ /* 0x008fe20000041804 */
[----:B------:R-:W3:Y:S01]  /*29670*/  LDL.LU.64 R6, [R1+0x1690] ;  /* 0x0016900001067983 */ /* 0x000ee20000300a00 */
[----:B------:R-:W3:Y:S11]  /*29680*/  LDL.LU.64 R4, [R1+0x1688] ;  /* 0x0016880001047983 */ /* 0x000ef60000300a00 */
[----:B------:R-:W-:Y:S10]  /*29690*/  @!UPT UIADD3 URZ, URZ, URZ, URZ ;  /* 0x0000003f3f3ff290 */ /* 0x000ff4000fffe03f */
[----:B------:R0:W-:Y:S01]  /*296a0*/  STL.64 [R1+0x400], R16 ;  /* 0x0004001001007387 */ /* 0x0001e20000100a00 */
[----:B------:R1:W-:Y:S03]  /*296b0*/  STL.64 [R1+0x408], R18 ;  /* 0x0004081201007387 */ /* 0x0003e60000100a00 */
[----:B0-----:R-:W4:Y:S01]  /*296c0*/  LDL.LU R17, [R1+0x2dc] ;  /* 0x0002dc0001117983 */ /* 0x001f220000300800 */
[----:B-1----:R-:W4:Y:S02]  /*296d0*/  LDL.LU R18, [R1+0x2c8] ;  /* 0x0002c80001127983 */ /* 0x002f240000300800 */
[----:B------:R-:W4:Y:S01]  /*296e0*/  LDL.LU R19, [R1+0x5bc] ;  /* 0x0005bc0001137983 */ /* 0x000f220000300800 */
[C---:B---3--:R-:W-:Y:S01]  /*296f0*/  HMMA.16816.F32.BF16 R12, R4.reuse, R14, R8 ;  /* 0x0000000e040c723c */ /* 0x048fe20000041808 */
[----:B------:R-:W3:Y:S01]  /*29700*/  LDL.LU.64 R10, [R1+0x1680] ;  /* 0x00168000010a7983 */ /* 0x000ee20000300a00 */
[----:B------:R-:W3:Y:S11]  /*29710*/  LDL.LU.64 R8, [R1+0x1678] ;  /* 0x0016780001087983 */ /* 0x000ef60000300a00 */
[----:B------:R-:W-:Y:S10]  /*29720*/  @!UPT UIADD3 URZ, URZ, URZ, URZ ;  /* 0x0000003f3f3ff290 */ /* 0x000ff4000fffe03f */
        /* <DEDUP_REMOVED lines=30> */
[----:B------:R-:W3:Y:S02]  /*29910*/  LDL.LU.64 R12, [R1+0x1610] ;  /* 0x00161000010c7983 */ /* 0x000ee40000300a00 */
[C---:B---3--:R-:W-:Y:S01]  /*29920*/  HMMA.16816.F32.BF16 R8, R4.reuse, R10, R12 ;  /* 0x0000000a0408723c */ /* 0x048fe2000004180c */
[----:B------:R-:W3:Y:S01]  /*29930*/  LDL.LU.64 R14, [R1+0x1608] ;  /* 0x00160800010e7983 */ /* 0x000ee20000300a00 */
[----:B------:R-:W3:Y:S11]  /*29940*/  LDL.LU.64 R12, [R1+0x1600] ;  /* 0x00160000010c7983 */ /* 0x000ef60000300a00 */
[----:B------:R-:W-:Y:S10]  /*29950*/  @!UPT UIADD3 URZ, URZ, URZ, URZ ;  /* 0x0000003f3f3ff290 */ /* 0x000ff4000fffe03f */
[----:B------:R-:W-:Y:S01]  /*29960*/  STL.64 [R1+0x460], R8 ;  /* 0x0004600801007387 */ /* 0x000fe20000100a00 */
[----:B------:R0:W-:Y:S03]  /*29970*/  STL.64 [R1+0x468], R10 ;  /* 0x0004680a01007387 */ /* 0x0001e60000100a00 */
[----:B0-----:R-:W3:Y:S01]  /*29980*/  LDL.LU.64 R10, [R1+0x15f8] ;  /* 0x0015f800010a7983 */ /* 0x001ee20000300a00 */
[----:B------:R-:W3:Y:S02]  /*29990*/  LDL.LU.64 R8, [R1+0x15f0] ;  /* 0x0015f00001087983 */ /* 0x000ee40000300a00 */
[----:B----4-:R-:W-:Y:S02]  /*299a0*/  FFMA R19, R18, R19, R17 ;  /* 0x0000001312137223 */ /* 0x010fe40000000011 */
[----:B-----5:R-:W-:Y:S02]  /*299b0*/  FFMA R21, R29, R21, R25 ;  /* 0x000000151d157223 */ /* 0x020fe40000000019 */
[----:B--2---:R-:W-:Y:S01]  /*299c0*/  FFMA R20, R3, R20, R28 ;  /* 0x0000001403147223 */ /* 0x004fe2000000001c */
[C---:B---3--:R-:W-:Y:S11]  /*299d0*/  HMMA.16816.F32.BF16 R8, R4.reuse, R26, R8 ;  /* 0x0000001a0408723c */ /* 0x048ff60000041808 */
[----:B------:R-:W-:Y:S11]  /*299e0*/  @!UPT UIADD3 URZ, URZ, URZ, URZ ;  /* 0x0000003f3f3ff290 */ /* 0x000ff6000fffe03f */
[----:B------:R-:W-:Y:S01]  /*299f0*/  @!UPT UIADD3 URZ, URZ, URZ, URZ ;  /* 0x0000003f3f3ff290 */ /* 0x000fe2000fffe03f */
[----:B------:R-:W-:Y:S01]  /*29a00*/  STL.64 [R1+0x470], R8 ;  /* 0x0004700801007387 */ /* 0x000fe20000100a00 */
[----:B------:R0:W-:Y:S02]  /*29a10*/  STL.64 [R1+0x478], R10 ;  /* 0x0004780a01007387 */ /* 0x0001e40000100a00 */
[----:B0-----:R-:W-:Y:S07]  /*29a20*/  HMMA.16816.F32.BF16 R8, R4, R22, R12 ;  /* 0x000000160408723c */ /* 0x001fee000004180c */
[----:B------:R-:W-:-:S05]  /*29a30*/  MOV R4, 0x80 ;  /* 0x0000008000047802 */ /* 0x000fca0000000f00 */
[C---:B------:R-:W-:Y:S02]  /*29a40*/  IMAD R0, R4.reuse, c[0x0][0x1a4], R0 ;  /* 0x0000690004007a24 */ /* 0x040fe400078e0200 */
[----:B------:R-:W-:-:S09]  /*29a50*/  IMAD R2, R4, c[0x0][0x1b4], R2 ;  /* 0x00006d0004027a24 */ /* 0x000fd200078e0202 */
[----:B------:R-:W-:Y:S01]  /*29a60*/  STL.64 [R1+0x480], R8 ;  /* 0x0004800801007387 */ /* 0x000fe20000100a00 */
[----:B------:R-:W-:Y:S02]  /*29a70*/  STL.64 [R1+0x488], R10 ;  /* 0x0004880a01007387 */ /* 0x000fe40000100a00 */
[----:B------:R-:W-:Y:S02]  /*29a80*/  STL [R1+0x5bc], R19 ;  /* 0x0005bc1301007387 */ /* 0x000fe40000100800 */
[----:B------:R-:W2:Y:S01]  /*29a90*/  LDL R4, [R1+0x2c4] ;  /* 0x0002c40001047983 */ /* 0x000ea20000100800 */
[----:B------:R-:W-:Y:S01]  /*29aa0*/  STL [R1+0x5c0], R21 ;  /* 0x0005c01501007387 */ /* 0x000fe20000100800 */
[----:B------:R-:W3:Y:S02]  /*29ab0*/  LDL R3, [R1+0x2c0] ;  /* 0x0002c00001037983 */ /* 0x000ee40000100800 */
[----:B------:R-:W-:Y:S01]  /*29ac0*/  STL [R1+0x5c4], R20 ;  /* 0x0005c41401007387 */ /* 0x000fe20000100800 */
[----:B------:R-:W0:Y:S04]  /*29ad0*/  S2R R24, SR_CTAID.X ;  /* 0x0000000000187919 */ /* 0x000e280000002500 */
[----:B--2---:R1:W-:Y:S04]  /*29ae0*/  STL [R1+0x580], R4 ;  /* 0x0005800401007387 */ /* 0x0043e80000100800 */
[----:B-1----:R-:W2:Y:S01]  /*29af0*/  LDL R4, [R1+0x2bc] ;  /* 0x0002bc0001047983 */ /* 0x002ea20000100800 */
[----:B---3--:R1:W-:Y:S03]  /*29b00*/  STL [R1+0x584], R3 ;  /* 0x0005840301007387 */ /* 0x0083e60000100800 */
[----:B-1----:R-:W3:Y:S01]  /*29b10*/  LDL R3, [R1+0x2b8] ;  /* 0x0002b80001037983 */ /* 0x002ee20000100800 */
[----:B0-----:R-:W-:Y:S01]  /*29b20*/  SHF.L.U32 R24, R24, 0x5, RZ ;  /* 0x0000000518187819 */ /* 0x001fe200000006ff */
[----:B------:R-:W-:-:S03]  /*29b30*/  UIADD3 UR4, UR4, 0x80, URZ ;  /* 0x0000008004047890 */ /* 0x000fc6000fffe03f */
[----:B------:R-:W-:-:S04]  /*29b40*/  IADD3 R24, R24, 0x20, RZ ;  /* 0x0000002018187810 */ /* 0x000fc80007ffe0ff */
[----:B------:R-:W-:Y:S01]  /*29b50*/  ISETP.LE.AND P1, PT, R24, UR4, PT ;  /* 0x0000000418007c0c */ /* 0x000fe2000bf23270 */
[----:B--2---:R0:W-:Y:S04]  /*29b60*/  STL [R1+0x588], R4 ;  /* 0x0005880401007387 */ /* 0x0041e80000100800 */
[----:B---3--:R0:W-:Y:S08]  /*29b70*/  STL [R1+0x58c], R3 ;  /* 0x00058c0301007387 */ /* 0x0081f00000100800 */
[----:B------:R-:W-:Y:S01]  /*29b80*/  @P1 CALL.REL.NOINC `(.L_x_0) ;  /* 0x0000001000001944 */ /* 0x000fe20003c00000 */
[----:B------:R-:W-:Y:S05]  /*29b90*/  BRA `(.L_x_1) ;  /* 0xfffe0c2000007947 */ /* 0x000fea000383ffff */
.L_x_0:
[----:B01----:R-:W0:Y:S01]  /*29ba0*/  S2R R3, SR_TID.X ;  /* 0x0000000000037919 */ /* 0x003e220000002100 */
[----:B------:R-:W-:-:S03]  /*29bb0*/  MOV R0, c[0x0][0x1c8] ;  /* 0x0000720000007a02 */ /* 0x000fc60000000f00 */
[----:B------:R-:W1:Y:S04]  /*29bc0*/  S2R R16, SR_CTAID.X ;  /* 0x0000000000107919 */ /* 0x000e680000002500 */
[----:B------:R-:W2:Y:S04]  /*29bd0*/  S2R R24, SR_TID.X ;  /* 0x0000000000187919 */ /* 0x000ea80000002100 */
[----:B------:R-:W3:Y:S04]  /*29be0*/  S2R R18, SR_CTAID.Y ;  /* 0x0000000000127919 */ /* 0x000ee80000002600 */
[----:B------:R-:W4:Y:S04]  /*29bf0*/  S2R R13, SR_TID.X ;  /* 0x00000000000d7919 */ /* 0x000f280000002100 */
[----:B------:R-:W-:Y:S01]  /*29c00*/  BAR.SYNC.DEFER_BLOCKING 0x0 ;  /* 0x0000000000007b1d */ /* 0x000fe20000010000 */
[----:B0-----:R-:W-:-:S04]  /*29c10*/  SHF.R.U32.HI R3, RZ, 0x5, R3 ;  /* 0x00000005ff037819 */ /* 0x001fc80000011603 */
[----:B------:R-:W-:Y:S02]  /*29c20*/  SGXT.U32 R3, R3, 0x2 ;  /* 0x000000020303781a */ /* 0x000fe40000000000 */
[----:B-1----:R-:W-:-:S03]  /*29c30*/  SHF.L.U32 R16, R16, 0x5, RZ ;  /* 0x0000000510107819 */ /* 0x002fc600000006ff */
[----:B------:R-:W-:Y:S01]  /*29c40*/  IMAD R3, R3, c[0x0][0x1c8], RZ ;  /* 0x0000720003037a24 */ /* 0x000fe200078e02ff */
[----:B--2---:R-:W-:Y:S01]  /*29c50*/  LOP3.LUT R24, R16, 0x1f, R24, 0xf8, !PT ;  /* 0x0000001f10187812 */ /* 0x004fe200078ef818 */
[----:B---3--:R-:W-:Y:S02]  /*29c60*/  IMAD R18, R18, c[0x0][0x1c0], RZ ;  /* 0x0000700012127a24 */ /* 0x008fe400078e02ff */
[----:B------:R-:W-:Y:S01]  /*29c70*/  IMAD R27, R0, 0x4, R3 ;  /* 0x00000004001b7824 */ /* 0x000fe200078e0203 */
[C---:B----4-:R-:W-:Y:S01]  /*29c80*/  LOP3.LUT R14, R13.reuse, 0x3f, RZ, 0xc0, !PT ;  /* 0x0000003f0d0e7812 */ /* 0x050fe200078ec0ff */
[----:B------:R-:W-:Y:S01]  /*29c90*/  IMAD.HI R29, R18, 0x2, RZ ;  /* 0x00000002121d7827 */ /* 0x000fe200078e02ff */
[----:B------:R-:W-:Y:S02]  /*29ca0*/  LOP3.LUT R15, R13, 0x7f, RZ, 0xc0, !PT ;  /* 0x0000007f0d0f7812 */ /* 0x000fe400078ec0ff */
[----:B------:R-:W-:Y:S02]  /*29cb0*/  LEA R21, R0, R27, 0x2 ;  /* 0x0000001b00157211 */ /* 0x000fe400078e10ff */
[----:B------:R-:W-:-:S02]  /*29cc0*/  ISETP.GE.U32.AND P0, PT, R15, 0x20, PT ;  /* 0x000000200f00780c */ /* 0x000fc40003f06070 */
[----:B------:R-:W-:-:S04]  /*29cd0*/  LEA R2, R0, R21, 0x2 ;  /* 0x0000001500027211 */ /* 0x000fc800078e10ff */
[----:B------:R-:W-:-:S05]  /*29ce0*/  LEA R20, R0, R2, 0x2 ;  /* 0x0000000200147211 */ /* 0x000fca00078e10ff */
[----:B------:R-:W-:-:S05]  /*29cf0*/  IMAD R26, R0, 0x4, R20 ;  /* 0x00000004001a7824 */ /* 0x000fca00078e0214 */
[----:B------:R-:W-:-:S04]  /*29d00*/  LEA R3, R0, R26, 0x2 ;  /* 0x0000001a00037211 */ /* 0x000fc800078e10ff */
[----:B------:R-:W-:-:S04]  /*29d10*/  LEA R4, R0, R3, 0x2 ;  /* 0x0000000300047211 */ /* 0x000fc800078e10ff */
[----:B------:R-:W-:-:S05]  /*29d20*/  LEA R5, R0, R4, 0x2 ;  /* 0x0000000400057211 */ /* 0x000fca00078e10ff */
[C---:B------:R-:W-:Y:S01]  /*29d30*/  IMAD R6, R0.reuse, 0x4, R5 ;  /* 0x0000000400067824 */ /* 0x040fe200078e0205 */
[----:B------:R0:W-:Y:S04]  /*29d40*/  STL.64 [R1+0x17f0], R4 ;  /* 0x0017f00401007387 */ /* 0x0001e80000100a00 */
[----:B------:R-:W-:-:S04]  /*29d50*/  LEA R7, R0, R6, 0x2 ;  /* 0x0000000600077211 */ /* 0x000fc800078e10ff */
[C---:B------:R-:W-:Y:S01]  /*29d60*/  LEA R8, R0.reuse, R7, 0x2 ;  /* 0x0000000700087211 */ /* 0x040fe200078e10ff */
[----:B------:R-:W-:Y:S03]  /*29d70*/  STL.64 [R1+0x17e0], R6 ;  /* 0x0017e00601007387 */ /* 0x000fe60000100a00 */
[C---:B------:R-:W-:Y:S01]  /*29d80*/  LEA R9, R0.reuse, R8, 0x2 ;  /* 0x0000000800097211 */ /* 0x040fe200078e10ff */
[----:B0-----:R-:W0:Y:S04]  /*29d90*/  S2R R5, SR_TID.X ;  /* 0x0000000000057919 */ /* 0x001e280000002100 */
[----:B------:R-:W-:Y:S01]  /*29da0*/  STL.64 [R1+0x17e8], R8 ;  /* 0x0017e80801007387 */ /* 0x000fe20000100a00 */
[----:B------:R-:W-:-:S05]  /*29db0*/  IMAD R10, R0, 0x4, R9 ;  /* 0x00000004000a7824 */ /* 0x000fca00078e0209 */
[----:B------:R-:W-:-:S04]  /*29dc0*/  LEA R11, R0, R10, 0x2 ;  /* 0x0000000a000b7211 */ /* 0x000fc800078e10ff */
[----:B------:R-:W-:-:S05]  /*29dd0*/  LEA R12, R0, R11, 0x2 ;  /* 0x0000000b000c7211 */ /* 0x000fca00078e10ff */
[----:B------:R-:W-:Y:S02]  /*29de0*/  IMAD R13, R0, 0x4, R12 ;  /* 0x00000004000d7824 */ /* 0x000fe400078e020c */
[C---:B0-----:R-:W-:Y:S01]  /*29df0*/  IMAD.SHL.U32 R23, R5.reuse, 0x10, RZ ;  /* 0x0000001005177824 */ /* 0x041fe200078e00ff */
[C---:B------:R-:W-:Y:S02]  /*29e00*/  LOP3.LUT R17, R5.reuse, 0x18, RZ, 0xc0, !PT ;  /* 0x0000001805117812 */ /* 0x040fe400078ec0ff */
[----:B------:R-:W-:Y:S02]  /*29e10*/  SHF.L.U32 R19, R5, 0x5, RZ ;  /* 0x0000000505137819 */ /* 0x000fe400000006ff */
[----:B------:R-:W-:Y:S02]  /*29e20*/  LOP3.LUT R23, R23, 0x70, RZ, 0xc0, !PT ;  /* 0x0000007017177812 */ /* 0x000fe400078ec0ff */
[----:B------:R-:W-:Y:S02]  /*29e30*/  SHF.L.U32 R22, R5, 0xb, RZ ;  /* 0x0000000b05167819 */ /* 0x000fe400000006ff */
[----:B------:R-:W-:Y:S01]  /*29e40*/  LEA.HI R4, R17, R23, RZ, 0x1f ;  /* 0x0000001711047211 */ /* 0x000fe200078ff8ff */
[----:B------:R-:W-:Y:S01]  /*29e50*/  IMAD R23, R24, c[0x0][0x1c4], RZ ;  /* 0x0000710018177a24 */ /* 0x000fe200078e02ff */
[----:B------:R-:W-:-:S02]  /*29e60*/  LOP3.LUT R19, R19, 0xc60, RZ, 0xc0, !PT ;  /* 0x00000c6013137812 */ /* 0x000fc400078ec0ff */
[----:B------:R-:W-:Y:S01]  /*29e70*/  LOP3.LUT R28, R5, 0x40, RZ, 0xc0, !PT ;  /* 0x00000040051c7812 */ /* 0x000fe200078ec0ff */
[----:B------:R0:W-:Y:S01]  /*29e80*/  STL [R1+0x314], R4 ;  /* 0x0003140401007387 */ /* 0x0001e20000100800 */
[----:B------:R-:W-:Y:S02]  /*29e90*/  LOP3.LUT R22, R22, 0x3000, RZ, 0xc0, !PT ;  /* 0x0000300016167812 */ /* 0x000fe400078ec0ff */
[----:B------:R-:W-:Y:S02]  /*29ea0*/  SHF.R.U32.HI R5, RZ, 0x5, R5 ;  /* 0x00000005ff057819 */ /* 0x000fe40000011605 */
[----:B------:R-:W-:Y:S02]  /*29eb0*/  LEA R19, R17, R19, 0x9 ;  /* 0x0000001311137211 */ /* 0x000fe400078e48ff */
[----:B------:R-:W-:Y:S02]  /*29ec0*/  LEA R22, R14, R22, 0x4 ;  /* 0x000000160e167211 */ /* 0x000fe400078e20ff */
[----:B------:R-:W-:Y:S01]  /*29ed0*/  SHF.L.U32 R24, R18, 0x1, RZ ;  /* 0x0000000112187819 */ /* 0x000fe200000006ff */
[----:B0-----:R-:W0:Y:S01]  /*29ee0*/  S2R R4, SR_TID.X ;  /* 0x0000000000047919 */ /* 0x001e220000002100 */
[----:B------:R-:W-:-:S02]  /*29ef0*/  SHF.R.U32.HI R28, RZ, 0x1, R28 ;  /* 0x00000001ff1c7819 */ /* 0x000fc4000001161c */
[----:B------:R-:W-:Y:S02]  /*29f00*/  SGXT.U32 R5, R5, 0x2 ;  /* 0x000000020505781a */ /* 0x000fe40000000000 */
[C---:B------:R-:W-:Y:S01]  /*29f10*/  SHF.L.U32 R18, R23.reuse, 0x1, RZ ;  /* 0x0000000117127819 */ /* 0x040fe200000006ff */
[----:B------:R-:W-:Y:S01]  /*29f20*/  IMAD.HI R23, R23, 0x2, RZ ;  /* 0x0000000217177827 */ /* 0x000fe200078e02ff */
[----:B------:R-:W-:Y:S02]  /*29f30*/  LEA R14, R0, R13, 0x2 ;  /* 0x0000000d000e7211 */ /* 0x000fe400078e10ff */
[----:B------:R-:W-:Y:S02]  /*29f40*/  IADD3 R18, P1, P2, R18, c[0x0][0x178], R24 ;  /* 0x00005e0012127a10 */ /* 0x000fe40007a3e018 */
[----:B------:R-:W-:-:S05]  /*29f50*/  LEA R15, R0, R14, 0x2 ;  /* 0x0000000e000f7211 */ /* 0x000fca00078e10ff */
[----:B------:R-:W-:-:S05]  /*29f60*/  IMAD R16, R0, 0x4, R15 ;  /* 0x0000000400107824 */ /* 0x000fca00078e020f */
[----:B------:R-:W-:Y:S02]  /*29f70*/  LEA R17, R0, R16, 0x2 ;  /* 0x0000001000117211 */ /* 0x000fe400078e10ff */
[----:B0-----:R-:W-:-:S03]  /*29f80*/  LOP3.LUT R4, R4, 0x1c, RZ, 0xc0, !PT ;  /* 0x0000001c04047812 */ /* 0x001fc600078ec0ff */
[----:B------:R-:W-:Y:S01]  /*29f90*/  IMAD R25, R0, 0x4, R17 ;  /* 0x0000000400197824 */ /* 0x000fe200078e0211 */
[----:B------:R-:W-:-:S04]  /*29fa0*/  SHF.L.U32 R4, R4, 0x2, RZ ;  /* 0x0000000204047819 */ /* 0x000fc800000006ff */
[----:B------:R-:W-:Y:S02]  /*29fb0*/  LEA R24, R0, R25, 0x2 ;  /* 0x0000001900187211 */ /* 0x000fe400078e10ff */
[----:B------:R-:W-:Y:S02]  /*29fc0*/  LOP3.LUT R6, R19, R4, RZ, 0x3c, !PT ;  /* 0x0000000413067212 */ /* 0x000fe400078e3cff */
[----:B------:R-:W-:Y:S01]  /*29fd0*/  LOP3.LUT R4, R22, R28, RZ, 0x3c, !PT ;  /* 0x0000001c16047212 */ /* 0x000fe200078e3cff */
[----:B------:R-:W-:Y:S01]  /*29fe0*/  IMAD R28, R5, c[0x0][0x1c8], RZ ;  /* 0x00007200051c7a24 */ /* 0x000fe200078e02ff */
[----:B------:R-:W-:Y:S01]  /*29ff0*/  IADD3.X R19, R23, c[0x0][0x17c], R29, P1, P2 ;  /* 0x00005f0017137a10 */ /* 0x000fe20000fe441d */
[----:B------:R0:W-:Y:S01]  /*2a000*/  STL [R1+0x9c], R6 ;  /* 0x00009c0601007387 */ /* 0x0001e20000100800 */
[----:B------:R-:W-:Y:S02]  /*2a010*/  LEA R23, R0, R24, 0x2 ;  /* 0x0000001800177211 */ /* 0x000fe400078e10ff */
[----:B------:R-:W-:Y:S01]  /*2a020*/  LEA R8, P1, R28, R18, 0x1 ;  /* 0x000000121c087211 */ /* 0x000fe200078208ff */
[----:B------:R1:W-:Y:S02]  /*2a030*/  STL [R1+0xcc], R4 ;  /* 0x0000cc0401007387 */ /* 0x0003e40000100800 */
[----:B------:R-:W-:Y:S01]  /*2a040*/  IMAD R29, R0, 0x4, R23 ;  /* 0x00000004001d7824 */ /* 0x000fe200078e0217 */
[----:B------:R-:W-:-:S02]  /*2a050*/  LEA.HI.X.SX32 R9, R28, R19, 0x1, P1 ;  /* 0x000000131c097211 */ /* 0x000fc400008f0eff */
[----:B0-----:R-:W-:-:S03]  /*2a060*/  LEA R6, P2, R27, R18, 0x1 ;  /* 0x000000121b067211 */ /* 0x001fc600078408ff */
[----:B------:R0:W-:Y:S01]  /*2a070*/  STL.64 [R1+0x2f0], R8 ;  /* 0x0002f00801007387 */ /* 0x0001e20000100a00 */
[C---:B------:R-:W-:Y:S02]  /*2a080*/  LEA R28, R0.reuse, R29, 0x2 ;  /* 0x0000001d001c7211 */ /* 0x040fe400078e10ff */
[----:B-1----:R-:W-:Y:S02]  /*2a090*/  LEA R4, P3, R21, R18, 0x1 ;  /* 0x0000001215047211 */ /* 0x002fe400078608ff */
[-C--:B------:R-:W-:Y:S02]  /*2a0a0*/  LEA.HI.X.SX32 R7, R27, R19.reuse, 0x1, P2 ;  /* 0x000000131b077211 */ /* 0x080fe400010f0eff */
[----:B------:R-:W-:Y:S02]  /*2a0b0*/  LEA.HI.X.SX32 R5, R21, R19, 0x1, P3 ;  /* 0x0000001315057211 */ /* 0x000fe400018f0eff */
[----:B------:R-:W-:-:S03]  /*2a0c0*/  LEA R27, R0, R28, 0x2 ;  /* 0x0000001c001b7211 */ /* 0x000fc600078e10ff */
[----:B------:R1:W-:Y:S01]  /*2a0d0*/  STL.64 [R1+0x2e0], R4 ;  /* 0x0002e00401007387 */ /* 0x0003e20000100a00 */
[----:B0-----:R-:W-:-:S03]  /*2a0e0*/  LEA R8, P2, R20, R18, 0x1 ;  /* 0x0000001214087211 */ /* 0x001fc600078408ff */
[----:B------:R0:W-:Y:S01]  /*2a0f0*/  STL.64 [R1+0x2e8], R6 ;  /* 0x0002e80601007387 */ /* 0x0001e20000100a00 */
[----:B-1----:R-:W-:-:S04]  /*2a100*/  LEA R4, P1, R2, R18, 0x1 ;  /* 0x0000001202047211 */ /* 0x002fc800078208ff */
[----:B------:R-:W-:Y:S02]  /*2a110*/  LEA.HI.X.SX32 R5, R2, R19, 0x1, P1 ;  /* 0x0000001302057211 */ /* 0x000fe400008f0eff */
[----:B0-----:R-:W-:-:S03]  /*2a120*/  LEA R6, P3, R26, R18, 0x1 ;  /* 0x000000121a067211 */ /* 0x001fc600078608ff */
[----:B------:R0:W-:Y:S04]  /*2a130*/  STL.64 [R1+0x2d8], R4 ;  /* 0x0002d80401007387 */ /* 0x0001e80000100a00 */
[----:B0-----:R-:W2:Y:S01]  /*2a140*/  LDL.LU.64 R4, [R1+0x17f0] ;  /* 0x0017f00001047983 */ /* 0x001ea20000300a00 */
[-C--:B------:R-:W-:Y:S02]  /*2a150*/  LEA.HI.X.SX32 R9, R20, R19.reuse, 0x1, P2 ;  /* 0x0000001314097211 */ /* 0x080fe400010f0eff */
[----:B------:R-:W-:Y:S02]  /*2a160*/  LEA.HI.X.SX32 R7, R26, R19, 0x1, P3 ;  /* 0x000000131a077211 */ /* 0x000fe400018f0eff */
[C---:B------:R-:W-:Y:S01]  /*2a170*/  LEA R2, R0.reuse, R27, 0x2 ;  /* 0x0000001b00027211 */ /* 0x040fe200078e10ff */
[----:B------:R0:W-:Y:S04]  /*2a180*/  STL.64 [R1+0x2d0], R8 ;  /* 0x0002d00801007387 */ /* 0x0001e80000100a00 */
[----:B------:R-:W-:Y:S01]  /*2a190*/  STL.64 [R1+0x2c8], R6 ;  /* 0x0002c80601007387 */ /* 0x000fe20000100a00 */
[----:B------:R-:W-:Y:S01]  /*2a1a0*/  IMAD R2, R0, 0x4, R2 ;  /* 0x0000000400027824 */ /* 0x000fe200078e0202 */
[----:B0-----:R-:W-:-:S04]  /*2a1b0*/  LEA R8, P1, R3, R18, 0x1 ;  /* 0x0000001203087211 */ /* 0x001fc800078208ff */
[----:B------:R-:W-:-:S05]  /*2a1c0*/  LEA.HI.X.SX32 R9, R3, R19, 0x1, P1 ;  /* 0x0000001303097211 */ /* 0x000fca00008f0eff */
[----:B------:R0:W-:Y:S04]  /*2a1d0*/  STL.64 [R1+0x280], R8 ;  /* 0x0002800801007387 */ /* 0x0001e80000100a00 */
[----:B0-----:R-:W3:Y:S01]  /*2a1e0*/  LDL.LU.64 R8, [R1+0x17e8] ;  /* 0x0017e80001087983 */ /* 0x001ee20000300a00 */
[CC--:B--2---:R-:W-:Y:S02]  /*2a1f0*/  LEA R6, P2, R4.reuse, R18.reuse, 0x1 ;  /* 0x0000001204067211 */ /* 0x0c4fe400078408ff */
[----:B------:R-:W-:Y:S02]  /*2a200*/  LEA R20, P3, R5, R18, 0x1 ;  /* 0x0000001205147211 */ /* 0x000fe400078608ff */
[----:B------:R-:W-:-:S05]  /*2a210*/  LEA.HI.X.SX32 R7, R4, R19, 0x1, P2 ;  /* 0x0000001304077211 */ /* 0x000fca00010f0eff */
[----:B------:R0:W-:Y:S04]  /*2a220*/  STL.64 [R1+0x290], R6 ;  /* 0x0002900601007387 */ /* 0x0001e80000100a00 */
[----:B0-----:R-:W2:Y:S01]  /*2a230*/  LDL.LU.64 R6, [R1+0x17e0] ;  /* 0x0017e00001067983 */ /* 0x001ea20000300a00 */
[----:B------:R-:W-:Y:S02]  /*2a240*/  LEA.HI.X.SX32 R21, R5, R19, 0x1, P3 ;  /* 0x0000001305157211 */ /* 0x000fe400018f0eff */
[----:B------:R-:W-:-:S03]  /*2a250*/  LEA R22, R0, R2, 0x2 ;  /* 0x0000000200167211 */ /* 0x000fc600078e10ff */
[----:B------:R2:W-:Y:S01]  /*2a260*/  STL.64 [R1+0x2b0], R20 ;  /* 0x0002b01401007387 */ /* 0x0005e20000100a00 */
[----:B---3--:R-:W-:-:S04]  /*2a270*/  LEA R2, P3, R8, R18, 0x1 ;  /* 0x0000001208027211 */ /* 0x008fc800078608ff */
[-C--:B------:R-:W-:Y:S02]  /*2a280*/  LEA.HI.X.SX32 R3, R8, R19.reuse, 0x1, P3 ;  /* 0x0000001308037211 */ /* 0x080fe400018f0eff */
[----:B------:R-:W-:Y:S02]  /*2a290*/  LEA R26, R0, R22, 0x2 ;  /* 0x00000016001a7211 */ /* 0x000fe400078e10ff */
[CC--:B--2---:R-:W-:Y:S02]  /*2a2a0*/  LEA R20, P1, R6.reuse, R18.reuse, 0x1 ;  /* 0x0000001206147211 */ /* 0x0c4fe400078208ff */
[C---:B------:R-:W-:Y:S02]  /*2a2b0*/  LEA R4, P2, R7.reuse, R18, 0x1 ;  /* 0x0000001207047211 */ /* 0x040fe400078408ff */
[-C--:B------:R-:W-:Y:S02]  /*2a2c0*/  LEA.HI.X.SX32 R21, R6, R19.reuse, 0x1, P1 ;  /* 0x0000001306157211 */ /* 0x080fe400008f0eff */
[----:B------:R-:W-:-:S03]  /*2a2d0*/  LEA.HI.X.SX32 R5, R7, R19, 0x1, P2 ;  /* 0x0000001307057211 */ /* 0x000fc600010f0eff */
[----:B------:R-:W-:Y:S01]  /*2a2e0*/  STL.64 [R1+0x278], R20 ;  /* 0x0002781401007387 */ /* 0x000fe20000100a00 */
[----:B------:R-:W-:-:S03]  /*2a2f0*/  LEA R6, P1, R9, R18, 0x1 ;  /* 0x0000001209067211 */ /* 0x000fc600078208ff */
[----:B------:R0:W-:Y:S04]  /*2a300*/  STL.64 [R1+0x288], R4 ;  /* 0x0002880401007387 */ /* 0x0001e80000100a00 */
[----:B------:R1:W-:Y:S01]  /*2a310*/  STL.64 [R1+0x2a8], R2 ;  /* 0x0002a80201007387 */ /* 0x0003e20000100a00 */
[-C--:B------:R-:W-:Y:S02]  /*2a320*/  LEA.HI.X.SX32 R7, R9, R19.reuse, 0x1, P1 ;  /* 0x0000001309077211 */ /* 0x080fe400008f0eff */
[CC--:B0-----:R-:W-:Y:S02]  /*2a330*/  LEA R4, P2, R10.reuse, R18.reuse, 0x1 ;  /* 0x000000120a047211 */ /* 0x0c1fe400078408ff */
[----:B-1----:R-:W-:Y:S02]  /*2a340*/  LEA R2, P3, R11, R18, 0x1 ;  /* 0x000000120b027211 */ /* 0x002fe400078608ff */
[----:B------:R-:W-:-:S02]  /*2a350*/  LEA.HI.X.SX32 R5, R10, R19, 0x1, P2 ;  /* 0x000000130a057211 */ /* 0x000fc400010f0eff */
[----:B------:R-:W-:-:S05]  /*2a360*/  LEA.HI.X.SX32 R3, R11, R19, 0x1, P3 ;  /* 0x000000130b037211 */ /* 0x000fca00018f0eff */
        /* <DEDUP_REMOVED lines=17> */
[----:B------:R-:W-:Y:S02]  /*2a480*/  LEA.HI.X.SX32 R7, R17, R19, 0x1, P3 ;  /* 0x0000001311077211 */ /* 0x000fe400018f0eff */
[----:B------:R-:W-:-:S03]  /*2a490*/  LEA R21, R0, R26, 0x2 ;  /* 0x0000001a00157211 */ /* 0x000fc600078e10ff */
[----:B------:R-:W-:Y:S01]  /*2a4a0*/  STL.64 [R1+0x240], R6 ;  /* 0x0002400601007387 */ /* 0x000fe20000100a00 */
[----:B------:R-:W-:-:S03]  /*2a4b0*/  LEA R12, P1, R25, R18, 0x1 ;  /* 0x00000012190c7211 */ /* 0x000fc600078208ff */
[----:B------:R-:W-:Y:S04]  /*2a4c0*/  STL.64 [R1+0x250], R10 ;  /* 0x0002500a01007387 */ /* 0x000fe80000100a00 */
[----:B------:R0:W-:Y:S01]  /*2a4d0*/  STL.64 [R1+0x248], R8 ;  /* 0x0002480801007387 */ /* 0x0001e20000100a00 */
[----:B------:R-:W-:Y:S01]  /*2a4e0*/  IMAD R20, R0, 0x4, R21 ;  /* 0x0000000400147824 */ /* 0x000fe200078e0215 */
[----:B------:R-:W-:Y:S02]  /*2a4f0*/  LEA.HI.X.SX32 R13, R25, R19, 0x1, P1 ;  /* 0x00000013190d7211 */ /* 0x000fe400008f0eff */
[-C--:B0-----:R-:W-:Y:S02]  /*2a500*/  LEA R8, P3, R23, R18.reuse, 0x1 ;  /* 0x0000001217087211 */ /* 0x081fe400078608ff */
[----:B------:R-:W-:-:S02]  /*2a510*/  LEA R10, P2, R24, R18, 0x1 ;  /* 0x00000012180a7211 */ /* 0x000fc400078408ff */
[-C--:B------:R-:W-:Y:S02]  /*2a520*/  LEA.HI.X.SX32 R9, R23, R19.reuse, 0x1, P3 ;  /* 0x0000001317097211 */ /* 0x080fe400018f0eff */
[----:B------:R-:W-:Y:S02]  /*2a530*/  LEA R2, R0, R20, 0x2 ;  /* 0x0000001400027211 */ /* 0x000fe400078e10ff */
[----:B------:R-:W-:Y:S01]  /*2a540*/  LEA.HI.X.SX32 R11, R24, R19, 0x1, P2 ;  /* 0x00000013180b7211 */ /* 0x000fe200010f0eff */
[----:B------:R-:W-:Y:S01]  /*2a550*/  STL.64 [R1+0x230], R8 ;  /* 0x0002300801007387 */ /* 0x000fe20000100a00 */
[----:B------:R-:W-:-:S03]  /*2a560*/  LEA R14, P1, R29, R18, 0x1 ;  /* 0x000000121d0e7211 */ /* 0x000fc600078208ff */
[----:B------:R0:W-:Y:S01]  /*2a570*/  STL.64 [R1+0x220], R12 ;  /* 0x0002200c01007387 */ /* 0x0001e20000100a00 */
[C---:B------:R-:W-:Y:S02]  /*2a580*/  LEA R3, R0.reuse, R2, 0x2 ;  /* 0x0000000200037211 */ /* 0x040fe400078e10ff */
[----:B------:R-:W-:Y:S01]  /*2a590*/  LEA.HI.X.SX32 R15, R29, R19, 0x1, P1 ;  /* 0x000000131d0f7211 */ /* 0x000fe200008f0eff */
[----:B------:R1:W-:Y:S01]  /*2a5a0*/  STL.64 [R1+0x218], R10 ;  /* 0x0002180a01007387 */ /* 0x0003e20000100a00 */
[----:B------:R-:W-:Y:S02]  /*2a5b0*/  LEA R16, R0, R27, 0x2 ;  /* 0x0000001b00107211 */ /* 0x000fe400078e10ff */
[----:B0-----:R-:W-:Y:S02]  /*2a5c0*/  LEA R12, P2, R28, R18, 0x1 ;  /* 0x000000121c0c7211 */ /* 0x001fe400078408ff */
[----:B------:R-:W-:Y:S02]  /*2a5d0*/  LEA R5, R0, R3, 0x2 ;  /* 0x0000000300057211 */ /* 0x000fe400078e10ff */
[----:B------:R-:W-:-:S02]  /*2a5e0*/  LEA.HI.X.SX32 R13, R28, R19, 0x1, P2 ;  /* 0x000000131c0d7211 */ /* 0x000fc400010f0eff */
[C---:B-1----:R-:W-:Y:S01]  /*2a5f0*/  LEA R10, P3, R27.reuse, R18, 0x1 ;  /* 0x000000121b0a7211 */ /* 0x042fe200078608ff */
[----:B------:R0:W-:Y:S01]  /*2a600*/  STL.64 [R1+0x200], R14 ;  /* 0x0002000e01007387 */ /* 0x0001e20000100a00 */
[C---:B------:R-:W-:Y:S02]  /*2a610*/  LEA R17, R0.reuse, R27, 0x2 ;  /* 0x0000001b00117211 */ /* 0x040fe400078e10ff */
[C---:B------:R-:W-:Y:S01]  /*2a620*/  LEA R16, R0.reuse, R16, 0x2 ;  /* 0x0000001000107211 */ /* 0x040fe200078e10ff */
[----:B------:R1:W-:Y:S01]  /*2a630*/  STL.64 [R1+0x210], R12 ;  /* 0x0002100c01007387 */ /* 0x0003e20000100a00 */
[----:B------:R-:W-:Y:S01]  /*2a640*/  LEA.HI.X.SX32 R11, R27, R19, 0x1, P3 ;  /* 0x000000131b0b7211 */ /* 0x000fe200018f0eff */
[----:B------:R-:W-:Y:S01]  /*2a650*/  IMAD R4, R0, 0x4, R5 ;  /* 0x0000000400047824 */ /* 0x000fe200078e0205 */
[-C--:B------:R-:W-:Y:S02]  /*2a660*/  LEA R24, P1, R17, R18.reuse, 0x1 ;  /* 0x0000001211187211 */ /* 0x080fe400078208ff */
[----:B0-----:R-:W-:-:S02]  /*2a670*/  LEA R14, P2, R16, R18, 0x1 ;  /* 0x00000012100e7211 */ /* 0x001fc400078408ff */
[C---:B-1----:R-:W-:Y:S02]  /*2a680*/  LEA R12, P3, R22.reuse, R18, 0x1 ;  /* 0x00000012160c7211 */ /* 0x042fe400078608ff */
[-C--:B------:R-:W-:Y:S02]  /*2a690*/  LEA.HI.X.SX32 R25, R17, R19.reuse, 0x1, P1 ;  /* 0x0000001311197211 */ /* 0x080fe400008f0eff */
[-C--:B------:R-:W-:Y:S02]  /*2a6a0*/  LEA.HI.X.SX32 R13, R22, R19.reuse, 0x1, P3 ;  /* 0x00000013160d7211 */ /* 0x080fe400018f0eff */
[----:B------:R-:W-:Y:S02]  /*2a6b0*/  LEA R6, R0, R4, 0x2 ;  /* 0x0000000400067211 */ /* 0x000fe400078e10ff */
[----:B------:R-:W-:Y:S01]  /*2a6c0*/  LEA.HI.X.SX32 R15, R16, R19, 0x1, P2 ;  /* 0x00000013100f7211 */ /* 0x000fe200010f0eff */
[----:B------:R-:W-:Y:S01]  /*2a6d0*/  STL.64 [R1+0x228], R10 ;  /* 0x0002280a01007387 */ /* 0x000fe20000100a00 */
[----:B------:R-:W-:-:S03]  /*2a6e0*/  LEA R7, R0, R6, 0x2 ;  /* 0x0000000600077211 */ /* 0x000fc600078e10ff */
[----:B------:R-:W-:Y:S04]  /*2a6f0*/  STL.64 [R1+0x238], R12 ;  /* 0x0002380c01007387 */ /* 0x000fe80000100a00 */
[----:B------:R0:W-:Y:S01]  /*2a700*/  STL.64 [R1+0x1f8], R24 ;  /* 0x0001f81801007387 */ /* 0x0001e20000100a00 */
[----:B------:R-:W-:-:S03]  /*2a710*/  LEA R8, R0, R7, 0x2 ;  /* 0x0000000700087211 */ /* 0x000fc600078e10ff */
[----:B------:R1:W-:Y:S01]  /*2a720*/  STL.64 [R1+0x208], R14 ;  /* 0x0002080e01007387 */ /* 0x0003e20000100a00 */
[CC--:B------:R-:W-:Y:S01]  /*2a730*/  LEA R16, P2, R21.reuse, R18.reuse, 0x1 ;  /* 0x0000001215107211 */ /* 0x0c0fe200078408ff */
[----:B------:R-:W-:Y:S01]  /*2a740*/  IMAD R9, R0, 0x4, R8 ;  /* 0x0000000400097824 */ /* 0x000fe200078e0208 */
[-C--:B0-----:R-:W-:Y:S02]  /*2a750*/  LEA R24, P1, R26, R18.reuse, 0x1 ;  /* 0x000000121a187211 */ /* 0x081fe400078208ff */
[----:B-1----:R-:W-:Y:S02]  /*2a760*/  LEA R14, P3, R20, R18, 0x1 ;  /* 0x00000012140e7211 */ /* 0x002fe400078608ff */
[-C--:B------:R-:W-:Y:S02]  /*2a770*/  LEA.HI.X.SX32 R25, R26, R19.reuse, 0x1, P1 ;  /* 0x000000131a197211 */ /* 0x080fe400008f0eff */
[-C--:B------:R-:W-:Y:S02]  /*2a780*/  LEA.HI.X.SX32 R15, R20, R19.reuse, 0x1, P3 ;  /* 0x00000013140f7211 */ /* 0x080fe400018f0eff */
[----:B------:R-:W-:Y:S01]  /*2a790*/  LEA.HI.X.SX32 R17, R21, R19, 0x1, P2 ;  /* 0x0000001315117211 */ /* 0x000fe200010f0eff */
[----:B------:R-:W-:-:S02]  /*2a7a0*/  IMAD R10, R0, 0x4, R9 ;  /* 0x00000004000a7824 */ /* 0x000fc400078e0209 */
[----:B------:R-:W-:Y:S01]  /*2a7b0*/  STL.64 [R1+0x1e0], R14 ;  /* 0x0001e00e01007387 */ /* 0x000fe20000100a00 */
[----:B------:R-:W-:-:S03]  /*2a7c0*/  LEA R22, P2, R3, R18, 0x1 ;  /* 0x0000001203167211 */ /* 0x000fc600078408ff */
[----:B------:R0:W-:Y:S01]  /*2a7d0*/  STL.64 [R1+0x1f0], R24 ;  /* 0x0001f01801007387 */ /* 0x0001e20000100a00 */
[----:B------:R-:W-:-:S03]  /*2a7e0*/  LEA R11, R0, R10, 0x2 ;  /* 0x0000000a000b7211 */ /* 0x000fc600078e10ff */
[----:B------:R1:W-:Y:S01]  /*2a7f0*/  STL.64 [R1+0x1e8], R16 ;  /* 0x0001e81001007387 */ /* 0x0003e20000100a00 */
[-C--:B------:R-:W-:Y:S02]  /*2a800*/  LEA.HI.X.SX32 R23, R3, R19.reuse, 0x1, P2 ;  /* 0x0000001303177211 */ /* 0x080fe400010f0eff */
[CC--:B0-----:R-:W-:Y:S02]  /*2a810*/  LEA R24, P1, R2.reuse, R18.reuse, 0x1 ;  /* 0x0000001202187211 */ /* 0x0c1fe400078208ff */
[CC--:B-1----:R-:W-:Y:S02]  /*2a820*/  LEA R16, P3, R5.reuse, R18.reuse, 0x1 ;  /* 0x0000001205107211 */ /* 0x0c2fe400078608ff */
[-C--:B------:R-:W-:Y:S02]  /*2a830*/  LEA.HI.X.SX32 R25, R2, R19.reuse, 0x1, P1 ;  /* 0x0000001302197211 */ /* 0x080fe400008f0eff */
[----:B------:R-:W-:Y:S02]  /*2a840*/  LEA.HI.X.SX32 R17, R5, R19, 0x1, P3 ;  /* 0x0000001305117211 */ /* 0x000fe400018f0eff */
[----:B------:R-:W-:Y:S01]  /*2a850*/  LEA R12, R0, R11, 0x2 ;  /* 0x0000000b000c7211 */ /* 0x000fe200078e10ff */
[----:B------:R-:W-:Y:S01]  /*2a860*/  STL.64 [R1+0x1d8], R24 ;  /* 0x0001d81801007387 */ /* 0x000fe20000100a00 */
[----:B------:R-:W-:-:S03]  /*2a870*/  LEA R20, P2, R6, R18, 0x1 ;  /* 0x0000001206147211 */ /* 0x000fc600078408ff */
[----:B------:R0:W-:Y:S01]  /*2a880*/  STL.64 [R1+0x1d0], R22 ;  /* 0x0001d01601007387 */ /* 0x0001e20000100a00 */
[----:B------:R-:W-:-:S03]  /*2a890*/  LEA R13, R0, R12, 0x2 ;  /* 0x0000000c000d7211 */ /* 0x000fc600078e10ff */
[----:B------:R1:W-:Y:S01]  /*2a8a0*/  STL.64 [R1+0x1c8], R16 ;  /* 0x0001c81001007387 */ /* 0x0003e20000100a00 */
[-C--:B------:R-:W-:Y:S02]  /*2a8b0*/  LEA.HI.X.SX32 R21, R6, R19.reuse, 0x1, P2 ;  /* 0x0000001306157211 */ /* 0x080fe400010f0eff */
[CC--:B0-----:R-:W-:Y:S02]  /*2a8c0*/  LEA R22, P1, R4.reuse, R18.reuse, 0x1 ;  /* 0x0000001204167211 */ /* 0x0c1fe400078208ff */
[C---:B-1----:R-:W-:Y:S02]  /*2a8d0*/  LEA R16, P3, R7.reuse, R18, 0x1 ;  /* 0x0000001207107211 */ /* 0x042fe400078608ff */
[-C--:B------:R-:W-:Y:S01]  /*2a8e0*/  LEA.HI.X.SX32 R23, R4, R19.reuse, 0x1, P1 ;  /* 0x0000001304177211 */ /* 0x080fe200008f0eff */
[----:B------:R-:W-:Y:S01]  /*2a8f0*/  IMAD R15, R0, 0x4, R13 ;  /* 0x00000004000f7824 */ /* 0x000fe200078e020d */
[----:B------:R-:W-:-:S03]  /*2a900*/  LEA.HI.X.SX32 R17, R7, R19, 0x1, P3 ;  /* 0x0000001307117211 */ /* 0x000fc600018f0eff */
[----:B------:R0:W-:Y:S01]  /*2a910*/  STL.64 [R1+0x1c0], R22 ;  /* 0x0001c01601007387 */ /* 0x0001e20000100a00 */
[----:B------:R-:W-:-:S03]  /*2a920*/  LEA R14, R0, R15, 0x2 ;  /* 0x0000000f000e7211 */ /* 0x000fc600078e10ff */
[----:B------:R1:W-:Y:S04]  /*2a930*/  STL.64 [R1+0x1b8], R20 ;  /* 0x0001b81401007387 */ /* 0x0003e80000100a00 */
[----:B------:R2:W-:Y:S01]  /*2a940*/  STL.64 [R1+0x1b0], R16 ;  /* 0x0001b01001007387 */ /* 0x0005e20000100a00 */
[CC--:B0-----:R-:W-:Y:S02]  /*2a950*/  LEA R22, P1, R8.reuse, R18.reuse, 0x1 ;  /* 0x0000001208167211 */ /* 0x0c1fe400078208ff */
[-C--:B-1----:R-:W-:Y:S02]  /*2a960*/  LEA R20, P2, R9, R18.reuse, 0x1 ;  /* 0x0000001209147211 */ /* 0x082fe400078408ff */
[----:B------:R-:W-:Y:S02]  /*2a970*/  LEA.HI.X.SX32 R23, R8, R19, 0x1, P1 ;  /* 0x0000001308177211 */ /* 0x000fe400008f0eff */
[----:B--2---:R-:W-:-:S02]  /*2a980*/  LEA R16, P3, R10, R18, 0x1 ;  /* 0x000000120a107211 */ /* 0x004fc400078608ff */
[-C--:B------:R-:W-:Y:S02]  /*2a990*/  LEA.HI.X.SX32 R21, R9, R19.reuse, 0x1, P2 ;  /* 0x0000001309157211 */ /* 0x080fe400010f0eff */
[----:B------:R-:W-:Y:S02]  /*2a9a0*/  LEA R2, R0, R14, 0x2 ;  /* 0x0000000e00027211 */ /* 0x000fe400078e10ff */
[-C--:B------:R-:W-:Y:S01]  /*2a9b0*/  LEA.HI.X.SX32 R17, R10, R19.reuse, 0x1, P3 ;  /* 0x000000130a117211 */ /* 0x080fe200018f0eff */
[----:B------:R-:W-:Y:S01]  /*2a9c0*/  STL.64 [R1+0x160], R22 ;  /* 0x0001601601007387 */ /* 0x000fe20000100a00 */
[C---:B------:R-:W-:Y:S02]  /*2a9d0*/  LEA R3, R0.reuse, R2, 0x2 ;  /* 0x0000000200037211 */ /* 0x040fe400078e10ff */
[CC--:B------:R-:W-:Y:S01]  /*2a9e0*/  LEA R8, P3, R13.reuse, R18.reuse, 0x1 ;  /* 0x000000120d087211 */ /* 0x0c0fe200078608ff */
[----:B------:R0:W-:Y:S04]  /*2a9f0*/  STL.64 [R1+0x198], R20 ;  /* 0x0001981401007387 */ /* 0x0001e80000100a00 */
[----:B------:R1:W-:Y:S01]  /*2aa00*/  STL.64 [R1+0x1a8], R16 ;  /* 0x0001a81001007387 */ /* 0x0003e20000100a00 */
[----:B------:R-:W-:Y:S01]  /*2aa10*/  LEA.HI.X.SX32 R9, R13, R19, 0x1, P3 ;  /* 0x000000130d097211 */ /* 0x000fe200018f0eff */
[----:B------:R-:W-:Y:S01]  /*2aa20*/  IMAD R4, R0, 0x4, R3 ;  /* 0x0000000400047824 */ /* 0x000fe200078e0203 */
[----:B0-----:R-:W-:-:S02]  /*2aa30*/  LEA R20, P1, R11, R18, 0x1 ;  /* 0x000000120b147211 */ /* 0x001fc400078208ff */
[C---:B-1----:R-:W-:Y:S02]  /*2aa40*/  LEA R16, P2, R12.reuse, R18, 0x1 ;  /* 0x000000120c107211 */ /* 0x042fe400078408ff */
[-C--:B------:R-:W-:Y:S02]  /*2aa50*/  LEA.HI.X.SX32 R21, R11, R19.reuse, 0x1, P1 ;  /* 0x000000130b157211 */ /* 0x080fe400008f0eff */
[----:B------:R-:W-:Y:S01]  /*2aa60*/  LEA.HI.X.SX32 R17, R12, R19, 0x1, P2 ;  /* 0x000000130c117211 */ /* 0x000fe200010f0eff */
[----:B------:R-:W-:Y:S01]  /*2aa70*/  STL.64 [R1+0x1a0], R8 ;  /* 0x0001a00801007387 */ /* 0x000fe20000100a00 */
[----:B------:R-:W-:Y:S02]  /*2aa80*/  LEA R5, R0, R4, 0x2 ;  /* 0x0000000400057211 */ /* 0x000fe400078e10ff */
[----:B------:R-:W-:Y:S01]  /*2aa90*/  LEA R10, P3, R2, R18, 0x1 ;  /* 0x00000012020a7211 */ /* 0x000fe200078608ff */
[----:B------:R0:W-:Y:S01]  /*2aaa0*/  STL.64 [R1+0x158], R20 ;  /* 0x0001581401007387 */ /* 0x0001e20000100a00 */
[----:B------:R-:W-:-:S03]  /*2aab0*/  LEA R7, R0, R5, 0x2 ;  /* 0x0000000500077211 */ /* 0x000fc600078e10ff */
[----:B------:R1:W-:Y:S01]  /*2aac0*/  STL.64 [R1+0x190], R16 ;  /* 0x0001901001007387 */ /* 0x0003e20000100a00 */
[-C--:B------:R-:W-:Y:S02]  /*2aad0*/  LEA.HI.X.SX32 R11, R2, R19.reuse, 0x1, P3 ;  /* 0x00000013020b7211 */ /* 0x080fe400018f0eff */
[CC--:B0-----:R-:W-:Y:S02]  /*2aae0*/  LEA R20, P1, R15.reuse, R18.reuse, 0x1 ;  /* 0x000000120f147211 */ /* 0x0c1fe400078208ff */
[C---:B-1----:R-:W-:Y:S02]  /*2aaf0*/  LEA R16, P2, R14.reuse, R18, 0x1 ;  /* 0x000000120e107211 */ /* 0x042fe400078408ff */
[-C--:B------:R-:W-:Y:S02]  /*2ab00*/  LEA.HI.X.SX32 R21, R15, R19.reuse, 0x1, P1 ;  /* 0x000000130f157211 */ /* 0x080fe400008f0eff */
[----:B------:R-:W-:Y:S01]  /*2ab10*/  LEA.HI.X.SX32 R17, R14, R19, 0x1, P2 ;  /* 0x000000130e117211 */ /* 0x000fe200010f0eff */
[----:B------:R-:W-:Y:S01]  /*2ab20*/  STL.64 [R1+0x178], R10 ;  /* 0x0001780a01007387 */ /* 0x000fe20000100a00 */
[----:B------:R-:W-:-:S03]  /*2ab30*/  LEA R6, R0, R7, 0x2 ;  /* 0x0000000700067211 */ /* 0x000fc600078e10ff */
[----:B------:R-:W-:Y:S01]  /*2ab40*/  STL.64 [R1+0x188], R20 ;  /* 0x0001881401007387 */ /* 0x000fe20000100a00 */
[-C--:B------:R-:W-:Y:S01]  /*2ab50*/  LEA R14, P2, R4, R18.reuse, 0x1 ;  /* 0x00000012040e7211 */ /* 0x080fe200078408ff */
[----:B------:R-:W-:Y:S02]  /*2ab60*/  IMAD R9, R0, 0x4, R6 ;  /* 0x0000000400097824 */ /* 0x000fe400078e0206 */
[----:B------:R0:W-:Y:S01]  /*2ab70*/  STL.64 [R1+0x180], R16 ;  /* 0x0001801001007387 */ /* 0x0001e20000100a00 */
[-C--:B------:R-:W-:Y:S02]  /*2ab80*/  LEA R12, P3, R5, R18.reuse, 0x1 ;  /* 0x00000012050c7211 */ /* 0x080fe400078608ff */
[----:B------:R-:W-:Y:S02]  /*2ab90*/  LEA.HI.X.SX32 R15, R4, R19, 0x1, P2 ;  /* 0x00000013040f7211 */ /* 0x000fe400010f0eff */
[----:B------:R-:W-:Y:S02]  /*2aba0*/  LEA R8, R0, R9, 0x2 ;  /* 0x0000000900087211 */ /* 0x000fe400078e10ff */
[----:B0-----:R-:W-:-:S02]  /*2abb0*/  LEA R16, P1, R3, R18, 0x1 ;  /* 0x0000001203107211 */ /* 0x001fc400078208ff */
[-C--:B------:R-:W-:Y:S02]  /*2abc0*/  LEA.HI.X.SX32 R13, R5, R19.reuse, 0x1, P3 ;  /* 0x00000013050d7211 */ /* 0x080fe400018f0eff */
[----:B------:R-:W-:Y:S02]  /*2abd0*/  LEA.HI.X.SX32 R17, R3, R19, 0x1, P1 ;  /* 0x0000001303117211 */ /* 0x000fe400008f0eff */
[----:B------:R-:W-:-:S03]  /*2abe0*/  LEA R10, R0, R8, 0x2 ;  /* 0x00000008000a7211 */ /* 0x000fc600078e10ff */
[----:B------:R0:W-:Y:S04]  /*2abf0*/  STL.64 [R1+0x130], R16 ;  /* 0x0001301001007387 */ /* 0x0001e80000100a00 */
[----:B------:R1:W-:Y:S01]  /*2ac00*/  STL.64 [R1+0x150], R14 ;  /* 0x0001500e01007387 */ /* 0x0003e20000100a00 */
[----:B------:R-:W-:-:S03]  /*2ac10*/  LEA R2, R0, R10, 0x2 ;  /* 0x0000000a00027211 */ /* 0x000fc600078e10ff */
[----:B------:R2:W-:Y:S01]  /*2ac20*/  STL.64 [R1+0x170], R12 ;  /* 0x0001700c01007387 */ /* 0x0005e20000100a00 */
[CC--:B0-----:R-:W-:Y:S02]  /*2ac30*/  LEA R16, P1, R7.reuse, R18.reuse, 0x1 ;  /* 0x0000001207107211 */ /* 0x0c1fe400078208ff */
[CC--:B-1----:R-:W-:Y:S02]  /*2ac40*/  LEA R14, P2, R6.reuse, R18.reuse, 0x1 ;  /* 0x00000012060e7211 */ /* 0x0c2fe400078408ff */
[-C--:B------:R-:W-:Y:S02]  /*2ac50*/  LEA.HI.X.SX32 R17, R7, R19.reuse, 0x1, P1 ;  /* 0x0000001307117211 */ /* 0x080fe400008f0eff */
[C---:B--2---:R-:W-:Y:S02]  /*2ac60*/  LEA R12, P3, R9.reuse, R18, 0x1 ;  /* 0x00000012090c7211 */ /* 0x044fe400078608ff */
[-C--:B------:R-:W-:Y:S02]  /*2ac70*/  LEA.HI.X.SX32 R15, R6, R19.reuse, 0x1, P2 ;  /* 0x00000013060f7211 */ /* 0x080fe400010f0eff */
[----:B------:R-:W-:Y:S01]  /*2ac80*/  LEA.HI.X.SX32 R13, R9, R19, 0x1, P3 ;  /* 0x00000013090d7211 */ /* 0x000fe200018f0eff */
[C---:B------:R-:W-:Y:S01]  /*2ac90*/  IMAD R3, R0.reuse, 0x4, R2 ;  /* 0x0000000400037824 */ /* 0x040fe200078e0202 */
[----:B------:R0:W-:Y:S04]  /*2aca0*/  STL.64 [R1+0x128], R16 ;  /* 0x0001281001007387 */ /* 0x0001e80000100a00 */
[----:B------:R-:W-:Y:S01]  /*2acb0*/  STL.64 [R1+0x148], R14 ;  /* 0x0001480e01007387 */ /* 0x000fe20000100a00 */
[----:B------:R-:W-:-:S03]  /*2acc0*/  LEA R4, R0, R3, 0x2 ;  /* 0x0000000300047211 */ /* 0x000fc600078e10ff */
[----:B------:R1:W-:Y:S01]  /*2acd0*/  STL.64 [R1+0x168], R12 ;  /* 0x0001680c01007387 */ /* 0x0003e20000100a00 */
[----:B0-----:R-:W-:-:S04]  /*2ace0*/  LEA R16, P1, R8, R18, 0x1 ;  /* 0x0000001208107211 */ /* 0x001fc800078208ff */
[-C--:B------:R-:W-:Y:S02]  /*2acf0*/  LEA.HI.X.SX32 R17, R8, R19.reuse, 0x1, P1 ;  /* 0x0000001308117211 */ /* 0x080fe400008f0eff */
[-C--:B-1----:R-:W-:Y:S02]  /*2ad00*/  LEA R12, P3, R2, R18.reuse, 0x1 ;  /* 0x00000012020c7211 */ /* 0x082fe400078608ff */
[----:B------:R-:W-:Y:S02]  /*2ad10*/  LEA R14, P2, R10, R18, 0x1 ;  /* 0x000000120a0e7211 */ /* 0x000fe400078408ff */
[-C--:B------:R-:W-:Y:S02]  /*2ad20*/  LEA.HI.X.SX32 R13, R2, R19.reuse, 0x1, P3 ;  /* 0x00000013020d7211 */ /* 0x080fe400018f0eff */
[----:B------:R-:W-:Y:S01]  /*2ad30*/  LEA R5, R0, R4, 0x2 ;  /* 0x0000000400057211 */ /* 0x000fe200078e10ff */
[----:B------:R-:W-:Y:S01]  /*2ad40*/  STL.64 [R1+0x120], R16 ;  /* 0x0001201001007387 */ /* 0x000fe20000100a00 */
[----:B------:R-:W-:-:S02]  /*2ad50*/  LEA.HI.X.SX32 R15, R10, R19, 0x1, P2 ;  /* 0x000000130a0f7211 */ /* 0x000fc400010f0eff */
[----:B------:R-:W-:Y:S01]  /*2ad60*/  LEA R6, R0, R5, 0x2 ;  /* 0x0000000500067211 */ /* 0x000fe200078e10ff */
[----:B------:R0:W-:Y:S01]  /*2ad70*/  STL.64 [R1+0x138], R12 ;  /* 0x0001380c01007387 */ /* 0x0001e20000100a00 */
[-C--:B------:R-:W-:Y:S02]  /*2ad80*/  LEA R10, P2, R4, R18.reuse, 0x1 ;  /* 0x00000012040a7211 */ /* 0x080fe400078408ff */
[-C--:B------:R-:W-:Y:S01]  /*2ad90*/  LEA R8, P3, R5, R18.reuse, 0x1 ;  /* 0x0000001205087211 */ /* 0x080fe200078608ff */
[----:B------:R1:W-:Y:S01]  /*2ada0*/  STL.64 [R1+0x140], R14 ;  /* 0x0001400e01007387 */ /* 0x0003e20000100a00 */
[----:B------:R-:W-:Y:S01]  /*2adb0*/  IMAD R2, R0, 0x4, R6 ;  /* 0x0000000400027824 */ /* 0x000fe200078e0206 */
[----:B0-----:R-:W-:-:S04]  /*2adc0*/  LEA R12, P1, R3, R18, 0x1 ;  /* 0x00000012030c7211 */ /* 0x001fc800078208ff */
[-C--:B------:R-:W-:Y:S02]  /*2add0*/  LEA.HI.X.SX32 R13, R3, R19.reuse, 0x1, P1 ;  /* 0x00000013030d7211 */ /* 0x080fe400008f0eff */
[----:B-1----:R-:W-:Y:S02]  /*2ade0*/  LEA R14, P1, R6, R18, 0x1 ;  /* 0x00000012060e7211 */ /* 0x002fe400078208ff */
[-C--:B------:R-:W-:Y:S01]  /*2adf0*/  LEA.HI.X.SX32 R11, R4, R19.reuse, 0x1, P2 ;  /* 0x00000013040b7211 */ /* 0x080fe200010f0eff */
[----:B------:R0:W-:Y:S01]  /*2ae00*/  STL.64 [R1+0x118], R12 ;  /* 0x0001180c01007387 */ /* 0x0001e20000100a00 */
[-C--:B------:R-:W-:Y:S02]  /*2ae10*/  LEA.HI.X.SX32 R9, R5, R19.reuse, 0x1, P3 ;  /* 0x0000001305097211 */ /* 0x080fe400018f0eff */
[----:B------:R-:W-:Y:S01]  /*2ae20*/  LEA.HI.X.SX32 R15, R6, R19, 0x1, P1 ;  /* 0x00000013060f7211 */ /* 0x000fe200008f0eff */
[----:B------:R1:W-:Y:S01]  /*2ae30*/  STL.64 [R1+0x110], R10 ;  /* 0x0001100a01007387 */ /* 0x0003e20000100a00 */
[----:B------:R-:W-:-:S03]  /*2ae40*/  LEA R7, R0, R2, 0x2 ;  /* 0x0000000200077211 */ /* 0x000fc600078e10ff */
[----:B------:R2:W-:Y:S01]  /*2ae50*/  STL.64 [R1+0x108], R8 ;  /* 0x0001080801007387 */ /* 0x0005e20000100a00 */
[----:B0-----:R-:W-:-:S03]  /*2ae60*/  LEA R12, P2, R2, R18, 0x1 ;  /* 0x00000012020c7211 */ /* 0x001fc600078408ff */
[----:B------:R-:W-:Y:S01]  /*2ae70*/  STL.64 [R1+0x100], R14 ;  /* 0x0001000e01007387 */ /* 0x000fe20000100a00 */
[----:B------:R-:W-:-:S03]  /*2ae80*/  LEA.HI.X.SX32 R13, R2, R19, 0x1, P2 ;  /* 0x00000013020d7211 */ /* 0x000fc600010f0eff */
[----:B------:R-:W3:Y:S01]  /*2ae90*/  LDL.LU R2, [R1+0x390] ;  /* 0x0003900001027983 */ /* 0x000ee20000300800 */
[----:B------:R-:W-:Y:S02]  /*2aea0*/  LEA R0, R0, R7, 0x2 ;  /* 0x0000000700007211 */ /* 0x000fe400078e10ff */
[CC--:B-1----:R-:W-:Y:S02]  /*2aeb0*/  LEA R10, P3, R7.reuse, R18.reuse, 0x1 ;  /* 0x00000012070a7211 */ /* 0x0c2fe400078608ff */
[C---:B--2---:R-:W-:Y:S02]  /*2aec0*/  LEA R8, P4, R0.reuse, R18, 0x1 ;  /* 0x0000001200087211 */ /* 0x044fe400078808ff */
[-C--:B------:R-:W-:Y:S02]  /*2aed0*/  LEA.HI.X.SX32 R11, R7, R19.reuse, 0x1, P3 ;  /* 0x00000013070b7211 */ /* 0x080fe400018f0eff */
[----:B------:R-:W-:Y:S01]  /*2aee0*/  LEA.HI.X.SX32 R9, R0, R19, 0x1, P4 ;  /* 0x0000001300097211 */ /* 0x000fe200020f0eff */
[----:B------:R-:W-:Y:S04]  /*2aef0*/  STL.64 [R1+0xf8], R12 ;  /* 0x0000f80c01007387 */ /* 0x000fe80000100a00 */
[----:B------:R-:W-:Y:S04]  /*2af00*/  STL.64 [R1+0xf0], R10 ;  /* 0x0000f00a01007387 */ /* 0x000fe80000100a00 */
[----:B------:R-:W2:Y:S04]  /*2af10*/  LDL.LU R0, [R1+0x394] ;  /* 0x0003940001007983 */ /* 0x000ea80000300800 */
[----:B------:R-:W-:Y:S04]  /*2af20*/  STL.64 [R1+0xe8], R8 ;  /* 0x0000e80801007387 */ /* 0x000fe80000100a00 */
[----:B---3--:R-:W-:Y:S04]  /*2af30*/  STL [R1+0x98], R2 ;  /* 0x0000980201007387 */ /* 0x008fe80000100800 */
[----:B------:R-:W3:Y:S04]  /*2af40*/  LDL.LU R25, [R1+0x398] ;  /* 0x0003980001197983 */ /* 0x000ee80000300800 */
[----:B--2---:R0:W-:Y:S04]  /*2af50*/  STL [R1+0x94], R0 ;  /* 0x0000940001007387 */ /* 0x0041e80000100800 */
[----:B---3--:R-:W-:Y:S04]  /*2af60*/  STL [R1+0x1744], R25 ;  /* 0x0017441901007387 */ /* 0x008fe80000100800 */
[----:B------:R-:W2:Y:S04]  /*2af70*/  LDL.LU R24, [R1+0x39c] ;  /* 0x00039c0001187983 */ /* 0x000ea80000300800 */
[----:B--2---:R-:W-:Y:S04]  /*2af80*/  STL [R1+0x1748], R24 ;  /* 0x0017481801007387 */ /* 0x004fe80000100800 */
[----:B0-----:R-:W2:Y:S04]  /*2af90*/  LDL.LU R0, [R1+0x3a0] ;  /* 0x0003a00001007983 */ /* 0x001ea80000300800 */
[----:B------:R-:W3:Y:S04]  /*2afa0*/  LDL.LU R23, [R1+0x3a4] ;  /* 0x0003a40001177983 */ /* 0x000ee80000300800 */
[----:B--2---:R-:W-:Y:S04]  /*2afb0*/  STL [R1+0x90], R0 ;  /* 0x0000900001007387 */ /* 0x004fe80000100800 */
[----:B---3--:R0:W-:Y:S04]  /*2afc0*/  STL [R1+0x1734], R23 ;  /* 0x0017341701007387 */ /* 0x0081e80000100800 */
[----:B------:R-:W2:Y:S04]  /*2afd0*/  LDL.LU R22, [R1+0x3a8] ;  /* 0x0003a80001167983 */ /* 0x000ea80000300800 */
[----:B--2---:R-:W-:Y:S04]  /*2afe0*/  STL [R1+0x174c], R22 ;  /* 0x00174c1601007387 */ /* 0x004fe80000100800 */
[----:B------:R-:W2:Y:S04]  /*2aff0*/  LDL.LU R21, [R1+0x3ac] ;  /* 0x0003ac0001157983 */ /* 0x000ea80000300800 */
[----:B--2---:R-:W-:Y:S04]  /*2b000*/  STL [R1+0x1750], R21 ;  /* 0x0017501501007387 */ /* 0x004fe80000100800 */
[----:B------:R-:W2:Y:S04]  /*2b010*/  LDL.LU R20, [R1+0x3b0] ;  /* 0x0003b00001147983 */ /* 0x000ea80000300800 */
[----:B--2---:R1:W-:Y:S04]  /*2b020*/  STL [R1+0x1738], R20 ;  /* 0x0017381401007387 */ /* 0x0043e80000100800 */
[----:B------:R-:W2:Y:S04]  /*2b030*/  LDL.LU R19, [R1+0x3b4] ;  /* 0x0003b40001137983 */ /* 0x000ea80000300800 */
[----:B--2---:R2:W-:Y:S04]  /*2b040*/  STL [R1+0x173c], R19 ;  /* 0x00173c1301007387 */ /* 0x0045e80000100800 */
[----:B------:R-:W3:Y:S04]  /*2b050*/  LDL.LU R18, [R1+0x3b8] ;  /* 0x0003b80001127983 */ /* 0x000ee80000300800 */
[----:B---3--:R-:W-:Y:S04]  /*2b060*/  STL [R1+0x1754], R18 ;  /* 0x0017541201007387 */ /* 0x008fe80000100800 */
[----:B------:R-:W3:Y:S04]  /*2b070*/  LDL.LU R17, [R1+0x3bc] ;  /* 0x0003bc0001117983 */ /* 0x000ee80000300800 */
[----:B---3--:R-:W-:Y:S04]  /*2b080*/  STL [R1+0x1758], R17 ;  /* 0x0017581101007387 */ /* 0x008fe80000100800 */
[----:B------:R-:W3:Y:S04]  /*2b090*/  LDL.LU R16, [R1+0x3c0] ;  /* 0x0003c00001107983 */ /* 0x000ee80000300800 */
[----:B---3--:R3:W-:Y:S04]  /*2b0a0*/  STL [R1+0x1740], R16 ;  /* 0x0017401001007387 */ /* 0x0087e80000100800 */
[----:B------:R-:W4:Y:S04]  /*2b0b0*/  LDL.LU R15, [R1+0x3c4] ;  /* 0x0003c400010f7983 */ /* 0x000f280000300800 */
[----:B----4-:R-:W-:Y:S04]  /*2b0c0*/  STL [R1+0x175c], R15 ;  /* 0x00175c0f01007387 */ /* 0x010fe80000100800 */
        /* <DEDUP_REMOVED lines=24> */
[----:B0-----:R-:W4:Y:S04]  /*2b250*/  LDL.LU R23, [R1+0x3f8] ;  /* 0x0003f80001177983 */ /* 0x001f280000300800 */
[----:B----4-:R-:W-:Y:S04]  /*2b260*/  STL [R1+0x1790], R23 ;  /* 0x0017901701007387 */ /* 0x010fe80000100800 */
[----:B-1----:R-:W4:Y:S04]  /*2b270*/  LDL.LU R20, [R1+0x3fc] ;  /* 0x0003fc0001147983 */ /* 0x002f280000300800 */
[----:B----4-:R-:W-:Y:S04]  /*2b280*/  STL [R1+0x1794], R20 ;  /* 0x0017941401007387 */ /* 0x010fe80000100800 */
[----:B------:R-:W4:Y:S04]  /*2b290*/  LDL.LU R2, [R1+0x400] ;  /* 0x0004000001027983 */ /* 0x000f280000300800 */
[----:B------:R-:W5:Y:S04]  /*2b2a0*/  LDL.LU R0, [R1+0x404] ;  /* 0x0004040001007983 */ /* 0x000f680000300800 */
[----:B----4-:R0:W-:Y:S04]  /*2b2b0*/  STL [R1+0x80], R2 ;  /* 0x0000800201007387 */ /* 0x0101e80000100800 */
[----:B--2---:R-:W2:Y:S04]  /*2b2c0*/  LDL.LU R19, [R1+0x408] ;  /* 0x0004080001137983 */ /* 0x004ea80000300800 */
[----:B-----5:R1:W-:Y:S04]  /*2b2d0*/  STL [R1+0x84], R0 ;  /* 0x0000840001007387 */ /* 0x0203e80000100800 */
[----:B--2---:R-:W-:Y:S04]  /*2b2e0*/  STL [R1+0x1798], R19 ;  /* 0x0017981301007387 */ /* 0x004fe80000100800 */
[----:B---3--:R-:W2:Y:S04]  /*2b2f0*/  LDL.LU R16, [R1+0x40c] ;  /* 0x00040c0001107983 */ /* 0x008ea80000300800 */
[----:B--2---:R-:W-:Y:S04]  /*2b300*/  STL [R1+0x179c], R16 ;  /* 0x00179c1001007387 */ /* 0x004fe80000100800 */
[----:B0-----:R-:W2:Y:S04]  /*2b310*/  LDL.LU R2, [R1+0x410] ;  /* 0x0004100001027983 */ /* 0x001ea80000300800 */
[----:B--2---:R-:W-:Y:S04]  /*2b320*/  STL [R1+0x17a0], R2 ;  /* 0x0017a00201007387 */ /* 0x004fe80000100800 */
[----:B-1----:R-:W2:Y:S04]  /*2b330*/  LDL.LU R0, [R1+0x414] ;  /* 0x0004140001007983 */ /* 0x002ea80000300800 */
[----:B--2---:R0:W-:Y:S04]  /*2b340*/  STL [R1+0x17a4], R0 ;  /* 0x0017a40001007387 */ /* 0x0041e80000100800 */
[----:B------:R-:W2:Y:S04]  /*2b350*/  LDL.LU R7, [R1+0x418] ;  /* 0x0004180001077983 */ /* 0x000ea80000300800 */
[----:B--2---:R-:W-:Y:S04]  /*2b360*/  STL [R1+0x17bc], R7 ;  /* 0x0017bc0701007387 */ /* 0x004fe80000100800 */
[----:B------:R-:W2:Y:S04]  /*2b370*/  LDL.LU R6, [R1+0x41c] ;  /* 0x00041c0001067983 */ /* 0x000ea80000300800 */
[----:B--2---:R-:W-:Y:S04]  /*2b380*/  STL [R1+0x17c0], R6 ;  /* 0x0017c00601007387 */ /* 0x004fe80000100800 */
[----:B------:R-:W2:Y:S04]  /*2b390*/  LDL.LU R25, [R1+0x420] ;  /* 0x0004200001197983 */ /* 0x000ea80000300800 */
[----:B--2---:R-:W-:Y:S04]  /*2b3a0*/  STL [R1+0x17a8], R25 ;  /* 0x0017a81901007387 */ /* 0x004fe80000100800 */
[----:B------:R-:W2:Y:S04]  /*2b3b0*/  LDL.LU R24, [R1+0x424] ;  /* 0x0004240001187983 */ /* 0x000ea80000300800 */
[----:B--2---:R-:W-:Y:S04]  /*2b3c0*/  STL [R1+0x17ac], R24 ;  /* 0x0017ac1801007387 */ /* 0x004fe80000100800 */
[----:B------:R-:W2:Y:S04]  /*2b3d0*/  LDL.LU R26, [R1+0x5b8] ;  /* 0x0005b800011a7983 */ /* 0x000ea80000300800 */
[----:B------:R-:W3:Y:S04]  /*2b3e0*/  LDL.LU R5, [R1+0x428] ;  /* 0x0004280001057983 */ /* 0x000ee80000300800 */
[----:B---3--:R-:W-:Y:S04]  /*2b3f0*/  STL [R1+0x17c4], R5 ;  /* 0x0017c40501007387 */ /* 0x008fe80000100800 */
[----:B------:R-:W3:Y:S04]  /*2b400*/  LDL.LU R4, [R1+0x42c] ;  /* 0x00042c0001047983 */ /* 0x000ee80000300800 */
[----:B---3--:R-:W-:Y:S04]  /*2b410*/  STL [R1+0x17c8], R4 ;  /* 0x0017c80401007387 */ /* 0x008fe80000100800 */
[----:B------:R-:W3:Y:S04]  /*2b420*/  LDL.LU R22, [R1+0x430] ;  /* 0x0004300001167983 */ /* 0x000ee80000300800 */
[----:B---3--:R-:W-:Y:S04]  /*2b430*/  STL [R1+0x17b0], R22 ;  /* 0x0017b01601007387 */ /* 0x008fe80000100800 */
[----:B------:R-:W3:Y:S04]  /*2b440*/  LDL.LU R21, [R1+0x434] ;  /* 0x0004340001157983 */ /* 0x000ee80000300800 */
[----:B---3--:R-:W-:Y:S04]  /*2b450*/  STL [R1+0x17b4], R21 ;  /* 0x0017b41501007387 */ /* 0x008fe80000100800 */
[----:B------:R-:W3:Y:S04]  /*2b460*/  LDL.LU R27, [R1+0x5bc] ;  /* 0x0005bc00011b7983 */ /* 0x000ee80000300800 */
[----:B------:R-:W4:Y:S04]  /*2b470*/  LDL.LU R3, [R1+0x438] ;  /* 0x0004380001037983 */ /* 0x000f280000300800 */
[----:B----4-:R-:W-:Y:S04]  /*2b480*/  STL [R1+0x17cc], R3 ;  /* 0x0017cc0301007387 */ /* 0x010fe80000100800 */
[----:B------:R-:W4:Y:S01]  /*2b490*/  LDL.LU R23, [R1+0x43c] ;  /* 0x00043c0001177983 */ /* 0x000f220000300800 */
[C---:B--2---:R-:W-:Y:S01]  /*2b4a0*/  FMUL R28, R26.reuse, 8388608 ;  /* 0x4b0000001a1c7820 */ /* 0x044fe20000400000 */
[----:B------:R-:W-:-:S02]  /*2b4b0*/  FSETP.GEU.AND P2, PT, R26, 1.175494350822287508e-38, PT ;  /* 0x008000001a00780b */ /* 0x000fc40003f4e000 */
[----:B----4-:R-:W-:Y:S04]  /*2b4c0*/  STL [R1+0x17d0], R23 ;  /* 0x0017d01701007387 */ /* 0x010fe80000100800 */
[----:B------:R-:W-:Y:S04]  /*2b4d0*/  STL [R1+0x17b8], R26 ;  /* 0x0017b81a01007387 */ /* 0x000fe80000100800 */
[----:B------:R-:W2:Y:S01]  /*2b4e0*/  LDL.LU R18, [R1+0x440] ;  /* 0x0004400001127983 */ /* 0x000ea20000300800 */
[----:B0-----:R-:W-:Y:S01]  /*2b4f0*/  FSEL R0, R28, R26, !P2 ;  /* 0x0000001a1c007208 */ /* 0x001fe20005000000 */
[C---:B---3--:R-:W-:Y:S01]  /*2b500*/  FMUL R29, R27.reuse, 8388608 ;  /* 0x4b0000001b1d7820 */ /* 0x048fe20000400000 */
[----:B------:R-:W-:Y:S01]  /*2b510*/  FSETP.GEU.AND P3, PT, R27, 1.175494350822287508e-38, PT ;  /* 0x008000001b00780b */ /* 0x000fe20003f6e000 */
[----:B--2---:R-:W-:Y:S04]  /*2b520*/  STL [R1+0x17d4], R18 ;  /* 0x0017d41201007387 */ /* 0x004fe80000100800 */
[----:B------:R0:W-:Y:S04]  /*2b530*/  STL [R1+0xac], R0 ;  /* 0x0000ac0001007387 */ /* 0x0001e80000100800 */
[----:B------:R-:W2:Y:S04]  /*2b540*/  LDL.LU R28, [R1+0x5c0] ;  /* 0x0005c000011c7983 */ /* 0x000ea80000300800 */
[----:B------:R-:W3:Y:S01]  /*2b550*/  LDL.LU R17, [R1+0x444] ;  /* 0x0004440001117983 */ /* 0x000ee20000300800 */
[----:B------:R-:W-:-:S02]  /*2b560*/  IADD3 R2, R0, -0x3f3504f3, RZ ;  /* 0xc0cafb0d00027810 */ /* 0x000fc40007ffe0ff */
[----:B0-----:R-:W-:Y:S02]  /*2b570*/  FSEL R0, R29, R27, !P3 ;  /* 0x0000001b1d007208 */ /* 0x001fe40005800000 */
[----:B------:R-:W-:Y:S01]  /*2b580*/  LOP3.LUT R3, R2, 0xff800000, RZ, 0xc0, !PT ;  /* 0xff80000002037812 */ /* 0x000fe200078ec0ff */
[----:B---3--:R-:W-:Y:S04]  /*2b590*/  STL [R1+0x17d8], R17 ;  /* 0x0017d81101007387 */ /* 0x008fe80000100800 */
[----:B------:R0:W-:Y:S04]  /*2b5a0*/  STL [R1+0xa8], R0 ;  /* 0x0000a80001007387 */ /* 0x0001e80000100800 */
[----:B------:R1:W-:Y:S04]  /*2b5b0*/  STL [R1+0xc8], R3 ;  /* 0x0000c80301007387 */ /* 0x0003e80000100800 */
[----:B------:R-:W3:Y:S01]  /*2b5c0*/  LDL.LU R29, [R1+0x5c4] ;  /* 0x0005c400011d7983 */ /* 0x000ee20000300800 */
[C---:B--2---:R-:W-:Y:S01]  /*2b5d0*/  FMUL R2, R28.reuse, 8388608 ;  /* 0x4b0000001c027820 */ /* 0x044fe20000400000 */
[----:B------:R-:W-:-:S02]  /*2b5e0*/  FSETP.GEU.AND P4, PT, R28, 1.175494350822287508e-38, PT ;  /* 0x008000001c00780b */ /* 0x000fc40003f8e000 */
[----:B0-----:R-:W-:Y:S01]  /*2b5f0*/  IADD3 R0, R0, -0x3f3504f3, RZ ;  /* 0xc0cafb0d00007810 */ /* 0x001fe20007ffe0ff */
[----:B------:R1:W0:Y:S01]  /*2b600*/  I2F R18, R3 ;  /* 0x0000000300127306 */ /* 0x0002220000201400 */
[----:B------:R-:W-:Y:S01]  /*2b610*/  FSEL R2, R2, R28, !P4 ;  /* 0x0000001c02027208 */ /* 0x000fe20006000000 */
[----:B------:R-:W2:Y:S01]  /*2b620*/  LDL.LU R20, [R1+0x448] ;  /* 0x0004480001147983 */ /* 0x000ea20000300800 */
[----:B-1----:R-:W-:-:S03]  /*2b630*/  LOP3.LUT R3, R0, 0xff800000, RZ, 0xc0, !PT ;  /* 0xff80000000037812 */ /* 0x002fc600078ec0ff */
[----:B------:R1:W-:Y:S04]  /*2b640*/  STL [R1+0xa4], R2 ;  /* 0x0000a40201007387 */ /* 0x0003e80000100800 */
[----:B------:R4:W-:Y:S04]  /*2b650*/  STL [R1+0xe0], R3 ;  /* 0x0000e00301007387 */ /* 0x0009e80000100800 */
[----:B------:R-:W5:Y:S01]  /*2b660*/  LDL.LU R19, [R1+0x44c] ;  /* 0x00044c0001137983 */ /* 0x000f620000300800 */
[----:B-1----:R-:W-:-:S03]  /*2b670*/  IADD3 R2, R2, -0x3f3504f3, RZ ;  /* 0xc0cafb0d02027810 */ /* 0x002fc60007ffe0ff */
[----:B------:R-:W2:Y:S01]  /*2b680*/  LDL.LU R15, [R1+0x450] ;  /* 0x00045000010f7983 */ /* 0x000ea20000300800 */
[----:B------:R-:W-:-:S03]  /*2b690*/  LOP3.LUT R2, R2, 0xff800000, RZ, 0xc0, !PT ;  /* 0xff80000002027812 */ /* 0x000fc600078ec0ff */
[----:B------:R-:W2:Y:S04]  /*2b6a0*/  LDL.LU R14, [R1+0x454] ;  /* 0x00045400010e7983 */ /* 0x000ea80000300800 */
[----:B------:R-:W2:Y:S01]  /*2b6b0*/  LDL.LU R16, [R1+0x458] ;  /* 0x0004580001107983 */ /* 0x000ea20000300800 */
[----:B----4-:R-:W1:Y:S01]  /*2b6c0*/  I2F R3, R3 ;  /* 0x0000000300037306 */ /* 0x010e620000201400 */
[----:B------:R-:W-:-:S07]  /*2b6d0*/  FSEL R17, RZ, -23, P2 ;  /* 0xc1b80000ff117808 */ /* 0x000fce0001000000 */
[----:B------:R4:W2:Y:S01]  /*2b6e0*/  I2F R5, R2 ;  /* 0x0000000200057306 */ /* 0x0008a20000201400 */
[----:B------:R-:W-:Y:S01]  /*2b6f0*/  FSEL R23, RZ, -23, P3 ;  /* 0xc1b80000ff177808 */ /* 0x000fe20001800000 */
[----:B0-----:R-:W-:-:S04]  /*2b700*/  FFMA.FTZ R18, R18, 1.1920928955078125e-07, R17 ;  /* 0x3400000012127823 */ /* 0x001fc80000010011 */
[----:B-1----:R-:W-:Y:S02]  /*2b710*/  FFMA.FTZ R3, R3, 1.1920928955078125e-07, R23 ;  /* 0x3400000003037823 */ /* 0x002fe40000010017 */
[C---:B---3--:R-:W-:Y:S01]  /*2b720*/  FMUL R0, R29.reuse, 8388608 ;  /* 0x4b0000001d007820 */ /* 0x048fe20000400000 */
[----:B------:R-:W-:-:S04]  /*2b730*/  FSETP.GEU.AND P5, PT, R29, 1.175494350822287508e-38, PT ;  /* 0x008000001d00780b */ /* 0x000fc80003fae000 */
[----:B------:R-:W-:-:S05]  /*2b740*/  FSEL R0, R0, R29, !P5 ;  /* 0x0000001d00007208 */ /* 0x000fca0006800000 */
[----:B------:R0:W-:Y:S04]  /*2b750*/  STL [R1+0xa0], R0 ;  /* 0x0000a00001007387 */ /* 0x0001e80000100800 */
[----:B------:R4:W-:Y:S01]  /*2b760*/  STL [R1+0xdc], R2 ;  /* 0x0000dc0201007387 */ /* 0x0009e20000100800 */
[----:B0-----:R-:W-:-:S04]  /*2b770*/  IADD3 R0, R0, -0x3f3504f3, RZ ;  /* 0xc0cafb0d00007810 */ /* 0x001fc80007ffe0ff */
[----:B------:R-:W-:Y:S01]  /*2b780*/  LOP3.LUT R4, R0, 0xff800000, RZ, 0xc0, !PT ;  /* 0xff80000000047812 */ /* 0x000fe200078ec0ff */
[----:B----4-:R-:W3:Y:S04]  /*2b790*/  LDL.LU R2, [R1+0x45c] ;  /* 0x00045c0001027983 */ /* 0x010ee80000300800 */
[----:B------:R-:W4:Y:S01]  /*2b7a0*/  LDL.LU R13, [R1+0x460] ;  /* 0x00046000010d7983 */ /* 0x000f220000300800 */
[----:B------:R0:W1:Y:S03]  /*2b7b0*/  I2F R7, R4 ;  /* 0x0000000400077306 */ /* 0x0000660000201400 */
[----:B------:R-:W4:Y:S04]  /*2b7c0*/  LDL.LU R12, [R1+0x464] ;  /* 0x00046400010c7983 */ /* 0x000f280000300800 */
[----:B------:R-:W4:Y:S04]  /*2b7d0*/  LDL.LU R0, [R1+0x468] ;  /* 0x0004680001007983 */ /* 0x000f280000300800 */
[----:B------:R-:W4:Y:S04]  /*2b7e0*/  LDL.LU R25, [R1+0x46c] ;  /* 0x00046c0001197983 */ /* 0x000f280000300800 */
[----:B------:R-:W4:Y:S04]  /*2b7f0*/  LDL.LU R11, [R1+0x470] ;  /* 0x00047000010b7983 */ /* 0x000f280000300800 */
[----:B------:R0:W-:Y:S04]  /*2b800*/  STL [R1+0xd8], R4 ;  /* 0x0000d80401007387 */ /* 0x0001e80000100800 */
[----:B------:R-:W4:Y:S04]  /*2b810*/  LDL.LU R10, [R1+0x474] ;  /* 0x00047400010a7983 */ /* 0x000f280000300800 */
[----:B------:R-:W4:Y:S01]  /*2b820*/  LDL.LU R24, [R1+0x478] ;  /* 0x0004780001187983 */ /* 0x000f220000300800 */
[----:B0-----:R-:W-:-:S03]  /*2b830*/  FSEL R4, RZ, -23, P4 ;  /* 0xc1b80000ff047808 */ /* 0x001fc60002000000 */
[----:B------:R-:W4:Y:S04]  /*2b840*/  LDL.LU R22, [R1+0x47c] ;  /* 0x00047c0001167983 */ /* 0x000f280000300800 */
[----:B------:R-:W4:Y:S01]  /*2b850*/  LDL.LU R9, [R1+0x480] ;  /* 0x0004800001097983 */ /* 0x000f220000300800 */
[----:B------:R-:W-:-:S03]  /*2b860*/  FSEL R6, RZ, -23, P5 ;  /* 0xc1b80000ff067808 */ /* 0x000fc60002800000 */
[----:B------:R-:W4:Y:S04]  /*2b870*/  LDL.LU R8, [R1+0x484] ;  /* 0x0004840001087983 */ /* 0x000f280000300800 */
[----:B------:R-:W4:Y:S01]  /*2b880*/  LDL.LU R21, [R1+0x488] ;  /* 0x0004880001157983 */ /* 0x000f220000300800 */
[----:B--2---:R-:W-:-:S03]  /*2b890*/  FFMA.FTZ R5, R5, 1.1920928955078125e-07, R4 ;  /* 0x3400000005057823 */ /* 0x004fc60000010004 */
[----:B------:R-:W2:Y:S04]  /*2b8a0*/  LDL.LU R26, [R1+0x48c] ;  /* 0x00048c00011a7983 */ /* 0x000ea80000300800 */
[----:B------:R-:W2:Y:S04]  /*2b8b0*/  LDL.LU R17, [R1+0x17d8] ;  /* 0x0017d80001117983 */ /* 0x000ea80000300800 */
[----:B------:R0:W-:Y:S01]  /*2b8c0*/  STL [R1+0x310], R18 ;  /* 0x0003101201007387 */ /* 0x0001e20000100800 */
[----:B-1----:R-:W-:-:S03]  /*2b8d0*/  FFMA.FTZ R7, R7, 1.1920928955078125e-07, R6 ;  /* 0x3400000007077823 */ /* 0x002fc60000010006 */
[----:B0-----:R-:W2:Y:S04]  /*2b8e0*/  LDL.LU R18, [R1+0x17d4] ;  /* 0x0017d40001127983 */ /* 0x001ea80000300800 */
[----:B------:R-:W2:Y:S04]  /*2b8f0*/  LDL.LU R23, [R1+0x17d0] ;  /* 0x0017d00001177983 */ /* 0x000ea80000300800 */
[----:B------:R0:W-:Y:S04]  /*2b900*/  STL [R1+0x30c], R3 ;  /* 0x00030c0301007387 */ /* 0x0001e80000100800 */
[----:B0-----:R-:W2:Y:S04]  /*2b910*/  LDL.LU R3, [R1+0x17cc] ;  /* 0x0017cc0001037983 */ /* 0x001ea80000300800 */
[----:B------:R-:W2:Y:S04]  /*2b920*/  LDL.LU R4, [R1+0x17c8] ;  /* 0x0017c80001047983 */ /* 0x000ea80000300800 */
[----:B------:R0:W-:Y:S04]  /*2b930*/  STL [R1+0x308], R5 ;  /* 0x0003080501007387 */ /* 0x0001e80000100800 */
[----:B0-----:R-:W2:Y:S04]  /*2b940*/  LDL.LU R5, [R1+0x17c4] ;  /* 0x0017c40001057983 */ /* 0x001ea80000300800 */
[----:B------:R-:W2:Y:S04]  /*2b950*/  LDL.LU R6, [R1+0x17c0] ;  /* 0x0017c00001067983 */ /* 0x000ea80000300800 */
[----:B------:R0:W-:Y:S04]  /*2b960*/  STL [R1+0x304], R7 ;  /* 0x0003040701007387 */ /* 0x0001e80000100800 */
[----:B0-----:R-:W2:Y:S01]  /*2b970*/  LDL.LU R7, [R1+0x17bc] ;  /* 0x0017bc0001077983 */ /* 0x001ea20000300800 */
[----:B------:R-:W-:-:S02]  /*2b980*/  FSETP.GT.AND P1, PT, |R29|, 8.50705917302346158658e+37, PT ;  /* 0x7e8000001d00780b */ /* 0x000fc40003f24200 */
[----:B------:R-:W-:-:S11]  /*2b990*/  FSETP.GEU.AND P3, PT, |R29|, 1.175494350822287508e-38, PT ;  /* 0x008000001d00780b */ /* 0x000fd60003f6e200 */
[----:B------:R-:W-:-:S04]  /*2b9a0*/  @P1 FMUL R29, R29, 0.25 ;  /* 0x3e8000001d1d1820 */ /* 0x000fc80000400000 */
[----:B------:R-:W-:-:S06]  /*2b9b0*/  @!P3 FMUL R29, R29, 16777216 ;  /* 0x4b8000001d1db820 */ /* 0x000fcc0000400000 */
[----:B------:R-:W0:Y:S01]  /*2b9c0*/  MUFU.RCP R29, R29 ;  /* 0x0000001d001d7308 */ /* 0x000e220000001000 */
[----:B------:R-:W-:Y:S01]  /*2b9d0*/  @P1 FMUL R16, R16, 0.25 ;  /* 0x3e80000010101820 */ /* 0x000fe20000400000 */
[----:B------:R-:W-:Y:S01]  /*2b9e0*/  FSETP.GT.AND P2, PT, |R28|, 8.50705917302346158658e+37, PT ;  /* 0x7e8000001c00780b */ /* 0x000fe20003f44200 */
[----:B-----5:R-:W-:Y:S02]  /*2b9f0*/  @P1 FMUL R19, R19, 0.25 ;  /* 0x3e80000013131820 */ /* 0x020fe40000400000 */
[----:B------:R-:W-:Y:S02]  /*2ba00*/  @P1 FMUL R20, R20, 0.25 ;  /* 0x3e80000014141820 */ /* 0x000fe40000400000 */
[----:B------:R-:W-:Y:S02]  /*2ba10*/  @!P3 FMUL R16, R16, 16777216 ;  /* 0x4b8000001010b820 */ /* 0x000fe40000400000 */
[----:B------:R-:W-:Y:S02]  /*2ba20*/  @!P3 FMUL R19, R19, 16777216 ;  /* 0x4b8000001313b820 */ /* 0x000fe40000400000 */
[----:B------:R-:W-:-:S02]  /*2ba30*/  @!P3 FMUL R20, R20, 16777216 ;  /* 0x4b8000001414b820 */ /* 0x000fc40000400000 */
[C---:B0-----:R-:W-:Y:S02]  /*2ba40*/  FMUL R16, R29.reuse, R16 ;  /* 0x000000101d107220 */ /* 0x041fe40000400000 */
[C---:B------:R-:W-:Y:S02]  /*2ba50*/  FMUL R19, R29.reuse, R19 ;  /* 0x000000131d137220 */ /* 0x040fe40000400000 */
[----:B------:R-:W-:Y:S02]  /*2ba60*/  FMUL R20, R29, R20 ;  /* 0x000000141d147220 */ /* 0x000fe40000400000 */
[----:B---3--:R-:W-:-:S04]  /*2ba70*/  @P1 FMUL R2, R2, 0.25 ;  /* 0x3e80000002021820 */ /* 0x008fc80000400000 */
[----:B------:R-:W-:Y:S02]  /*2ba80*/  @!P3 FMUL R2, R2, 16777216 ;  /* 0x4b8000000202b820 */ /* 0x000fe40000400000 */
[----:B----4-:R-:W-:Y:S02]  /*2ba90*/  @P1 FMUL R0, R0, 0.25 ;  /* 0x3e80000000001820 */ /* 0x010fe40000400000 */
[----:B------:R-:W-:Y:S02]  /*2baa0*/  @P1 FMUL R25, R25, 0.25 ;  /* 0x3e80000019191820 */ /* 0x000fe40000400000 */
[----:B------:R-:W-:Y:S02]  /*2bab0*/  @!P3 FMUL R0, R0, 16777216 ;  /* 0x4b8000000000b820 */ /* 0x000fe40000400000 */
[----:B------:R-:W-:Y:S02]  /*2bac0*/  @!P3 FMUL R25, R25, 16777216 ;  /* 0x4b8000001919b820 */ /* 0x000fe40000400000 */
[----:B------:R-:W-:-:S02]  /*2bad0*/  @P1 FMUL R24, R24, 0.25 ;  /* 0x3e80000018181820 */ /* 0x000fc40000400000 */
[----:B------:R-:W-:Y:S02]  /*2bae0*/  @P1 FMUL R22, R22, 0.25 ;  /* 0x3e80000016161820 */ /* 0x000fe40000400000 */
[----:B------:R-:W-:Y:S02]  /*2baf0*/  @!P3 FMUL R24, R24, 16777216 ;  /* 0x4b8000001818b820 */ /* 0x000fe40000400000 */
[----:B------:R-:W-:Y:S02]  /*2bb00*/  @!P3 FMUL R22, R22, 16777216 ;  /* 0x4b8000001616b820 */ /* 0x000fe40000400000 */
[----:B------:R-:W-:Y:S02]  /*2bb10*/  @P1 FMUL R21, R21, 0.25 ;  /* 0x3e80000015151820 */ /* 0x000fe40000400000 */
[----:B--2---:R-:W-:Y:S02]  /*2bb20*/  @P1 FMUL R26, R26, 0.25 ;  /* 0x3e8000001a1a1820 */ /* 0x004fe40000400000 */
[----:B------:R-:W-:-:S02]  /*2bb30*/  @!P3 FMUL R21, R21, 16777216 ;  /* 0x4b8000001515b820 */ /* 0x000fc40000400000 */
[----:B------:R-:W-:Y:S02]  /*2bb40*/  @!P3 FMUL R26, R26, 16777216 ;  /* 0x4b8000001a1ab820 */ /* 0x000fe40000400000 */
[C---:B------:R-:W-:Y:S02]  /*2bb50*/  FMUL R21, R29.reuse, R21 ;  /* 0x000000151d157220 */ /* 0x040fe40000400000 */
[C---:B------:R-:W-:Y:S02]  /*2bb60*/  FMUL R26, R29.reuse, R26 ;  /* 0x0000001a1d1a7220 */ /* 0x040fe40000400000 */
[C---:B------:R-:W-:Y:S02]  /*2bb70*/  FMUL R22, R29.reuse, R22 ;  /* 0x000000161d167220 */ /* 0x040fe40000400000 */
[C---:B------:R-:W-:Y:S01]  /*2bb80*/  FMUL R24, R29.reuse, R24 ;  /* 0x000000181d187220 */ /* 0x040fe20000400000 */
[----:B------:R0:W-:Y:S01]  /*2bb90*/  STL [R1+0x300], R26 ;  /* 0x0003001a01007387 */ /* 0x0001e20000100800 */
[----:B------:R-:W-:-:S02]  /*2bba0*/  FMUL R25, R29, R25 ;  /* 0x000000191d197220 */ /* 0x000fc40000400000 */
[----:B------:R-:W-:Y:S01]  /*2bbb0*/  @P1 FMUL R23, R23, 0.25 ;  /* 0x3e80000017171820 */ /* 0x000fe20000400000 */
[----:B0-----:R-:W2:Y:S03]  /*2bbc0*/  LDL.LU R26, [R1+0x17b8] ;  /* 0x0017b800011a7983 */ /* 0x001ea60000300800 */
[----:B------:R-:W-:Y:S01]  /*2bbd0*/  @!P3 FMUL R23, R23, 16777216 ;  /* 0x4b8000001717b820 */ /* 0x000fe20000400000 */
[----:B------:R0:W-:Y:S01]  /*2bbe0*/  STL [R1+0xd4], R21 ;  /* 0x0000d41501007387 */ /* 0x0001e20000100800 */
[----:B------:R-:W-:-:S03]  /*2bbf0*/  @P1 FMUL R3, R3, 0.25 ;  /* 0x3e80000003031820 */ /* 0x000fc60000400000 */
[----:B0-----:R-:W3:Y:S01]  /*2bc00*/  LDL.LU R21, [R1+0x17b4] ;  /* 0x0017b40001157983 */ /* 0x001ee20000300800 */
[----:B------:R-:W-:Y:S02]  /*2bc10*/  @P1 FMUL R4, R4, 0.25 ;  /* 0x3e80000004041820 */ /* 0x000fe40000400000 */
[----:B------:R-:W-:Y:S02]  /*2bc20*/  @!P3 FMUL R3, R3, 16777216 ;  /* 0x4b8000000303b820 */ /* 0x000fe40000400000 */
[----:B------:R-:W-:Y:S01]  /*2bc30*/  @!P3 FMUL R4, R4, 16777216 ;  /* 0x4b8000000404b820 */ /* 0x000fe20000400000 */
[----:B------:R0:W-:Y:S01]  /*2bc40*/  STL [R1+0x2fc], R22 ;  /* 0x0002fc1601007387 */ /* 0x0001e20000100800 */
[----:B------:R-:W-:-:S03]  /*2bc50*/  @P1 FMUL R5, R5, 0.25 ;  /* 0x3e80000005051820 */ /* 0x000fc60000400000 */
[----:B0-----:R-:W4:Y:S01]  /*2bc60*/  LDL.LU R22, [R1+0x17b0] ;  /* 0x0017b00001167983 */ /* 0x001f220000300800 */
[----:B------:R-:W-:Y:S02]  /*2bc70*/  @P1 FMUL R6, R6, 0.25 ;  /* 0x3e80000006061820 */ /* 0x000fe40000400000 */
[----:B------:R-:W-:Y:S02]  /*2bc80*/  @!P3 FMUL R5, R5, 16777216 ;  /* 0x4b8000000505b820 */ /* 0x000fe40000400000 */
[----:B------:R-:W-:Y:S02]  /*2bc90*/  @!P3 FMUL R6, R6, 16777216 ;  /* 0x4b8000000606b820 */ /* 0x000fe40000400000 */
[----:B------:R-:W-:-:S04]  /*2bca0*/  @P1 FMUL R7, R7, 0.25 ;  /* 0x3e80000007071820 */ /* 0x000fc80000400000 */
[----:B------:R-:W-:Y:S01]  /*2bcb0*/  @!P3 FMUL R7, R7, 16777216 ;  /* 0x4b8000000707b820 */ /* 0x000fe20000400000 */
[C---:B------:R-:W-:Y:S01]  /*2bcc0*/  FSETP.GEU.AND P3, PT, |R28|.reuse, 1.175494350822287508e-38, PT ;  /* 0x008000001c00780b */ /* 0x040fe20003f6e200 */
[C---:B------:R-:W-:Y:S01]  /*2bcd0*/  FMUL R0, R29.reuse, R0 ;  /* 0x000000001d007220 */ /* 0x040fe20000400000 */
[----:B------:R0:W-:Y:S01]  /*2bce0*/  STL [R1+0xd0], R24 ;  /* 0x0000d01801007387 */ /* 0x0001e20000100800 */
[C---:B------:R-:W-:Y:S02]  /*2bcf0*/  FMUL R2, R29.reuse, R2 ;  /* 0x000000021d027220 */ /* 0x040fe40000400000 */
[----:B------:R-:W-:Y:S01]  /*2bd00*/  @P2 FMUL R28, R28, 0.25 ;  /* 0x3e8000001c1c2820 */ /* 0x000fe20000400000 */
[----:B0-----:R-:W5:Y:S04]  /*2bd10*/  LDL.LU R24, [R1+0x17ac] ;  /* 0x0017ac0001187983 */ /* 0x001f680000300800 */
[----:B------:R0:W-:Y:S03]  /*2bd20*/  STL [R1+0x2f8], R25 ;  /* 0x0002f81901007387 */ /* 0x0001e60000100800 */
[----:B------:R-:W-:Y:S01]  /*2bd30*/  @!P3 FMUL R28, R28, 16777216 ;  /* 0x4b8000001c1cb820 */ /* 0x000fe20000400000 */
[----:B0-----:R-:W2:Y:S04]  /*2bd40*/  LDL.LU R25, [R1+0x17a8] ;  /* 0x0017a80001197983 */ /* 0x001ea80000300800 */
[----:B------:R0:W-:Y:S01]  /*2bd50*/  STL [R1+0xbc], R0 ;  /* 0x0000bc0001007387 */ /* 0x0001e20000100800 */
[C---:B------:R-:W-:Y:S01]  /*2bd60*/  FMUL R23, R29.reuse, R23 ;  /* 0x000000171d177220 */ /* 0x040fe20000400000 */
[----:B------:R-:W1:Y:S02]  /*2bd70*/  MUFU.RCP R28, R28 ;  /* 0x0000001c001c7308 */ /* 0x000e640000001000 */
[----:B0-----:R-:W2:Y:S04]  /*2bd80*/  LDL.LU R0, [R1+0x17a4] ;  /* 0x0017a40001007983 */ /* 0x001ea80000300800 */
[----:B------:R0:W-:Y:S01]  /*2bd90*/  STL [R1+0xe4], R2 ;  /* 0x0000e40201007387 */ /* 0x0001e20000100800 */
[----:B------:R-:W-:-:S03]  /*2bda0*/  FMUL R3, R29, R3 ;  /* 0x000000031d037220 */ /* 0x000fc60000400000 */
[----:B0-----:R-:W2:Y:S04]  /*2bdb0*/  LDL.LU R2, [R1+0x17a0] ;  /* 0x0017a00001027983 */ /* 0x001ea80000300800 */
[----:B------:R0:W-:Y:S01]  /*2bdc0*/  STL [R1+0xb4], R16 ;  /* 0x0000b41001007387 */ /* 0x0001e20000100800 */
[C---:B------:R-:W-:Y:S02]  /*2bdd0*/  FMUL R4, R29.reuse, R4 ;  /* 0x000000041d047220 */ /* 0x040fe40000400000 */
[C---:B------:R-:W-:Y:S01]  /*2bde0*/  FMUL R5, R29.reuse, R5 ;  /* 0x000000051d057220 */ /* 0x040fe20000400000 */
[----:B0-----:R-:W2:Y:S04]  /*2bdf0*/  LDL.LU R16, [R1+0x179c] ;  /* 0x00179c0001107983 */ /* 0x001ea80000300800 */
[----:B------:R0:W-:Y:S01]  /*2be00*/  STL [R1+0xc4], R19 ;  /* 0x0000c41301007387 */ /* 0x0001e20000100800 */
[----:B------:R-:W-:-:S02]  /*2be10*/  FMUL R6, R29, R6 ;  /* 0x000000061d067220 */ /* 0x000fc40000400000 */
[----:B------:R-:W-:Y:S01]  /*2be20*/  @P2 FMUL R8, R8, 0.25 ;  /* 0x3e80000008082820 */ /* 0x000fe20000400000 */
[----:B0-----:R-:W2:Y:S04]  /*2be30*/  LDL.LU R19, [R1+0x1798] ;  /* 0x0017980001137983 */ /* 0x001ea80000300800 */
[----:B------:R0:W-:Y:S01]  /*2be40*/  STL [R1+0x74], R20 ;  /* 0x0000741401007387 */ /* 0x0001e20000100800 */
[----:B------:R-:W-:-:S03]  /*2be50*/  FMUL R29, R29, R7 ;  /* 0x000000071d1d7220 */ /* 0x000fc60000400000 */
[----:B0-----:R-:W2:Y:S04]  /*2be60*/  LDL.LU R20, [R1+0x1794] ;  /* 0x0017940001147983 */ /* 0x001ea80000300800 */
[----:B------:R0:W-:Y:S01]  /*2be70*/  STL [R1+0xc0], R23 ;  /* 0x0000c01701007387 */ /* 0x0001e20000100800 */
[----:B------:R-:W-:-:S03]  /*2be80*/  @!P3 FMUL R8, R8, 16777216 ;  /* 0x4b8000000808b820 */ /* 0x000fc60000400000 */
[----:B0-----:R-:W2:Y:S04]  /*2be90*/  LDL.LU R23, [R1+0x1790] ;  /* 0x0017900001177983 */ /* 0x001ea80000300800 */
[----:B------:R0:W-:Y:S01]  /*2bea0*/  STL [R1+0x70], R3 ;  /* 0x0000700301007387 */ /* 0x0001e20000100800 */
[----:B------:R-:W-:-:S03]  /*2beb0*/  @P2 FMUL R9, R9, 0.25 ;  /* 0x3e80000009092820 */ /* 0x000fc60000400000 */
[----:B0-----:R-:W2:Y:S04]  /*2bec0*/  LDL.LU R3, [R1+0x178c] ;  /* 0x00178c0001037983 */ /* 0x001ea80000300800 */
[----:B------:R0:W-:Y:S01]  /*2bed0*/  STL [R1+0xb8], R4 ;  /* 0x0000b80401007387 */ /* 0x0001e20000100800 */
[----:B------:R-:W-:-:S03]  /*2bee0*/  @!P3 FMUL R9, R9, 16777216 ;  /* 0x4b8000000909b820 */ /* 0x000fc60000400000 */
[----:B0-----:R-:W2:Y:S04]  /*2bef0*/  LDL.LU R4, [R1+0x1788] ;  /* 0x0017880001047983 */ /* 0x001ea80000300800 */
[----:B------:R0:W-:Y:S01]  /*2bf00*/  STL [R1+0x60], R5 ;  /* 0x0000600501007387 */ /* 0x0001e20000100800 */
[----:B------:R-:W-:-:S03]  /*2bf10*/  @P2 FMUL R10, R10, 0.25 ;  /* 0x3e8000000a0a2820 */ /* 0x000fc60000400000 */
[----:B0-----:R-:W2:Y:S04]  /*2bf20*/  LDL.LU R5, [R1+0x1784] ;  /* 0x0017840001057983 */ /* 0x001ea80000300800 */
[----:B------:R0:W-:Y:S04]  /*2bf30*/  STL [R1+0xb0], R6 ;  /* 0x0000b00601007387 */ /* 0x0001e80000100800 */
[----:B0-----:R-:W2:Y:S04]  /*2bf40*/  LDL.LU R6, [R1+0x1780] ;  /* 0x0017800001067983 */ /* 0x001ea80000300800 */
[----:B------:R-:W2:Y:S04]  /*2bf50*/  LDL.LU R7, [R1+0x177c] ;  /* 0x00177c0001077983 */ /* 0x000ea80000300800 */
[----:B------:R1:W-:Y:S01]  /*2bf60*/  STL [R1+0x50], R29 ;  /* 0x0000501d01007387 */ /* 0x0003e20000100800 */
[----:B------:R-:W-:-:S02]  /*2bf70*/  @!P3 FMUL R10, R10, 16777216 ;  /* 0x4b8000000a0ab820 */ /* 0x000fc40000400000 */
[C---:B-1----:R-:W-:Y:S02]  /*2bf80*/  FMUL R29, R28.reuse, R8 ;  /* 0x000000081c1d7220 */ /* 0x042fe40000400000 */
[----:B------:R-:W2:Y:S04]  /*2bf90*/  LDL.LU R8, [R1+0x1778] ;  /* 0x0017780001087983 */ /* 0x000ea80000300800 */
[----:B------:R0:W-:Y:S01]  /*2bfa0*/  STL [R1+0x6c], R29 ;  /* 0x00006c1d01007387 */ /* 0x0001e20000100800 */
[----:B------:R-:W-:Y:S02]  /*2bfb0*/  @P2 FMUL R11, R11, 0.25 ;  /* 0x3e8000000b0b2820 */ /* 0x000fe40000400000 */
[----:B0-----:R-:W-:Y:S02]  /*2bfc0*/  FMUL R29, R28, R9 ;  /* 0x000000091c1d7220 */ /* 0x001fe40000400000 */
[----:B------:R-:W2:Y:S01]  /*2bfd0*/  LDL.LU R9, [R1+0x1774] ;  /* 0x0017740001097983 */ /* 0x000ea20000300800 */
[----:B------:R-:W-:-:S03]  /*2bfe0*/  @!P3 FMUL R11, R11, 16777216 ;  /* 0x4b8000000b0bb820 */ /* 0x000fc60000400000 */
        /* <DEDUP_REMOVED lines=10> */
[----:B------:R0:W-:Y:S02]  /*2c090*/  STL [R1+0x58], R29 ;  /* 0x0000581d01007387 */ /* 0x0001e40000100800 */
[C---:B0-----:R-:W-:Y:S02]  /*2c0a0*/  FMUL R29, R28.reuse, R12 ;  /* 0x0000000c1c1d7220 */ /* 0x041fe40000400000 */
[----:B------:R-:W2:Y:S04]  /*2c0b0*/  LDL.LU R12, [R1+0x1768] ;  /* 0x00176800010c7983 */ /* 0x000ea80000300800 */
[----:B------:R0:W-:Y:S02]  /*2c0c0*/  STL [R1+0x54], R29 ;  /* 0x0000541d01007387 */ /* 0x0001e40000100800 */
[----:B0-----:R-:W-:-:S02]  /*2c0d0*/  FMUL R29, R28, R13 ;  /* 0x0000000d1c1d7220 */ /* 0x001fc40000400000 */
[----:B------:R-:W2:Y:S01]  /*2c0e0*/  LDL.LU R13, [R1+0x1764] ;  /* 0x00176400010d7983 */ /* 0x000ea20000300800 */
[----:B------:R-:W-:Y:S02]  /*2c0f0*/  @P2 FMUL R14, R14, 0.25 ;  /* 0x3e8000000e0e2820 */ /* 0x000fe40000400000 */
[----:B------:R-:W-:Y:S02]  /*2c100*/  @P2 FMUL R15, R15, 0.25 ;  /* 0x3e8000000f0f2820 */ /* 0x000fe40000400000 */
[----:B------:R-:W-:Y:S01]  /*2c110*/  @!P3 FMUL R14, R14, 16777216 ;  /* 0x4b8000000e0eb820 */ /* 0x000fe20000400000 */
[----:B------:R0:W-:Y:S01]  /*2c120*/  STL [R1+0x4c], R29 ;  /* 0x00004c1d01007387 */ /* 0x0001e20000100800 */
[----:B------:R-:W-:Y:S02]  /*2c130*/  @!P3 FMUL R15, R15, 16777216 ;  /* 0x4b8000000f0fb820 */ /* 0x000fe40000400000 */
[----:B------:R-:W-:Y:S02]  /*2c140*/  @P2 FMUL R17, R17, 0.25 ;  /* 0x3e80000011112820 */ /* 0x000fe40000400000 */
[----:B0-----:R-:W-:-:S02]  /*2c150*/  FMUL R29, R28, R14 ;  /* 0x0000000e1c1d7220 */ /* 0x001fc40000400000 */
[----:B------:R-:W2:Y:S01]  /*2c160*/  LDL.LU R14, [R1+0x1760] ;  /* 0x00176000010e7983 */ /* 0x000ea20000300800 */
[----:B------:R-:W-:-:S03]  /*2c170*/  @!P3 FMUL R17, R17, 16777216 ;  /* 0x4b8000001111b820 */ /* 0x000fc60000400000 */
[----:B------:R0:W-:Y:S01]  /*2c180*/  STL [R1+0x48], R29 ;  /* 0x0000481d01007387 */ /* 0x0001e20000100800 */
[----:B------:R-:W-:Y:S01]  /*2c190*/  @P2 FMUL R18, R18, 0.25 ;  /* 0x3e80000012122820 */ /* 0x000fe20000400000 */
[----:B------:R-:W-:Y:S01]  /*2c1a0*/  FSETP.GT.AND P1, PT, |R27|, 8.50705917302346158658e+37, PT ;  /* 0x7e8000001b00780b */ /* 0x000fe20003f24200 */
[----:B---3--:R-:W-:Y:S02]  /*2c1b0*/  @P2 FMUL R21, R21, 0.25 ;  /* 0x3e80000015152820 */ /* 0x008fe40000400000 */
[----:B0-----:R-:W-:Y:S02]  /*2c1c0*/  FMUL R29, R28, R15 ;  /* 0x0000000f1c1d7220 */ /* 0x001fe40000400000 */
[----:B------:R-:W3:Y:S01]  /*2c1d0*/  LDL.LU R15, [R1+0x175c] ;  /* 0x00175c00010f7983 */ /* 0x000ee20000300800 */
[----:B----4-:R-:W-:-:S03]  /*2c1e0*/  @P2 FMUL R22, R22, 0.25 ;  /* 0x3e80000016162820 */ /* 0x010fc60000400000 */
[----:B------:R0:W-:Y:S01]  /*2c1f0*/  STL [R1+0x44], R29 ;  /* 0x0000441d01007387 */ /* 0x0001e20000100800 */
[----:B------:R-:W-:Y:S02]  /*2c200*/  @!P3 FMUL R18, R18, 16777216 ;  /* 0x4b8000001212b820 */ /* 0x000fe40000400000 */
[----:B------:R-:W-:Y:S02]  /*2c210*/  @!P3 FMUL R21, R21, 16777216 ;  /* 0x4b8000001515b820 */ /* 0x000fe40000400000 */
[----:B-----5:R-:W-:Y:S02]  /*2c220*/  @P2 FMUL R24, R24, 0.25 ;  /* 0x3e80000018182820 */ /* 0x020fe40000400000 */
[----:B0-----:R-:W-:Y:S02]  /*2c230*/  FMUL R29, R28, R17 ;  /* 0x000000111c1d7220 */ /* 0x001fe40000400000 */
[----:B------:R-:W-:Y:S01]  /*2c240*/  @!P3 FMUL R22, R22, 16777216 ;  /* 0x4b8000001616b820 */ /* 0x000fe20000400000 */
[----:B------:R-:W4:Y:S01]  /*2c250*/  LDL.LU R17, [R1+0x1758] ;  /* 0x0017580001117983 */ /* 0x000f220000300800 */
[----:B------:R-:W-:-:S03]  /*2c260*/  @!P3 FMUL R24, R24, 16777216 ;  /* 0x4b8000001818b820 */ /* 0x000fc60000400000 */
[----:B------:R0:W-:Y:S01]  /*2c270*/  STL [R1+0x40], R29 ;  /* 0x0000401d01007387 */ /* 0x0001e20000100800 */
[----:B--2---:R-:W-:-:S04]  /*2c280*/  @P2 FMUL R25, R25, 0.25 ;  /* 0x3e80000019192820 */ /* 0x004fc80000400000 */
[----:B------:R-:W-:Y:S02]  /*2c290*/  @!P3 FMUL R25, R25, 16777216 ;  /* 0x4b8000001919b820 */ /* 0x000fe40000400000 */
[----:B0-----:R-:W-:Y:S02]  /*2c2a0*/  FMUL R29, R28, R18 ;  /* 0x000000121c1d7220 */ /* 0x001fe40000400000 */
[----:B------:R-:W2:Y:S01]  /*2c2b0*/  LDL.LU R18, [R1+0x1754] ;  /* 0x0017540001127983 */ /* 0x000ea20000300800 */
[----:B------:R-:W-:-:S04]  /*2c2c0*/  @P2 FMUL R0, R0, 0.25 ;  /* 0x3e80000000002820 */ /* 0x000fc80000400000 */
[----:B------:R-:W-:Y:S02]  /*2c2d0*/  @!P3 FMUL R0, R0, 16777216 ;  /* 0x4b8000000000b820 */ /* 0x000fe40000400000 */
[----:B------:R-:W-:-:S04]  /*2c2e0*/  @P2 FMUL R2, R2, 0.25 ;  /* 0x3e80000002022820 */ /* 0x000fc80000400000 */
[----:B------:R-:W-:Y:S01]  /*2c2f0*/  @!P3 FMUL R2, R2, 16777216 ;  /* 0x4b8000000202b820 */ /* 0x000fe20000400000 */
[C---:B------:R-:W-:Y:S01]  /*2c300*/  FSETP.GEU.AND P3, PT, |R27|.reuse, 1.175494350822287508e-38, PT ;  /* 0x008000001b00780b */ /* 0x040fe20003f6e200 */
[----:B------:R0:W-:Y:S01]  /*2c310*/  STL [R1+0x3c], R29 ;  /* 0x00003c1d01007387 */ /* 0x0001e20000100800 */
[----:B------:R-:W-:Y:S02]  /*2c320*/  @P1 FMUL R27, R27, 0.25 ;  /* 0x3e8000001b1b1820 */ /* 0x000fe40000400000 */
[C---:B0-----:R-:W-:Y:S02]  /*2c330*/  FMUL R29, R28.reuse, R21 ;  /* 0x000000151c1d7220 */ /* 0x041fe40000400000 */
[----:B------:R-:W5:Y:S07]  /*2c340*/  LDL.LU R21, [R1+0x1750] ;  /* 0x0017500001157983 */ /* 0x000f6e0000300800 */
[----:B------:R-:W-:Y:S01]  /*2c350*/  @!P3 FMUL R27, R27, 16777216 ;  /* 0x4b8000001b1bb820 */ /* 0x000fe20000400000 */
[----:B------:R0:W-:Y:S05]  /*2c360*/  STL [R1+0x38], R29 ;  /* 0x0000381d01007387 */ /* 0x0001ea0000100800 */
[----:B------:R-:W1:Y:S01]  /*2c370*/  MUFU.RCP R27, R27 ;  /* 0x0000001b001b7308 */ /* 0x000e620000001000 */
[----:B0-----:R-:W-:-:S02]  /*2c380*/  FMUL R29, R28, R22 ;  /* 0x000000161c1d7220 */ /* 0x001fc40000400000 */
[----:B------:R-:W3:Y:S04]  /*2c390*/  LDL.LU R22, [R1+0x174c] ;  /* 0x00174c0001167983 */ /* 0x000ee80000300800 */
[----:B------:R0:W-:Y:S01]  /*2c3a0*/  STL [R1+0x34], R29 ;  /* 0x0000341d01007387 */ /* 0x0001e20000100800 */
[C---:B------:R-:W-:Y:S02]  /*2c3b0*/  FMUL R0, R28.reuse, R0 ;  /* 0x000000001c007220 */ /* 0x040fe40000400000 */
[----:B0-----:R-:W-:Y:S02]  /*2c3c0*/  FMUL R29, R28, R24 ;  /* 0x000000181c1d7220 */ /* 0x001fe40000400000 */
[----:B------:R-:W3:Y:S01]  /*2c3d0*/  LDL.LU R24, [R1+0x1748] ;  /* 0x0017480001187983 */ /* 0x000ee20000300800 */
[----:B------:R-:W-:-:S03]  /*2c3e0*/  @P1 FMUL R16, R16, 0.25 ;  /* 0x3e80000010101820 */ /* 0x000fc60000400000 */
[----:B------:R0:W-:Y:S01]  /*2c3f0*/  STL [R1+0x30], R29 ;  /* 0x0000301d01007387 */ /* 0x0001e20000100800 */
[----:B------:R-:W-:Y:S02]  /*2c400*/  @P1 FMUL R19, R19, 0.25 ;  /* 0x3e80000013131820 */ /* 0x000fe40000400000 */
[----:B------:R-:W-:Y:S02]  /*2c410*/  @!P3 FMUL R16, R16, 16777216 ;  /* 0x4b8000001010b820 */ /* 0x000fe40000400000 */
[C---:B0-----:R-:W-:Y:S02]  /*2c420*/  FMUL R29, R28.reuse, R25 ;  /* 0x000000191c1d7220 */ /* 0x041fe40000400000 */
[----:B------:R-:W3:Y:S01]  /*2c430*/  LDL.LU R25, [R1+0x1744] ;  /* 0x0017440001197983 */ /* 0x000ee20000300800 */
[----:B------:R-:W-:-:S03]  /*2c440*/  FMUL R28, R28, R2 ;  /* 0x000000021c1c7220 */ /* 0x000fc60000400000 */
[----:B------:R1:W-:Y:S01]  /*2c450*/  STL [R1+0x2c], R29 ;  /* 0x00002c1d01007387 */ /* 0x0003e20000100800 */
[----:B------:R-:W-:-:S03]  /*2c460*/  @P1 FMUL R20, R20, 0.25 ;  /* 0x3e80000014141820 */ /* 0x000fc60000400000 */
[----:B------:R-:W3:Y:S01]  /*2c470*/  LDL.LU R2, [R1+0x84] ;  /* 0x0000840001027983 */ /* 0x000ee20000300800 */
[----:B------:R-:W-:-:S03]  /*2c480*/  @!P3 FMUL R19, R19, 16777216 ;  /* 0x4b8000001313b820 */ /* 0x000fc60000400000 */
[----:B------:R0:W-:Y:S01]  /*2c490*/  STL [R1+0x28], R0 ;  /* 0x0000280001007387 */ /* 0x0001e20000100800 */
[----:B------:R-:W-:Y:S02]  /*2c4a0*/  @P1 FMUL R23, R23, 0.25 ;  /* 0x3e80000017171820 */ /* 0x000fe40000400000 */
[----:B------:R-:W-:Y:S02]  /*2c4b0*/  @!P3 FMUL R20, R20, 16777216 ;  /* 0x4b8000001414b820 */ /* 0x000fe40000400000 */
[----:B-1----:R-:W-:Y:S01]  /*2c4c0*/  FMUL R29, R27, R19 ;  /* 0x000000131b1d7220 */ /* 0x002fe20000400000 */
[----:B0-----:R-:W3:Y:S04]  /*2c4d0*/  LDL.LU R0, [R1+0x80] ;  /* 0x0000800001007983 */ /* 0x001ee80000300800 */
[----:B------:R0:W-:Y:S01]  /*2c4e0*/  STL [R1+0x24], R28 ;  /* 0x0000241c01007387 */ /* 0x0001e20000100800 */
[----:B------:R-:W-:-:S02]  /*2c4f0*/  @!P3 FMUL R23, R23, 16777216 ;  /* 0x4b8000001717b820 */ /* 0x000fc40000400000 */
[----:B------:R-:W-:Y:S02]  /*2c500*/  @P1 FMUL R5, R5, 0.25 ;  /* 0x3e80000005051820 */ /* 0x000fe40000400000 */
[----:B0-----:R-:W-:Y:S02]  /*2c510*/  FMUL R28, R27, R16 ;  /* 0x000000101b1c7220 */ /* 0x001fe40000400000 */
[----:B------:R-:W3:Y:S04]  /*2c520*/  LDL.LU R16, [R1+0x1740] ;  /* 0x0017400001107983 */ /* 0x000ee80000300800 */
[----:B------:R-:W3:Y:S01]  /*2c530*/  LDL.LU R19, [R1+0x173c] ;  /* 0x00173c0001137983 */ /* 0x000ee20000300800 */
[----:B------:R-:W-:-:S03]  /*2c540*/  @!P3 FMUL R5, R5, 16777216 ;  /* 0x4b8000000505b820 */ /* 0x000fc60000400000 */
[----:B------:R0:W-:Y:S01]  /*2c550*/  STL [R1+0x20], R28 ;  /* 0x0000201c01007387 */ /* 0x0001e20000100800 */
[----:B------:R-:W-:-:S04]  /*2c560*/  @P1 FMUL R6, R6, 0.25 ;  /* 0x3e80000006061820 */ /* 0x000fc80000400000 */
[----:B------:R-:W-:Y:S02]  /*2c570*/  @!P3 FMUL R6, R6, 16777216 ;  /* 0x4b8000000606b820 */ /* 0x000fe40000400000 */
[C---:B0-----:R-:W-:Y:S02]  /*2c580*/  FMUL R28, R27.reuse, R20 ;  /* 0x000000141b1c7220 */ /* 0x041fe40000400000 */
[----:B------:R-:W3:Y:S04]  /*2c590*/  LDL.LU R20, [R1+0x1738] ;  /* 0x0017380001147983 */ /* 0x000ee80000300800 */
[----:B------:R0:W-:Y:S01]  /*2c5a0*/  STL [R1+0x18], R29 ;  /* 0x0000181d01007387 */ /* 0x0001e20000100800 */
[C---:B------:R-:W-:Y:S02]  /*2c5b0*/  FMUL R6, R27.reuse, R6 ;  /* 0x000000061b067220 */ /* 0x040fe40000400000 */
[----:B0-----:R-:W-:-:S02]  /*2c5c0*/  FMUL R29, R27, R23 ;  /* 0x000000171b1d7220 */ /* 0x001fc40000400000 */
[----:B------:R-:W3:Y:S04]  /*2c5d0*/  LDL.LU R23, [R1+0x1734] ;  /* 0x0017340001177983 */ /* 0x000ee80000300800 */
[----:B------:R0:W-:Y:S01]  /*2c5e0*/  STL [R1+0x1c], R28 ;  /* 0x00001c1c01007387 */ /* 0x0001e20000100800 */
[----:B------:R-:W-:-:S04]  /*2c5f0*/  @P1 FMUL R9, R9, 0.25 ;  /* 0x3e80000009091820 */ /* 0x000fc80000400000 */
[----:B------:R-:W-:Y:S02]  /*2c600*/  @!P3 FMUL R9, R9, 16777216 ;  /* 0x4b8000000909b820 */ /* 0x000fe40000400000 */
[C---:B0-----:R-:W-:Y:S01]  /*2c610*/  FMUL R28, R27.reuse, R5 ;  /* 0x000000051b1c7220 */ /* 0x041fe20000400000 */
[----:B------:R0:W-:Y:S01]  /*2c620*/  STL [R1+0x10], R29 ;  /* 0x0000101d01007387 */ /* 0x0001e20000100800 */
[----:B------:R-:W-:Y:S02]  /*2c630*/  FMUL R5, R27, R9 ;  /* 0x000000091b057220 */ /* 0x000fe40000400000 */
[----:B------:R-:W-:-:S04]  /*2c640*/  @P1 FMUL R10, R10, 0.25 ;  /* 0x3e8000000a0a1820 */ /* 0x000fc80000400000 */
[----:B------:R-:W-:Y:S01]  /*2c650*/  @!P3 FMUL R10, R10, 16777216 ;  /* 0x4b8000000a0ab820 */ /* 0x000fe20000400000 */
[----:B------:R-:W-:Y:S03]  /*2c660*/  STL [R1+0x14], R28 ;  /* 0x0000141c01007387 */ /* 0x000fe60000100800 */
[----:B0-----:R-:W-:Y:S01]  /*2c670*/  FMUL R29, R27, R10 ;  /* 0x0000000a1b1d7220 */ /* 0x001fe20000400000 */
[----:B------:R-:W3:Y:S04]  /*2c680*/  LDL.LU R9, [R1+0x94] ;  /* 0x0000940001097983 */ /* 0x000ee80000300800 */
[----:B------:R0:W-:Y:S04]  /*2c690*/  STL [R1+0x4], R6 ;  /* 0x0000040601007387 */ /* 0x0001e80000100800 */
[----:B------:R1:W-:Y:S04]  /*2c6a0*/  STL [R1+0xc], R5 ;  /* 0x00000c0501007387 */ /* 0x0003e80000100800 */
[----:B------:R-:W3:Y:S04]  /*2c6b0*/  LDL.LU R10, [R1+0x98] ;  /* 0x00009800010a7983 */ /* 0x000ee80000300800 */
[----:B------:R0:W-:Y:S01]  /*2c6c0*/  STL [R1+0x1730], R29 ;  /* 0x0017301d01007387 */ /* 0x0001e20000100800 */
[----:B------:R-:W-:-:S04]  /*2c6d0*/  @P1 FMUL R13, R13, 0.25 ;  /* 0x3e8000000d0d1820 */ /* 0x000fc80000400000 */
[----:B------:R-:W-:-:S04]  /*2c6e0*/  @!P3 FMUL R13, R13, 16777216 ;  /* 0x4b8000000d0db820 */ /* 0x000fc80000400000 */
[----:B0-----:R-:W-:Y:S02]  /*2c6f0*/  FMUL R6, R27, R13 ;  /* 0x0000000d1b067220 */ /* 0x001fe40000400000 */
[----:B------:R-:W3:Y:S01]  /*2c700*/  LDL.LU R13, [R1+0x90] ;  /* 0x00009000010d7983 */ /* 0x000ee20000300800 */
[----:B------:R-:W-:Y:S01]  /*2c710*/  FSETP.GT.AND P2, PT, |R26|, 8.50705917302346158658e+37, PT ;  /* 0x7e8000001a00780b */ /* 0x000fe20003f44200 */
[----:B------:R-:W-:Y:S02]  /*2c720*/  @P1 FMUL R14, R14, 0.25 ;  /* 0x3e8000000e0e1820 */ /* 0x000fe40000400000 */
[----:B----4-:R-:W-:Y:S02]  /*2c730*/  @P1 FMUL R17, R17, 0.25 ;  /* 0x3e80000011111820 */ /* 0x010fe40000400000 */
[----:B--2---:R-:W-:-:S08]  /*2c740*/  @P1 FMUL R18, R18, 0.25 ;  /* 0x3e80000012121820 */ /* 0x004fd00000400000 */
[----:B------:R-:W-:Y:S02]  /*2c750*/  @P2 FMUL R12, R12, 0.25 ;  /* 0x3e8000000c0c2820 */ /* 0x000fe40000400000 */
[----:B------:R-:W-:Y:S02]  /*2c760*/  @!P3 FMUL R17, R17, 16777216 ;  /* 0x4b8000001111b820 */ /* 0x000fe40000400000 */
[----:B-----5:R-:W-:Y:S02]  /*2c770*/  @P1 FMUL R21, R21, 0.25 ;  /* 0x3e80000015151820 */ /* 0x020fe40000400000 */
[----:B---3--:R-:W-:Y:S02]  /*2c780*/  @P1 FMUL R22, R22, 0.25 ;  /* 0x3e80000016161820 */ /* 0x008fe40000400000 */
[----:B------:R-:W-:Y:S02]  /*2c790*/  @P1 FMUL R24, R24, 0.25 ;  /* 0x3e80000018181820 */ /* 0x000fe40000400000 */
[----:B------:R-:W-:Y:S01]  /*2c7a0*/  @P1 FMUL R25, R25, 0.25 ;  /* 0x3e80000019191820 */ /* 0x000fe20000400000 */
[C---:B------:R-:W-:Y:S01]  /*2c7b0*/  FSETP.GEU.AND P1, PT, |R26|.reuse, 1.175494350822287508e-38, PT ;  /* 0x008000001a00780b */ /* 0x040fe20003f2e200 */
[----:B------:R-:W-:-:S12]  /*2c7c0*/  @P2 FMUL R26, R26, 0.25 ;  /* 0x3e8000001a1a2820 */ /* 0x000fd80000400000 */
[----:B------:R-:W-:-:S06]  /*2c7d0*/  @!P1 FMUL R26, R26, 16777216 ;  /* 0x4b8000001a1a9820 */ /* 0x000fcc0000400000 */
[----:B------:R-:W1:Y:S01]  /*2c7e0*/  MUFU.RCP R26, R26 ;  /* 0x0000001a001a7308 */ /* 0x000e620000001000 */
[----:B------:R-:W-:Y:S02]  /*2c7f0*/  @P2 FMUL R0, R0, 0.25 ;  /* 0x3e80000000002820 */ /* 0x000fe40000400000 */
[----:B------:R-:W-:Y:S02]  /*2c800*/  @!P1 FMUL R12, R12, 16777216 ;  /* 0x4b8000000c0c9820 */ /* 0x000fe40000400000 */
[----:B------:R-:W-:Y:S02]  /*2c810*/  @!P1 FMUL R0, R0, 16777216 ;  /* 0x4b80000000009820 */ /* 0x000fe40000400000 */
[----:B------:R-:W-:Y:S02]  /*2c820*/  @P2 FMUL R15, R15, 0.25 ;  /* 0x3e8000000f0f2820 */ /* 0x000fe40000400000 */
[----:B------:R-:W-:Y:S02]  /*2c830*/  @!P3 FMUL R24, R24, 16777216 ;  /* 0x4b8000001818b820 */ /* 0x000fe40000400000 */
[----:B------:R-:W-:-:S02]  /*2c840*/  @P2 FMUL R16, R16, 0.25 ;  /* 0x3e80000010102820 */ /* 0x000fc40000400000 */
[----:B-1----:R-:W-:Y:S02]  /*2c850*/  FMUL R5, R26, R0 ;  /* 0x000000001a057220 */ /* 0x002fe40000400000 */
[----:B------:R-:W-:Y:S02]  /*2c860*/  @!P1 FMUL R16, R16, 16777216 ;  /* 0x4b80000010109820 */ /* 0x000fe40000400000 */
[----:B------:R-:W-:Y:S02]  /*2c870*/  FMUL R0, R26, R12 ;  /* 0x0000000c1a007220 */ /* 0x000fe40000400000 */
[----:B------:R-:W-:Y:S02]  /*2c880*/  @!P3 FMUL R25, R25, 16777216 ;  /* 0x4b8000001919b820 */ /* 0x000fe40000400000 */
[----:B------:R-:W-:Y:S02]  /*2c890*/  FMUL R29, R27, R17 ;  /* 0x000000111b1d7220 */ /* 0x000fe40000400000 */
[----:B------:R-:W-:-:S02]  /*2c8a0*/  @P2 FMUL R2, R2, 0.25 ;  /* 0x3e80000002022820 */ /* 0x000fc40000400000 */
[----:B------:R-:W-:Y:S02]  /*2c8b0*/  @P2 FMUL R3, R3, 0.25 ;  /* 0x3e80000003032820 */ /* 0x000fe40000400000 */
[----:B------:R-:W-:Y:S02]  /*2c8c0*/  @P2 FMUL R20, R20, 0.25 ;  /* 0x3e80000014142820 */ /* 0x000fe40000400000 */
[----:B------:R-:W-:Y:S02]  /*2c8d0*/  @P2 FMUL R4, R4, 0.25 ;  /* 0x3e80000004042820 */ /* 0x000fe40000400000 */
[----:B------:R-:W-:Y:S02]  /*2c8e0*/  @!P1 FMUL R20, R20, 16777216 ;  /* 0x4b80000014149820 */ /* 0x000fe40000400000 */
[----:B------:R-:W-:Y:S02]  /*2c8f0*/  @P2 FMUL R7, R7, 0.25 ;  /* 0x3e80000007072820 */ /* 0x000fe40000400000 */
[----:B------:R-:W-:-:S02]  /*2c900*/  @P2 FMUL R8, R8, 0.25 ;  /* 0x3e80000008082820 */ /* 0x000fc40000400000 */
[----:B------:R-:W-:Y:S02]  /*2c910*/  @P2 FMUL R11, R11, 0.25 ;  /* 0x3e8000000b0b2820 */ /* 0x000fe40000400000 */
[----:B------:R-:W-:Y:S02]  /*2c920*/  @P2 FMUL R19, R19, 0.25 ;  /* 0x3e80000013132820 */ /* 0x000fe40000400000 */
[----:B------:R-:W-:Y:S02]  /*2c930*/  @P2 FMUL R23, R23, 0.25 ;  /* 0x3e80000017172820 */ /* 0x000fe40000400000 */
[----:B------:R-:W-:Y:S02]  /*2c940*/  @!P3 FMUL R14, R14, 16777216 ;  /* 0x4b8000000e0eb820 */ /* 0x000fe40000400000 */
[----:B------:R-:W-:Y:S02]  /*2c950*/  @!P1 FMUL R23, R23, 16777216 ;  /* 0x4b80000017179820 */ /* 0x000fe40000400000 */
[----:B------:R-:W-:-:S02]  /*2c960*/  @!P3 FMUL R18, R18, 16777216 ;  /* 0x4b8000001212b820 */ /* 0x000fc40000400000 */
[----:B------:R-:W-:Y:S02]  /*2c970*/  @!P3 FMUL R21, R21, 16777216 ;  /* 0x4b8000001515b820 */ /* 0x000fe40000400000 */
[----:B------:R-:W-:Y:S02]  /*2c980*/  @!P3 FMUL R22, R22, 16777216 ;  /* 0x4b8000001616b820 */ /* 0x000fe40000400000 */
[----:B------:R-:W-:Y:S02]  /*2c990*/  @!P1 FMUL R15, R15, 16777216 ;  /* 0x4b8000000f0f9820 */ /* 0x000fe40000400000 */
[C---:B------:R-:W-:Y:S02]  /*2c9a0*/  FMUL R17, R27.reuse, R24 ;  /* 0x000000181b117220 */ /* 0x040fe40000400000 */
[----:B------:R-:W-:Y:S02]  /*2c9b0*/  FMUL R24, R27, R25 ;  /* 0x000000191b187220 */ /* 0x000fe40000400000 */
[----:B------:R-:W-:Y:S01]  /*2c9c0*/  @!P1 FMUL R2, R2, 16777216 ;  /* 0x4b80000002029820 */ /* 0x000fe20000400000 */
[----:B------:R-:W2:Y:S01]  /*2c9d0*/  LDL R25, [R1+0xac] ;  /* 0x0000ac0001197983 */ /* 0x000ea20000100800 */
[----:B------:R-:W-:-:S02]  /*2c9e0*/  @!P1 FMUL R3, R3, 16777216 ;  /* 0x4b80000003039820 */ /* 0x000fc40000400000 */
[----:B------:R-:W-:Y:S02]  /*2c9f0*/  @!P1 FMUL R4, R4, 16777216 ;  /* 0x4b80000004049820 */ /* 0x000fe40000400000 */
[----:B------:R-:W-:Y:S02]  /*2ca00*/  @!P1 FMUL R7, R7, 16777216 ;  /* 0x4b80000007079820 */ /* 0x000fe40000400000 */
[----:B------:R-:W-:-:S04]  /*2ca10*/  @P2 FMUL R9, R9, 0.25 ;  /* 0x3e80000009092820 */ /* 0x000fc80000400000 */
[----:B------:R-:W-:Y:S02]  /*2ca20*/  @!P1 FMUL R9, R9, 16777216 ;  /* 0x4b80000009099820 */ /* 0x000fe40000400000 */
[----:B------:R-:W-:-:S04]  /*2ca30*/  @P2 FMUL R10, R10, 0.25 ;  /* 0x3e8000000a0a2820 */ /* 0x000fc80000400000 */
[----:B------:R-:W-:Y:S02]  /*2ca40*/  @!P1 FMUL R10, R10, 16777216 ;  /* 0x4b8000000a0a9820 */ /* 0x000fe40000400000 */
[----:B------:R-:W-:Y:S02]  /*2ca50*/  @!P1 FMUL R8, R8, 16777216 ;  /* 0x4b80000008089820 */ /* 0x000fe40000400000 */
[C---:B------:R-:W-:Y:S02]  /*2ca60*/  FMUL R10, R26.reuse, R10 ;  /* 0x0000000a1a0a7220 */ /* 0x040fe40000400000 */
[----:B------:R-:W-:Y:S02]  /*2ca70*/  @!P1 FMUL R11, R11, 16777216 ;  /* 0x4b8000000b0b9820 */ /* 0x000fe40000400000 */
[----:B------:R-:W-:Y:S02]  /*2ca80*/  @!P1 FMUL R19, R19, 16777216 ;  /* 0x4b80000013139820 */ /* 0x000fe40000400000 */
[----:B------:R-:W-:-:S02]  /*2ca90*/  FMUL R23, R26, R23 ;  /* 0x000000171a177220 */ /* 0x000fc40000400000 */
[----:B------:R-:W-:Y:S02]  /*2caa0*/  FMUL R9, R26, R9 ;  /* 0x000000091a097220 */ /* 0x000fe40000400000 */
[C---:B------:R-:W-:Y:S02]  /*2cab0*/  FMUL R14, R27.reuse, R14 ;  /* 0x0000000e1b0e7220 */ /* 0x040fe40000400000 */
[C---:B------:R-:W-:Y:S02]  /*2cac0*/  FMUL R18, R27.reuse, R18 ;  /* 0x000000121b127220 */ /* 0x040fe40000400000 */
[----:B------:R-:W-:Y:S02]  /*2cad0*/  FMUL R28, R27, R21 ;  /* 0x000000151b1c7220 */ /* 0x000fe40000400000 */
[----:B------:R-:W-:-:S04]  /*2cae0*/  @P2 FMUL R13, R13, 0.25 ;  /* 0x3e8000000d0d2820 */ /* 0x000fc80000400000 */
[----:B------:R-:W-:-:S04]  /*2caf0*/  @!P1 FMUL R13, R13, 16777216 ;  /* 0x4b8000000d0d9820 */ /* 0x000fc80000400000 */
[C---:B------:R-:W-:Y:S02]  /*2cb00*/  FMUL R12, R26.reuse, R13 ;  /* 0x0000000d1a0c7220 */ /* 0x040fe40000400000 */
[C---:B------:R-:W-:Y:S01]  /*2cb10*/  FMUL R13, R26.reuse, R16 ;  /* 0x000000101a0d7220 */ /* 0x040fe20000400000 */
[----:B------:R-:W-:Y:S01]  /*2cb20*/  MOV R16, R6 ;  /* 0x0000000600107202 */ /* 0x000fe20000000f00 */
[----:B------:R-:W-:Y:S02]  /*2cb30*/  FMUL R6, R26, R20 ;  /* 0x000000141a067220 */ /* 0x000fe40000400000 */
[----:B------:R-:W-:Y:S02]  /*2cb40*/  IMAD.MOV.U32 R20, RZ, RZ, R29 ;  /* 0x000000ffff147224 */ /* 0x000fe400078e001d */
[----:B------:R-:W-:Y:S01]  /*2cb50*/  FMUL R22, R27, R22 ;  /* 0x000000161b167220 */ /* 0x000fe20000400000 */
[----:B------:R-:W-:Y:S01]  /*2cb60*/  F2FP.BF16.PACK_AB R12, R12, R10 ;  /* 0x0000000a0c0c723e */ /* 0x000fe200000010ff */
[----:B------:R-:W3:Y:S01]  /*2cb70*/  LDL.LU R27, [R1+0x10] ;  /* 0x00001000011b7983 */ /* 0x000ee20000300800 */
[C---:B------:R-:W-:Y:S01]  /*2cb80*/  FMUL R21, R26.reuse, R15 ;  /* 0x0000000f1a157220 */ /* 0x040fe20000400000 */
[----:B------:R-:W-:Y:S01]  /*2cb90*/  MOV R10, R20 ;  /* 0x00000014000a7202 */ /* 0x000fe20000000f00 */
[C---:B------:R-:W-:Y:S01]  /*2cba0*/  FMUL R2, R26.reuse, R2 ;  /* 0x000000021a027220 */ /* 0x040fe20000400000 */
[----:B------:R-:W4:Y:S01]  /*2cbb0*/  LDL.LU R15, [R1+0x4] ;  /* 0x00000400010f7983 */ /* 0x000f220000300800 */
[C---:B------:R-:W-:Y:S01]  /*2cbc0*/  FMUL R3, R26.reuse, R3 ;  /* 0x000000031a037220 */ /* 0x040fe20000400000 */
[----:B------:R-:W-:Y:S01]  /*2cbd0*/  F2FP.BF16.PACK_AB R20, R23, R9 ;  /* 0x000000091714723e */ /* 0x000fe200000010ff */
[C---:B------:R-:W-:Y:S01]  /*2cbe0*/  FMUL R4, R26.reuse, R4 ;  /* 0x000000041a047220 */ /* 0x040fe20000400000 */
[----:B------:R-:W4:Y:S01]  /*2cbf0*/  LDL.LU R29, [R1+0x1730] ;  /* 0x00173000011d7983 */ /* 0x000f220000300800 */
[----:B------:R-:W-:-:S02]  /*2cc00*/  FMUL R7, R26, R7 ;  /* 0x000000071a077220 */ /* 0x000fc40000400000 */
[C---:B------:R-:W-:Y:S02]  /*2cc10*/  FMUL R8, R26.reuse, R8 ;  /* 0x000000081a087220 */ /* 0x040fe40000400000 */
[C---:B------:R-:W-:Y:S02]  /*2cc20*/  FMUL R11, R26.reuse, R11 ;  /* 0x0000000b1a0b7220 */ /* 0x040fe40000400000 */
[----:B------:R-:W-:Y:S02]  /*2cc30*/  FMUL R19, R26, R19 ;  /* 0x000000131a137220 */ /* 0x000fe40000400000 */
[----:B------:R-:W5:Y:S01]  /*2cc40*/  LDL.LU R26, [R1+0x1c] ;  /* 0x00001c00011a7983 */ /* 0x000f620000300800 */
[----:B------:R-:W-:-:S03]  /*2cc50*/  F2FP.BF16.PACK_AB R24, R22, R24 ;  /* 0x000000181618723e */ /* 0x000fc600000010ff */
[----:B------:R-:W2:Y:S01]  /*2cc60*/  LDL.LU R23, [R1+0x2c] ;  /* 0x00002c0001177983 */ /* 0x000ea20000300800 */
[----:B------:R-:W-:-:S03]  /*2cc70*/  F2FP.BF16.PACK_AB R13, R13, R6 ;  /* 0x000000060d0d723e */ /* 0x000fc600000010ff */
[----:B------:R-:W2:Y:S04]  /*2cc80*/  LDL.LU R9, [R1+0x14] ;  /* 0x0000140001097983 */ /* 0x000ea80000300800 */
[----:B------:R-:W2:Y:S04]  /*2cc90*/  LDL.LU R22, [R1+0x24] ;  /* 0x0000240001167983 */ /* 0x000ea80000300800 */
[----:B------:R-:W2:Y:S01]  /*2cca0*/  LDL.LU R6, [R1+0xc8] ;  /* 0x0000c80001067983 */ /* 0x000ea20000300800 */
[----:B------:R-:W-:-:S03]  /*2ccb0*/  F2FP.BF16.PACK_AB R21, R21, R19 ;  /* 0x000000131515723e */ /* 0x000fc600000010ff */
[----:B------:R-:W3:Y:S01]  /*2ccc0*/  LDL.LU R19, [R1+0xc] ;  /* 0x00000c0001137983 */ /* 0x000ee20000300800 */
[----:B--2---:R-:W-:Y:S02]  /*2ccd0*/  IADD3 R6, R25, -R6, RZ ;  /* 0x8000000619067210 */ /* 0x004fe40007ffe0ff */
[----:B------:R-:W-:Y:S02]  /*2cce0*/  F2FP.BF16.PACK_AB R25, R14, R18 ;  /* 0x000000120e19723e */ /* 0x000fe400000010ff */
[----:B------:R-:W-:Y:S01]  /*2ccf0*/  F2FP.BF16.PACK_AB R14, R8, R0 ;  /* 0x00000000080e723e */ /* 0x000fe200000010ff */
[----:B------:R-:W2:Y:S01]  /*2cd00*/  LDL.LU R18, [R1+0x20] ;  /* 0x0000200001127983 */ /* 0x000ea20000300800 */
[----:B------:R-:W-:-:S03]  /*2cd10*/  FADD R0, R6, -1 ;  /* 0xbf80000006007421 */ /* 0x000fc60000000000 */
[----:B------:R-:W2:Y:S01]  /*2cd20*/  LDL R6, [R1+0x9c] ;  /* 0x00009c0001067983 */ /* 0x000ea20000100800 */
[----:B------:R-:W-:Y:S02]  /*2cd30*/  MOV R8, R22 ;  /* 0x0000001600087202 */ /* 0x000fe40000000f00 */
[----:B------:R-:W-:Y:S02]  /*2cd40*/  F2FP.BF16.PACK_AB R22, R7, R11 ;  /* 0x0000000b0716723e */ /* 0x000fe400000010ff */
[----:B-----5:R-:W-:Y:S01]  /*2cd50*/  MOV R7, R26 ;  /* 0x0000001a00077202 */ /* 0x020fe20000000f00 */
[----:B------:R-:W-:Y:S01]  /*2cd60*/  IMAD.MOV.U32 R11, RZ, RZ, R23 ;  /* 0x000000ffff0b7224 */ /* 0x000fe200078e0017 */
[----:B----4-:R-:W-:Y:S02]  /*2cd70*/  F2FP.BF16.PACK_AB R26, R15, R29 ;  /* 0x0000001d0f1a723e */ /* 0x010fe400000010ff */
[----:B------:R-:W-:Y:S01]  /*2cd80*/  F2FP.BF16.PACK_AB R15, R5, R4 ;  /* 0x00000004050f723e */ /* 0x000fe200000010ff */
[----:B------:R-:W3:Y:S01]  /*2cd90*/  LDL.LU R29, [R1+0x18] ;  /* 0x00001800011d7983 */ /* 0x000ee20000300800 */
[----:B------:R-:W-:-:S03]  /*2cda0*/  F2FP.BF16.PACK_AB R23, R2, R3 ;  /* 0x000000030217723e */ /* 0x000fc600000010ff */
[----:B--2---:R0:W-:Y:S04]  /*2cdb0*/  STS.128 [R6], R12 ;  /* 0x0000000c06007388 */ /* 0x0041e80000000c00 */
[----:B------:R1:W-:Y:S04]  /*2cdc0*/  STS.128 [R6+0x200], R20 ;  /* 0x0002001406007388 */ /* 0x0003e80000000c00 */
[----:B0-----:R-:W2:Y:S01]  /*2cdd0*/  LDL.LU R12, [R1+0x28] ;  /* 0x00002800010c7983 */ /* 0x001ea20000300800 */
[----:B-1----:R-:W-:-:S03]  /*2cde0*/  IMAD.MOV.U32 R21, RZ, RZ, R16 ;  /* 0x000000ffff157224 */ /* 0x002fc600078e0010 */
[----:B------:R-:W4:Y:S01]  /*2cdf0*/  LDL.LU R16, [R1+0x50] ;  /* 0x0000500001107983 */ /* 0x000f220000300800 */
[----:B---3--:R-:W-:-:S03]  /*2ce00*/  F2FP.BF16.PACK_AB R27, R29, R27 ;  /* 0x0000001b1d1b723e */ /* 0x008fc600000010ff */
[----:B----4-:R0:W-:Y:S04]  /*2ce10*/  STL [R1+0x172c], R16 ;  /* 0x00172c1001007387 */ /* 0x0101e80000100800 */
[----:B0-----:R-:W2:Y:S04]  /*2ce20*/  LDL.LU R16, [R1+0x30] ;  /* 0x0000300001107983 */ /* 0x001ea80000300800 */
[----:B------:R-:W3:Y:S01]  /*2ce30*/  LDL.LU R29, [R1+0x3c] ;  /* 0x00003c00011d7983 */ /* 0x000ee20000300800 */
[----:B------:R-:W-:Y:S02]  /*2ce40*/  MOV R5, 0x3dc6b27f ;  /* 0x3dc6b27f00057802 */ /* 0x000fe40000000f00 */
[----:B------:R-:W-:-:S03]  /*2ce50*/  MOV R22, R9 ;  /* 0x0000000900167202 */ /* 0x000fc60000000f00 */
[----:B------:R-:W-:Y:S01]  /*2ce60*/  FFMA.FTZ R2, R0, R5, -0.16845393180847167969 ;  /* 0xbe2c7f3000027423 */ /* 0x000fe20000010005 */
[----:B------:R-:W-:Y:S01]  /*2ce70*/  MOV R5, R10 ;  /* 0x0000000a00057202 */ /* 0x000fe20000000f00 */
[----:B---3--:R0:W-:Y:S04]  /*2ce80*/  STL [R1+0x1728], R29 ;  /* 0x0017281d01007387 */ /* 0x0081e80000100800 */
[----:B0-----:R-:W3:Y:S04]  /*2ce90*/  LDL.LU R29, [R1+0x60] ;  /* 0x00006000011d7983 */ /* 0x001ee80000300800 */
[----:B------:R-:W4:Y:S04]  /*2cea0*/  LDL.LU R9, [R1+0x34] ;  /* 0x0000340001097983 */ /* 0x000f280000300800 */
[----:B------:R-:W5:Y:S04]  /*2ceb0*/  LDL.LU R13, [R1+0x38] ;  /* 0x00003800010d7983 */ /* 0x000f680000300800 */
[----:B------:R-:W2:Y:S04]  /*2cec0*/  LDL.LU R10, [R1+0x44] ;  /* 0x00004400010a7983 */ /* 0x000ea80000300800 */
[----:B--2---:R0:W-:Y:S04]  /*2ced0*/  STL [R1+0x1720], R10 ;  /* 0x0017200a01007387 */ /* 0x0041e80000100800 */
[----:B0-----:R-:W2:Y:S04]  /*2cee0*/  LDL.LU R10, [R1+0x74] ;  /* 0x00007400010a7983 */ /* 0x001ea80000300800 */
[----:B--2---:R0:W-:Y:S04]  /*2cef0*/  STL [R1+0x1724], R10 ;  /* 0x0017240a01007387 */ /* 0x0041e80000100800 */
[----:B0-----:R-:W5:Y:S04]  /*2cf00*/  LDL.LU R10, [R1+0x40] ;  /* 0x00004000010a7983 */ /* 0x001f680000300800 */
[----:B------:R-:W2:Y:S04]  /*2cf10*/  LDL.LU R14, [R1+0x48] ;  /* 0x00004800010e7983 */ /* 0x000ea80000300800 */
[----:B------:R-:W-:Y:S04]  /*2cf20*/  STS.128 [R6+0x80], R24 ;  /* 0x0000801806007388 */ /* 0x000fe80000000c00 */
[----:B--2---:R0:W-:Y:S04]  /*2cf30*/  STL [R1+0x171c], R14 ;  /* 0x00171c0e01007387 */ /* 0x0041e80000100800 */
[----:B0-----:R-:W2:Y:S04]  /*2cf40*/  LDL.LU R14, [R1+0x4c] ;  /* 0x00004c00010e7983 */ /* 0x001ea80000300800 */
[----:B------:R-:W2:Y:S01]  /*2cf50*/  LDL.LU R26, [R1+0xbc] ;  /* 0x0000bc00011a7983 */ /* 0x000ea20000300800 */
[----:B------:R-:W-:Y:S01]  /*2cf60*/  IMAD.MOV.U32 R23, RZ, RZ, R18 ;  /* 0x000000ffff177224 */ /* 0x000fe200078e0012 */
[----:B------:R-:W-:-:S02]  /*2cf70*/  MOV R3, R11 ;  /* 0x0000000b00037202 */ /* 0x000fc40000000f00 */
[----:B--2---:R0:W-:Y:S04]  /*2cf80*/  STL [R1+0x1718], R26 ;  /* 0x0017181a01007387 */ /* 0x0041e80000100800 */
[----:B0-----:R-:W2:Y:S04]  /*2cf90*/  LDL.LU R26, [R1+0x54] ;  /* 0x00005400011a7983 */ /* 0x001ea80000300800 */
[----:B------:R-:W2:Y:S04]  /*2cfa0*/  LDL.LU R18, [R1+0xb4] ;  /* 0x0000b40001127983 */ /* 0x000ea80000300800 */
[----:B------:R-:W2:Y:S04]  /*2cfb0*/  LDL.LU R11, [R1+0x58] ;  /* 0x00005800010b7983 */ /* 0x000ea80000300800 */
[----:B------:R-:W2:Y:S01]  /*2cfc0*/  LDL.LU R15, [R1+0x5c] ;  /* 0x00005c00010f7983 */ /* 0x000ea20000300800 */
[----:B------:R-:W-:-:S03]  /*2cfd0*/  MOV R6, R19 ;  /* 0x0000001300067202 */ /* 0x000fc60000000f00 */
[----:B--2---:R0:W-:Y:S04]  /*2cfe0*/  STL [R1+0x1714], R15 ;  /* 0x0017140f01007387 */ /* 0x0041e80000100800 */
[----:B0-----:R-:W2:Y:S04]  /*2cff0*/  LDL.LU R15, [R1+0x64] ;  /* 0x00006400010f7983 */ /* 0x001ea80000300800 */
[----:B------:R-:W2:Y:S04]  /*2d000*/  LDL.LU R19, [R1+0xd0] ;  /* 0x0000d00001137983 */ /* 0x000ea80000300800 */
[----:B--2---:R0:W-:Y:S04]  /*2d010*/  STL [R1+0x1710], R19 ;  /* 0x0017101301007387 */ /* 0x0041e80000100800 */
[----:B0-----:R-:W2:Y:S04]  /*2d020*/  LDL.LU R19, [R1+0x6c] ;  /* 0x00006c0001137983 */ /* 0x001ea80000300800 */
[----:B------:R-:W2:Y:S01]  /*2d030*/  LDL.LU R25, [R1+0x9c] ;  /* 0x00009c0001197983 */ /* 0x000ea20000300800 */
[----:B------:R-:W-:-:S02]  /*2d040*/  F2FP.BF16.PACK_AB R4, R28, R17 ;  /* 0x000000111c04723e */ /* 0x000fc400000010ff */
[----:B------:R-:W-:Y:S02]  /*2d050*/  F2FP.BF16.PACK_AB R5, R21, R5 ;  /* 0x000000051505723e */ /* 0x000fe400000010ff */
[----:B------:R-:W-:Y:S02]  /*2d060*/  F2FP.BF16.PACK_AB R6, R22, R6 ;  /* 0x000000061606723e */ /* 0x000fe400000010ff */
[----:B------:R-:W-:Y:S02]  /*2d070*/  F2FP.BF16.PACK_AB R7, R23, R7 ;  /* 0x000000071707723e */ /* 0x000fe400000010ff */
[----:B------:R-:W-:Y:S02]  /*2d080*/  F2FP.BF16.PACK_AB R8, R3, R8 ;  /* 0x000000080308723e */ /* 0x000fe400000010ff */
[----:B------:R-:W-:Y:S01]  /*2d090*/  F2FP.BF16.PACK_AB R12, R16, R12 ;  /* 0x0000000c100c723e */ /* 0x000fe200000010ff */
[----:B--2---:R0:W-:Y:S04]  /*2d0a0*/  STL [R1+0x170c], R25 ;  /* 0x00170c1901007387 */ /* 0x0041e80000100800 */
[----:B0-----:R-:W2:Y:S04]  /*2d0b0*/  LDL.LU R25, [R1+0xd4] ;  /* 0x0000d40001197983 */ /* 0x001ea80000300800 */
[----:B------:R-:W2:Y:S04]  /*2d0c0*/  LDL.LU R17, [R1+0x70] ;  /* 0x0000700001117983 */ /* 0x000ea80000300800 */
[----:B------:R-:W2:Y:S04]  /*2d0d0*/  LDL R27, [R1+0xa8] ;  /* 0x0000a800011b7983 */ /* 0x000ea80000100800 */
[----:B------:R-:W2:Y:S04]  /*2d0e0*/  LDL.LU R20, [R1+0xb0] ;  /* 0x0000b00001147983 */ /* 0x000ea80000300800 */
[----:B------:R-:W2:Y:S04]  /*2d0f0*/  LDL.LU R21, [R1+0xc0] ;  /* 0x0000c00001157983 */ /* 0x000ea80000300800 */
[----:B------:R-:W2:Y:S04]  /*2d100*/  LDL.LU R22, [R1+0xe4] ;  /* 0x0000e40001167983 */ /* 0x000ea80000300800 */
[----:B------:R-:W2:Y:S04]  /*2d110*/  LDL.LU R23, [R1+0x2fc] ;  /* 0x0002fc0001177983 */ /* 0x000ea80000300800 */
[----:B------:R-:W2:Y:S04]  /*2d120*/  LDL R3, [R1+0xa4] ;  /* 0x0000a40001037983 */ /* 0x000ea80000100800 */
[----:B------:R-:W2:Y:S04]  /*2d130*/  LDL.LU R28, [R1+0xd8] ;  /* 0x0000d800011c7983 */ /* 0x000ea80000300800 */
[----:B------:R-:W2:Y:S04]  /*2d140*/  LDL R24, [R1+0xa0] ;  /* 0x0000a00001187983 */ /* 0x000ea80000100800 */
[----:B------:R-:W3:Y:S02]  /*2d150*/  LDL.LU R16, [R1+0x172c] ;  /* 0x00172c0001107983 */ /* 0x000ee40000300800 */
[----:B---3--:R-:W-:-:S02]  /*2d160*/  F2FP.BF16.PACK_AB R16, R29, R16 ;  /* 0x000000101d10723e */ /* 0x008fc400000010ff */
[----:B------:R-:W4:Y:S01]  /*2d170*/  LDL.LU R29, [R1+0x1728] ;  /* 0x00172800011d7983 */ /* 0x000f220000300800 */
[----:B-----5:R-:W-:Y:S02]  /*2d180*/  F2FP.BF16.PACK_AB R13, R10, R13 ;  /* 0x0000000d0a0d723e */ /* 0x020fe400000010ff */
[----:B----4-:R-:W-:Y:S02]  /*2d190*/  F2FP.BF16.PACK_AB R9, R29, R9 ;  /* 0x000000091d09723e */ /* 0x010fe400000010ff */
[----:B------:R-:W3:Y:S04]  /*2d1a0*/  LDL.LU R29, [R1+0xcc] ;  /* 0x0000cc00011d7983 */ /* 0x000ee80000300800 */
[----:B------:R-:W2:Y:S02]  /*2d1b0*/  LDL.LU R10, [R1+0x1724] ;  /* 0x00172400010a7983 */ /* 0x000ea40000300800 */
[----:B--2---:R-:W-:-:S02]  /*2d1c0*/  F2FP.BF16.PACK_AB R17, R10, R17 ;  /* 0x000000110a11723e */ /* 0x004fc400000010ff */
[----:B------:R-:W2:Y:S02]  /*2d1d0*/  LDL.LU R10, [R1+0x1720] ;  /* 0x00172000010a7983 */ /* 0x000ea40000300800 */
[----:B--2---:R-:W-:Y:S02]  /*2d1e0*/  F2FP.BF16.PACK_AB R10, R14, R10 ;  /* 0x0000000a0e0a723e */ /* 0x004fe400000010ff */
[----:B------:R-:W2:Y:S02]  /*2d1f0*/  LDL.LU R14, [R1+0x171c] ;  /* 0x00171c00010e7983 */ /* 0x000ea40000300800 */
[----:B--2---:R-:W-:Y:S02]  /*2d200*/  F2FP.BF16.PACK_AB R14, R26, R14 ;  /* 0x0000000e1a0e723e */ /* 0x004fe400000010ff */
[----:B------:R-:W2:Y:S01]  /*2d210*/  LDL.LU R26, [R1+0x1718] ;  /* 0x00171800011a7983 */ /* 0x000ea20000300800 */
[----:B------:R-:W-:Y:S02]  /*2d220*/  F2FP.BF16.PACK_AB R11, R15, R11 ;  /* 0x0000000b0f0b723e */ /* 0x000fe400000010ff */
[----:B--2---:R-:W-:-:S02]  /*2d230*/  F2FP.BF16.PACK_AB R18, R26, R18 ;  /* 0x000000121a12723e */ /* 0x004fc400000010ff */
[----:B------:R-:W2:Y:S04]  /*2d240*/  LDL R26, [R1+0xac] ;  /* 0x0000ac00011a7983 */ /* 0x000ea80000100800 */
[----:B------:R-:W4:Y:S02]  /*2d250*/  LDL.LU R15, [R1+0x1714] ;  /* 0x00171400010f7983 */ /* 0x000f240000300800 */
[----:B----4-:R-:W-:Y:S02]  /*2d260*/  F2FP.BF16.PACK_AB R15, R19, R15 ;  /* 0x0000000f130f723e */ /* 0x010fe400000010ff */
[----:B------:R-:W4:Y:S02]  /*2d270*/  LDL.LU R19, [R1+0x1710] ;  /* 0x0017100001137983 */ /* 0x000f240000300800 */
[----:B----4-:R-:W-:-:S02]  /*2d280*/  F2FP.BF16.PACK_AB R19, R25, R19 ;  /* 0x000000131913723e */ /* 0x010fc400000010ff */
[----:B------:R-:W4:Y:S01]  /*2d290*/  LDL.LU R25, [R1+0x170c] ;  /* 0x00170c0001197983 */ /* 0x000f220000300800 */
[----:B------:R-:W-:-:S04]  /*2d2a0*/  FFMA.FTZ R2, R0, R2, 0.1716887056827545166 ;  /* 0x3e2fcf2a00027423 */ /* 0x000fc80000010002 */
[----:B------:R-:W-:-:S04]  /*2d2b0*/  FFMA.FTZ R2, R0, R2, -0.17900948226451873779 ;  /* 0xbe374e4300027423 */ /* 0x000fc80000010002 */
[C---:B------:R-:W-:Y:S01]  /*2d2c0*/  FFMA.FTZ R2, R0.reuse, R2, 0.20512372255325317383 ;  /* 0x3e520bf400027423 */ /* 0x040fe20000010002 */
[----:B----4-:R0:W-:Y:S04]  /*2d2d0*/  STS.128 [R25+0x280], R4 ;  /* 0x0002800419007388 */ /* 0x0101e80000000c00 */
[----:B------:R1:W-:Y:S04]  /*2d2e0*/  STS.128 [R25+0x100], R8 ;  /* 0x0001000819007388 */ /* 0x0003e80000000c00 */
[----:B0-----:R-:W4:Y:S04]  /*2d2f0*/  LDL.LU R5, [R1+0xc4] ;  /* 0x0000c40001057983 */ /* 0x001f280000300800 */
[----:B------:R-:W5:Y:S04]  /*2d300*/  LDL.LU R4, [R1+0x300] ;  /* 0x0003000001047983 */ /* 0x000f680000300800 */
[----:B------:R-:W2:Y:S04]  /*2d310*/  LDL.LU R6, [R1+0xe0] ;  /* 0x0000e00001067983 */ /* 0x000ea80000300800 */
[----:B------:R-:W2:Y:S04]  /*2d320*/  LDL.LU R7, [R1+0xdc] ;  /* 0x0000dc0001077983 */ /* 0x000ea80000300800 */
[----:B-1----:R-:W2:Y:S04]  /*2d330*/  LDL.LU R10, [R1+0xb8] ;  /* 0x0000b800010a7983 */ /* 0x002ea80000300800 */
[----:B------:R-:W3:Y:S01]  /*2d340*/  LDL.LU R11, [R1+0x2f8] ;  /* 0x0002f800010b7983 */ /* 0x000ee20000300800 */
[----:B------:R-:W-:-:S04]  /*2d350*/  FFMA.FTZ R2, R0, R2, -0.24046532809734344482 ;  /* 0xbe763c8b00027423 */ /* 0x000fc80000010002 */
[----:B------:R-:W-:-:S04]  /*2d360*/  FFMA.FTZ R2, R0, R2, 0.28857114911079406738 ;  /* 0x3e93bf9900027423 */ /* 0x000fc80000010002 */
[----:B------:R-:W-:-:S04]  /*2d370*/  FFMA.FTZ R2, R0, R2, -0.36067417263984680176 ;  /* 0xbeb8aa4900027423 */ /* 0x000fc80000010002 */
[C---:B------:R-:W-:Y:S01]  /*2d380*/  FFMA.FTZ R2, R0.reuse, R2, 0.48089820146560668945 ;  /* 0x3ef6384a00027423 */ /* 0x040fe20000010002 */
[----:B------:R-:W-:Y:S03]  /*2d390*/  STS.128 [R25+0x300], R12 ;  /* 0x0003000c19007388 */ /* 0x000fe60000000c00 */
[----:B------:R-:W-:Y:S01]  /*2d3a0*/  FFMA.FTZ R2, R0, R2, -0.72134751081466674805 ;  /* 0xbf38aa3b00027423 */ /* 0x000fe20000010002 */
[----:B------:R-:W-:Y:S01]  /*2d3b0*/  STS.128 [R25+0x180], R16 ;  /* 0x0001801019007388 */ /* 0x000fe20000000c00 */
[----:B----4-:R-:W-:Y:S02]  /*2d3c0*/  F2FP.BF16.PACK_AB R21, R5, R21 ;  /* 0x000000150515723e */ /* 0x010fe400000010ff */
[----:B-----5:R-:W-:Y:S01]  /*2d3d0*/  F2FP.BF16.PACK_AB R23, R4, R23 ;  /* 0x000000170417723e */ /* 0x020fe200000010ff */
[----:B------:R-:W-:Y:S01]  /*2d3e0*/  FMUL R5, R0, R2 ;  /* 0x0000000200057220 */ /* 0x000fe20000400000 */
[----:B------:R-:W-:-:S02]  /*2d3f0*/  IADD3 R4, R24, -R28, RZ ;  /* 0x8000001c18047210 */ /* 0x000fc40007ffe0ff */
[----:B--2---:R-:W-:Y:S02]  /*2d400*/  F2FP.BF16.PACK_AB R20, R10, R20 ;  /* 0x000000140a14723e */ /* 0x004fe400000010ff */
[----:B---3--:R-:W-:Y:S02]  /*2d410*/  F2FP.BF16.PACK_AB R22, R11, R22 ;  /* 0x000000160b16723e */ /* 0x008fe400000010ff */
[----:B------:R-:W-:-:S03]  /*2d420*/  IADD3 R3, R3, -R7, RZ ;  /* 0x8000000703037210 */ /* 0x000fc60007ffe0ff */
[----:B------:R0:W-:Y:S04]  /*2d430*/  STS.128 [R25+0x380], R20 ;  /* 0x0003801419007388 */ /* 0x0001e80000000c00 */
[----:B------:R-:W-:Y:S01]  /*2d440*/  BAR.SYNC.DEFER_BLOCKING 0x0 ;  /* 0x0000000000007b1d */ /* 0x000fe20000010000 */
[----:B------:R-:W-:Y:S01]  /*2d450*/  IADD3 R2, R27, -R6, RZ ;  /* 0x800000061b027210 */ /* 0x000fe20007ffe0ff */
[----:B------:R-:W-:Y:S02]  /*2d460*/  FMUL R5, R0, R5 ;  /* 0x0000000500057220 */ /* 0x000fe40000400000 */
[----:B------:R-:W-:Y:S02]  /*2d470*/  FADD R6, R3, -1 ;  /* 0xbf80000003067421 */ /* 0x000fe40000000000 */
[----:B------:R-:W-:-:S02]  /*2d480*/  FADD R4, R4, -1 ;  /* 0xbf80000004047421 */ /* 0x000fc40000000000 */
[----:B------:R-:W-:Y:S02]  /*2d490*/  FFMA.FTZ R5, R0, 1.4426950216293334961, R5 ;  /* 0x3fb8aa3b00057823 */ /* 0x000fe40000010005 */
[----:B0-----:R-:W-:Y:S02]  /*2d4a0*/  IMAD.MOV.U32 R25, RZ, RZ, 0x3dc6b27f ;  /* 0x3dc6b27fff197424 */ /* 0x001fe400078e00ff */
[----:B------:R-:W-:Y:S02]  /*2d4b0*/  FADD R0, R2, -1 ;  /* 0xbf80000002007421 */ /* 0x000fe40000000000 */
[-C--:B------:R-:W-:Y:S02]  /*2d4c0*/  FFMA.FTZ R3, R6, R25.reuse, -0.16845393180847167969 ;  /* 0xbe2c7f3006037423 */ /* 0x080fe40000010019 */
[----:B------:R-:W-:Y:S02]  /*2d4d0*/  FFMA.FTZ R2, R4, R25, -0.16845393180847167969 ;  /* 0xbe2c7f3004027423 */ /* 0x000fe40000010019 */
[----:B------:R-:W-:-:S02]  /*2d4e0*/  FFMA.FTZ R3, R6, R3, 0.1716887056827545166 ;  /* 0x3e2fcf2a06037423 */ /* 0x000fc40000010003 */
[----:B------:R-:W-:Y:S02]  /*2d4f0*/  FFMA.FTZ R2, R4, R2, 0.1716887056827545166 ;  /* 0x3e2fcf2a04027423 */ /* 0x000fe40000010002 */
[----:B------:R-:W-:Y:S01]  /*2d500*/  FFMA.FTZ R3, R6, R3, -0.17900948226451873779 ;  /* 0xbe374e4306037423 */ /* 0x000fe20000010003 */
[----:B------:R-:W-:Y:S01]  /*2d510*/  LDS.128 R8, [R29+0x400] ;  /* 0x000400001d087984 */ /* 0x000fe20000000c00 */
[----:B------:R-:W-:-:S03]  /*2d520*/  FFMA.FTZ R2, R4, R2, -0.17900948226451873779 ;  /* 0xbe374e4304027423 */ /* 0x000fc60000010002 */
[----:B------:R-:W-:Y:S01]  /*2d530*/  STL [R1+0x2c], R5 ;  /* 0x00002c0501007387 */ /* 0x000fe20000100800 */
[----:B------:R-:W-:Y:S02]  /*2d540*/  FFMA.FTZ R3, R6, R3, 0.20512372255325317383 ;  /* 0x3e520bf406037423 */ /* 0x000fe40000010003 */
[----:B------:R-:W-:Y:S01]  /*2d550*/  FFMA.FTZ R2, R4, R2, 0.20512372255325317383 ;  /* 0x3e520bf404027423 */ /* 0x000fe20000010002 */
[----:B------:R-:W-:Y:S04]  /*2d560*/  STL [R1+0x24], R6 ;  /* 0x0000240601007387 */ /* 0x000fe80000100800 */
[----:B------:R-:W-:Y:S04]  /*2d570*/  STL [R1+0x28], R4 ;  /* 0x0000280401007387 */ /* 0x000fe80000100800 */
[----:B------:R-:W0:Y:S04]  /*2d580*/  LDS.128 R4, [R29] ;  /* 0x000000001d047984 */ /* 0x000e280000000c00 */
[----:B0-----:R-:W-:Y:S04]  /*2d590*/  STL.64 [R1+0x10], R4 ;  /* 0x0000100401007387 */ /* 0x001fe80000100a00 */
[----:B------:R-:W-:Y:S04]  /*2d5a0*/  STL.64 [R1+0x18], R6 ;  /* 0x0000180601007387 */ /* 0x000fe80000100a00 */
[----:B------:R-:W0:Y:S04]  /*2d5b0*/  LDS.128 R4, [R29+0x800] ;  /* 0x000800001d047984 */ /* 0x000e280000000c00 */
[----:B------:R-:W-:Y:S04]  /*2d5c0*/  STL.64 [R1], R8 ;  /* 0x0000000801007387 */ /* 0x000fe80000100a00 */
[----:B------:R-:W-:Y:S04]  /*2d5d0*/  STL.64 [R1+0x8], R10 ;  /* 0x0000080a01007387 */ /* 0x000fe80000100a00 */
[----:B------:R-:W1:Y:S01]  /*2d5e0*/  LDS.128 R8, [R29+0xc00] ;  /* 0x000c00001d087984 */ /* 0x000e620000000c00 */
[----:B------:R-:W-:-:S05]  /*2d5f0*/  LOP3.LUT R24, R29, 0x40, RZ, 0x3c, !PT ;  /* 0x000000401d187812 */ /* 0x000fca00078e3cff */
[----:B------:R-:W2:Y:S04]  /*2d600*/  LDS.128 R12, [R24] ;  /* 0x00000000180c7984 */ /* 0x000ea80000000c00 */
[----:B------:R-:W3:Y:S04]  /*2d610*/  LDS.128 R16, [R24+0x400] ;  /* 0x0004000018107984 */ /* 0x000ee80000000c00 */
[----:B0-----:R-:W-:Y:S04]  /*2d620*/  STL.64 [R1+0x16f8], R4 ;  /* 0x0016f80401007387 */ /* 0x001fe80000100a00 */
[----:B------:R0:W-:Y:S04]  /*2d630*/  STL.64 [R1+0x1658], R6 ;  /* 0x0016580601007387 */ /* 0x0001e80000100a00 */
[----:B0-----:R-:W4:Y:S04]  /*2d640*/  LDL.LU R6, [R1+0x24] ;  /* 0x0000240001067983 */ /* 0x001f280000300800 */
[----:B------:R-:W5:Y:S04]  /*2d650*/  LDL.LU R7, [R1+0x28] ;  /* 0x0000280001077983 */ /* 0x000f680000300800 */
[----:B------:R-:W5:Y:S04]  /*2d660*/  LDL.LU R4, [R1+0x304] ;  /* 0x0003040001047983 */ /* 0x000f680000300800 */
[----:B------:R-:W5:Y:S04]  /*2d670*/  LDL.LU R5, [R1+0xa8] ;  /* 0x0000a80001057983 */ /* 0x000f680000300800 */
[----:B-1----:R0:W-:Y:S04]  /*2d680*/  STL.64 [R1+0x16e8], R8 ;  /* 0x0016e80801007387 */ /* 0x0021e80000100a00 */
[----:B0-----:R-:W5:Y:S04]  /*2d690*/  LDL.LU R8, [R1+0x30c] ;  /* 0x00030c0001087983 */ /* 0x001f680000300800 */
[----:B------:R-:W5:Y:S04]  /*2d6a0*/  LDL.LU R9, [R1+0xac] ;  /* 0x0000ac0001097983 */ /* 0x000f680000300800 */
[----:B------:R0:W-:Y:S04]  /*2d6b0*/  STL.64 [R1+0x1648], R10 ;  /* 0x0016480a01007387 */ /* 0x0001e80000100a00 */
[----:B0-----:R-:W5:Y:S04]  /*2d6c0*/  LDL.LU R10, [R1+0x308] ;  /* 0x00030800010a7983 */ /* 0x001f680000300800 */
[----:B------:R-:W5:Y:S04]  /*2d6d0*/  LDL.LU R11, [R1+0xa4] ;  /* 0x0000a400010b7983 */ /* 0x000f680000300800 */
[----:B--2---:R0:W-:Y:S04]  /*2d6e0*/  STL [R1+0x1708], R13 ;  /* 0x0017080d01007387 */ /* 0x0041e80000100800 */
[----:B0-----:R-:W2:Y:S04]  /*2d6f0*/  LDL.LU R13, [R1+0xa0] ;  /* 0x0000a000010d7983 */ /* 0x001ea80000300800 */
[----:B------:R0:W-:Y:S04]  /*2d700*/  STL.64 [R1+0x1670], R14 ;  /* 0x0016700e01007387 */ /* 0x0001e80000100a00 */
[----:B0-----:R-:W2:Y:S04]  /*2d710*/  LDL.LU R15, [R1+0x310] ;  /* 0x00031000010f7983 */ /* 0x001ea80000300800 */
[----:B---3--:R0:W-:Y:S04]  /*2d720*/  STL.64 [R1+0x1700], R16 ;  /* 0x0017001001007387 */ /* 0x0081e80000100a00 */
[----:B0-----:R-:W2:Y:S01]  /*2d730*/  LDL.LU R17, [R1+0x2c] ;  /* 0x00002c0001117983 */ /* 0x001ea20000300800 */
[----:B------:R-:W-:-:S04]  /*2d740*/  FFMA.FTZ R20, R0, R25, -0.16845393180847167969 ;  /* 0xbe2c7f3000147423 */ /* 0x000fc80000010019 */
[----:B------:R-:W-:-:S04]  /*2d750*/  FFMA.FTZ R20, R0, R20, 0.1716887056827545166 ;  /* 0x3e2fcf2a00147423 */ /* 0x000fc80000010014 */
[----:B------:R-:W-:-:S04]  /*2d760*/  FFMA.FTZ R20, R0, R20, -0.17900948226451873779 ;  /* 0xbe374e4300147423 */ /* 0x000fc80000010014 */
[----:B------:R-:W-:-:S04]  /*2d770*/  FFMA.FTZ R20, R0, R20, 0.20512372255325317383 ;  /* 0x3e520bf400147423 */ /* 0x000fc80000010014 */
[----:B------:R-:W-:-:S04]  /*2d780*/  FFMA.FTZ R20, R0, R20, -0.24046532809734344482 ;  /* 0xbe763c8b00147423 */ /* 0x000fc80000010014 */
[----:B------:R-:W-:-:S04]  /*2d790*/  FFMA.FTZ R20, R0, R20, 0.28857114911079406738 ;  /* 0x3e93bf9900147423 */ /* 0x000fc80000010014 */
[----:B------:R-:W-:-:S04]  /*2d7a0*/  FFMA.FTZ R20, R0, R20, -0.36067417263984680176 ;  /* 0xbeb8aa4900147423 */ /* 0x000fc80000010014 */
[----:B------:R-:W-:Y:S01]  /*2d7b0*/  FFMA.FTZ R20, R0, R20, 0.48089820146560668945 ;  /* 0x3ef6384a00147423 */ /* 0x000fe20000010014 */
[----:B------:R-:W-:Y:S02]  /*2d7c0*/  ISETP.GE.U32.AND P4, PT, R26, 0x7f800000, PT ;  /* 0x7f8000001a00780c */ /* 0x000fe40003f86070 */
[----:B------:R-:W-:Y:S01]  /*2d7d0*/  ISETP.GE.U32.AND P5, PT, R27, 0x7f800000, PT ;  /* 0x7f8000001b00780c */ /* 0x000fe20003fa6070 */
[----:B------:R-:W-:Y:S01]  /*2d7e0*/  STL.64 [R1+0x1660], R18 ;  /* 0x0016601201007387 */ /* 0x000fe20000100a00 */
[C---:B----4-:R-:W-:Y:S02]  /*2d7f0*/  FFMA.FTZ R3, R6.reuse, R3, -0.24046532809734344482 ;  /* 0xbe763c8b06037423 */ /* 0x050fe40000010003 */
[C---:B-----5:R-:W-:Y:S02]  /*2d800*/  FFMA.FTZ R2, R7.reuse, R2, -0.24046532809734344482 ;  /* 0xbe763c8b07027423 */ /* 0x060fe40000010002 */
[----:B------:R-:W-:Y:S02]  /*2d810*/  FFMA.FTZ R3, R6, R3, 0.28857114911079406738 ;  /* 0x3e93bf9906037423 */ /* 0x000fe40000010003 */
[----:B------:R-:W-:-:S02]  /*2d820*/  FFMA.FTZ R2, R7, R2, 0.28857114911079406738 ;  /* 0x3e93bf9907027423 */ /* 0x000fc40000010002 */
[C---:B------:R-:W-:Y:S02]  /*2d830*/  FFMA.FTZ R3, R6.reuse, R3, -0.36067417263984680176 ;  /* 0xbeb8aa4906037423 */ /* 0x040fe40000010003 */
[C---:B------:R-:W-:Y:S02]  /*2d840*/  FFMA.FTZ R2, R7.reuse, R2, -0.36067417263984680176 ;  /* 0xbeb8aa4907027423 */ /* 0x040fe40000010002 */
[----:B------:R-:W-:Y:S02]  /*2d850*/  FFMA.FTZ R25, R6, R3, 0.48089820146560668945 ;  /* 0x3ef6384a06197423 */ /* 0x000fe40000010003 */
[----:B------:R-:W-:Y:S02]  /*2d860*/  FFMA.FTZ R3, R7, R2, 0.48089820146560668945 ;  /* 0x3ef6384a07037423 */ /* 0x000fe40000010002 */
[----:B------:R-:W-:Y:S02]  /*2d870*/  FFMA.FTZ R2, R0, R20, -0.72134751081466674805 ;  /* 0xbf38aa3b00027423 */ /* 0x000fe40000010014 */
[----:B------:R-:W0:Y:S01]  /*2d880*/  LDS.128 R20, [R24+0x800] ;  /* 0x0008000018147984 */ /* 0x000e220000000c00 */
[----:B------:R-:W-:-:S03]  /*2d890*/  FFMA.FTZ R29, R6, R25, -0.72134751081466674805 ;  /* 0xbf38aa3b061d7423 */ /* 0x000fc60000010019 */
[----:B------:R-:W1:Y:S01]  /*2d8a0*/  LDS.128 R24, [R24+0xc00] ;  /* 0x000c000018187984 */ /* 0x000e620000000c00 */
[C---:B------:R-:W-:Y:S02]  /*2d8b0*/  FFMA.FTZ R28, R7.reuse, R3, -0.72134751081466674805 ;  /* 0xbf38aa3b071c7423 */ /* 0x040fe40000010003 */
[----:B------:R-:W-:Y:S02]  /*2d8c0*/  FMUL R14, R0, R2 ;  /* 0x00000002000e7220 */ /* 0x000fe40000400000 */
[C---:B------:R-:W-:Y:S02]  /*2d8d0*/  FMUL R2, R7.reuse, R28 ;  /* 0x0000001c07027220 */ /* 0x040fe40000400000 */
[----:B------:R-:W-:Y:S02]  /*2d8e0*/  FMUL R3, R6, R29 ;  /* 0x0000001d06037220 */ /* 0x000fe40000400000 */
[----:B------:R-:W-:Y:S02]  /*2d8f0*/  FMUL R28, R0, R14 ;  /* 0x0000000e001c7220 */ /* 0x000fe40000400000 */
[----:B------:R-:W-:-:S02]  /*2d900*/  FMUL R2, R7, R2 ;  /* 0x0000000207027220 */ /* 0x000fc40000400000 */
[----:B------:R-:W-:Y:S02]  /*2d910*/  FMUL R3, R6, R3 ;  /* 0x0000000306037220 */ /* 0x000fe40000400000 */
[----:B------:R-:W-:Y:S02]  /*2d920*/  FFMA.FTZ R14, R0, 1.4426950216293334961, R28 ;  /* 0x3fb8aa3b000e7823 */ /* 0x000fe4000001001c */
[----:B------:R-:W-:Y:S02]  /*2d930*/  FFMA.FTZ R0, R7, 1.4426950216293334961, R2 ;  /* 0x3fb8aa3b07007823 */ /* 0x000fe40000010002 */
[----:B------:R-:W-:Y:S02]  /*2d940*/  FFMA.FTZ R29, R6, 1.4426950216293334961, R3 ;  /* 0x3fb8aa3b061d7823 */ /* 0x000fe40000010003 */
[----:B------:R-:W-:Y:S01]  /*2d950*/  FADD R3, R8, R14 ;  /* 0x0000000e08037221 */ /* 0x000fe20000000000 */
[----:B------:R-:W-:Y:S01]  /*2d960*/  @P4 MOV R8, 0x7f800000 ;  /* 0x7f80000000084802 */ /* 0x000fe20000000f00 */
[----:B------:R-:W-:Y:S01]  /*2d970*/  FADD R0, R4, R0 ;  /* 0x0000000004007221 */ /* 0x000fe20000000000 */
[----:B------:R-:W-:-:S02]  /*2d980*/  ISETP.GE.U32.AND P3, PT, R11, 0x7f800000, PT ;  /* 0x7f8000000b00780c */ /* 0x000fc40003f66070 */
[----:B------:R-:W-:Y:S01]  /*2d990*/  @P5 MOV R4, 0x7f800000 ;  /* 0x7f80000000045802 */ /* 0x000fe20000000f00 */
[----:B0-----:R0:W-:Y:S04]  /*2d9a0*/  STL.64 [R1+0x16f0], R20 ;  /* 0x0016f01401007387 */ /* 0x0011e80000100a00 */
[----:B------:R-:W-:Y:S04]  /*2d9b0*/  STL.64 [R1+0x1650], R22 ;  /* 0x0016501601007387 */ /* 0x000fe80000100a00 */
[----:B-1----:R1:W-:Y:S04]  /*2d9c0*/  STL.64 [R1+0x16e0], R24 ;  /* 0x0016e01801007387 */ /* 0x0023e80000100a00 */
[----:B------:R3:W-:Y:S01]  /*2d9d0*/  STL.64 [R1+0x1668], R26 ;  /* 0x0016681a01007387 */ /* 0x0007e20000100a00 */
[----:B------:R-:W-:-:S03]  /*2d9e0*/  @P5 FFMA.FTZ R3, R5, R4, +INF ;  /* 0x7f80000005035423 */ /* 0x000fc60000010004 */
[----:B------:R-:W4:Y:S01]  /*2d9f0*/  LDL.LU R18, [R1+0x10] ;  /* 0x0000100001127983 */ /* 0x000f220000300800 */
[----:B------:R-:W-:-:S03]  /*2da00*/  FADD R2, R10, R29 ;  /* 0x0000001d0a027221 */ /* 0x000fc60000000000 */
[----:B------:R-:W5:Y:S01]  /*2da10*/  LDL.LU.64 R6, [R1+0x2e8] ;  /* 0x0002e80001067983 */ /* 0x000f620000300a00 */
[----:B------:R-:W-:-:S03]  /*2da20*/  FSETP.NEU.AND P2, PT, R9, RZ, PT ;  /* 0x000000ff0900720b */ /* 0x000fc60003f4d000 */
[----:B------:R-:W4:Y:S01]  /*2da30*/  LDL.LU R19, [R1] ;  /* 0x0000000001137983 */ /* 0x000f220000300800 */
[----:B------:R-:W-:Y:S02]  /*2da40*/  @P3 MOV R10, 0x7f800000 ;  /* 0x7f800000000a3802 */ /* 0x000fe40000000f00 */
[----:B------:R-:W-:Y:S01]  /*2da50*/  FSETP.NEU.AND P5, PT, R11, RZ, PT ;  /* 0x000000ff0b00720b */ /* 0x000fe20003fad000 */
[----:B--2---:R-:W-:Y:S02]  /*2da60*/  FADD R28, R15, R17 ;  /* 0x000000110f1c7221 */ /* 0x004fe40000000000 */
[----:B------:R-:W-:Y:S01]  /*2da70*/  @P4 FFMA.FTZ R28, R9, R8, +INF ;  /* 0x7f800000091c4423 */ /* 0x000fe20000010008 */
[----:B------:R-:W-:Y:S01]  /*2da80*/  FSETP.NEU.AND P4, PT, R5, RZ, PT ;  /* 0x000000ff0500720b */ /* 0x000fe20003f8d000 */
[----:B------:R-:W2:Y:S04]  /*2da90*/  LDL.LU.64 R16, [R1+0x2e0] ;  /* 0x0002e00001107983 */ /* 0x000ea80000300a00 */
[----:B------:R-:W2:Y:S04]  /*2daa0*/  LDL.LU.64 R4, [R1+0x2d8] ;  /* 0x0002d80001047983 */ /* 0x000ea80000300a00 */
[----:B0-----:R-:W2:Y:S04]  /*2dab0*/  LDL.LU.64 R20, [R1+0x2d0] ;  /* 0x0002d00001147983 */ /* 0x001ea80000300a00 */
[----:B------:R-:W2:Y:S01]  /*2dac0*/  LDL.LU.64 R8, [R1+0x2c8] ;  /* 0x0002c80001087983 */ /* 0x000ea20000300a00 */
[----:B------:R-:W-:-:S03]  /*2dad0*/  @P3 FFMA.FTZ R2, R11, R10, +INF ;  /* 0x7f8000000b023423 */ /* 0x000fc6000001000a */
[----:B-1----:R-:W2:Y:S04]  /*2dae0*/  LDL.LU.64 R24, [R1+0x280] ;  /* 0x0002800001187983 */ /* 0x002ea80000300a00 */
[----:B---3--:R-:W3:Y:S04]  /*2daf0*/  LDL.LU.64 R26, [R1+0x290] ;  /* 0x00029000011a7983 */ /* 0x008ee80000300a00 */
[----:B------:R-:W2:Y:S04]  /*2db00*/  LDL.LU.64 R22, [R1+0x2b0] ;  /* 0x0002b00001167983 */ /* 0x000ea80000300a00 */
[----:B------:R-:W2:Y:S04]  /*2db10*/  LDL.LU.64 R14, [R1+0x278] ;  /* 0x00027800010e7983 */ /* 0x000ea80000300a00 */
[----:B------:R-:W2:Y:S01]  /*2db20*/  LDL.LU R11, [R1+0x14] ;  /* 0x00001400010b7983 */ /* 0x000ea20000300800 */
[----:B------:R-:W-:-:S03]  /*2db30*/  ISETP.GE.U32.AND P1, PT, R13, 0x7f800000, PT ;  /* 0x7f8000000d00780c */ /* 0x000fc60003f26070 */
[----:B--2---:R0:W-:Y:S04]  /*2db40*/  STL [R1+0x16b8], R11 ;  /* 0x0016b80b01007387 */ /* 0x0041e80000100800 */
[----:B0-----:R-:W4:Y:S06]  /*2db50*/  LDL.LU.64 R10, [R1+0x2f0] ;  /* 0x0002f000010a7983 */ /* 0x001f2c0000300a00 */
[----:B------:R-:W-:Y:S01]  /*2db60*/  @P1 IMAD.MOV.U32 R29, RZ, RZ, 0x7f800000 ;  /* 0x7f800000ff1d1424 */ /* 0x000fe200078e00ff */
[C---:B------:R-:W-:Y:S01]  /*2db70*/  FSETP.NEU.AND P3, PT, R13.reuse, RZ, PT ;  /* 0x000000ff0d00720b */ /* 0x040fe20003f6d000 */
[----:B------:R-:W-:Y:S02]  /*2db80*/  STL.64 [R1+0x15f0], R2 ;  /* 0x0015f00201007387 */ /* 0x000fe40000100a00 */
[----:B------:R-:W-:-:S02]  /*2db90*/  @P1 FFMA.FTZ R0, R13, R29, +INF ;  /* 0x7f8000000d001423 */ /* 0x000fc4000001001d */
[----:B------:R-:W2:Y:S04]  /*2dba0*/  LDL.LU R13, [R1+0x1708] ;  /* 0x00170800010d7983 */ /* 0x000ea80000300800 */
[----:B------:R-:W-:Y:S04]  /*2dbb0*/  STL [R1+0x1638], R28 ;  /* 0x0016381c01007387 */ /* 0x000fe80000100800 */
[----:B----4-:R-:W-:Y:S04]  /*2dbc0*/  STG.E.U16 [R10.64], R18 ;  /* 0x000000120a007986 */ /* 0x010fe8000c101506 */
[----:B-----5:R0:W-:Y:S04]  /*2dbd0*/  STG.E.U16 [R6.64], R12 ;  /* 0x0000000c06007986 */ /* 0x0201e8000c101506 */
[----:B0-----:R-:W4:Y:S04]  /*2dbe0*/  LDL.LU.64 R6, [R1+0x270] ;  /* 0x0002700001067983 */ /* 0x001f280000300a00 */
[----:B----4-:R0:W-:Y:S04]  /*2dbf0*/  STL.64 [R1+0x16d0], R6 ;  /* 0x0016d00601007387 */ /* 0x0101e80000100a00 */
[----:B0-----:R-:W4:Y:S04]  /*2dc00*/  LDL.LU.64 R6, [R1+0x2a8] ;  /* 0x0002a80001067983 */ /* 0x001f280000300a00 */
[----:B----4-:R0:W-:Y:S04]  /*2dc10*/  STL.64 [R1+0x16d8], R6 ;  /* 0x0016d80601007387 */ /* 0x0101e80000100a00 */
[----:B0-----:R-:W4:Y:S04]  /*2dc20*/  LDL.LU.64 R6, [R1+0x288] ;  /* 0x0002880001067983 */ /* 0x001f280000300a00 */
[----:B------:R-:W5:Y:S04]  /*2dc30*/  LDL.LU.64 R10, [R1+0x268] ;  /* 0x00026800010a7983 */ /* 0x000f680000300a00 */
[----:B-----5:R0:W-:Y:S04]  /*2dc40*/  STL.64 [R1+0x16c0], R10 ;  /* 0x0016c00a01007387 */ /* 0x0201e80000100a00 */
[----:B0-----:R-:W5:Y:S04]  /*2dc50*/  LDL.LU.64 R10, [R1+0x298] ;  /* 0x00029800010a7983 */ /* 0x001f680000300a00 */
[----:B-----5:R0:W-:Y:S04]  /*2dc60*/  STL.64 [R1+0x16c8], R10 ;  /* 0x0016c80a01007387 */ /* 0x0201e80000100a00 */
[----:B0-----:R-:W5:Y:S04]  /*2dc70*/  LDL.LU.64 R10, [R1+0x2a0] ;  /* 0x0002a000010a7983 */ /* 0x001f680000300a00 */
[----:B------:R-:W2:Y:S04]  /*2dc80*/  LDL.LU.64 R28, [R1+0x258] ;  /* 0x00025800011c7983 */ /* 0x000ea80000300a00 */
[----:B------:R-:W-:Y:S04]  /*2dc90*/  STG.E.U16 [R16.64], R19 ;  /* 0x0000001310007986 */ /* 0x000fe8000c101506 */
[----:B--2---:R0:W-:Y:S04]  /*2dca0*/  STL.64 [R1+0x16b0], R28 ;  /* 0x0016b01c01007387 */ /* 0x0041e80000100a00 */
[----:B0-----:R-:W2:Y:S04]  /*2dcb0*/  LDL.LU.64 R28, [R1+0x260] ;  /* 0x00026000011c7983 */ /* 0x001ea80000300a00 */
[----:B------:R-:W2:Y:S04]  /*2dcc0*/  LDL.LU.64 R2, [R1+0x250] ;  /* 0x0002500001027983 */ /* 0x000ea80000300a00 */
[----:B------:R-:W2:Y:S04]  /*2dcd0*/  LDL.LU.64 R16, [R1+0x1700] ;  /* 0x0017000001107983 */ /* 0x000ea80000300a00 */
[----:B--2---:R0:W-:Y:S04]  /*2dce0*/  STG.E.U16 [R4.64], R16 ;  /* 0x0000001004007986 */ /* 0x0041e8000c101506 */
[----:B0-----:R-:W2:Y:S04]  /*2dcf0*/  LDL.LU.64 R4, [R1+0x16f8] ;  /* 0x0016f80001047983 */ /* 0x001ea80000300a00 */
[----:B--2---:R0:W-:Y:S04]  /*2dd00*/  STG.E.U16 [R20.64], R4 ;  /* 0x0000000414007986 */ /* 0x0041e8000c101506 */
[----:B0-----:R-:W2:Y:S04]  /*2dd10*/  LDL.LU.64 R20, [R1+0x16f0] ;  /* 0x0016f00001147983 */ /* 0x001ea80000300a00 */
[----:B--2---:R0:W-:Y:S04]  /*2dd20*/  STG.E.U16 [R8.64], R20 ;  /* 0x0000001408007986 */ /* 0x0041e8000c101506 */
[----:B0-----:R-:W2:Y:S01]  /*2dd30*/  LDL.LU.64 R8, [R1+0x16e8] ;  /* 0x0016e80001087983 */ /* 0x001ea20000300a00 */
[----:B------:R-:W-:-:S03]  /*2dd40*/  PRMT R4, R18, 0x7632, R4 ;  /* 0x0000763212047816 */ /* 0x000fc60000000004 */
[----:B--2---:R0:W-:Y:S04]  /*2dd50*/  STG.E.U16 [R24.64], R8 ;  /* 0x0000000818007986 */ /* 0x0041e8000c101506 */
[----:B0-----:R-:W3:Y:S01]  /*2dd60*/  LDL.LU.64 R24, [R1+0x16e0] ;  /* 0x0016e00001187983 */ /* 0x001ee20000300a00 */
[----:B------:R-:W-:-:S03]  /*2dd70*/  PRMT R12, R12, 0x7632, R12 ;  /* 0x000076320c0c7816 */ /* 0x000fc6000000000c */
[----:B---3--:R0:W-:Y:S04]  /*2dd80*/  STG.E.U16 [R26.64], R24 ;  /* 0x000000181a007986 */ /* 0x0081e8000c101506 */
[----:B------:R1:W-:Y:S04]  /*2dd90*/  STG.E.U16 [R22.64], R4 ;  /* 0x0000000416007986 */ /* 0x0003e8000c101506 */
[----:B------:R2:W-:Y:S04]  /*2dda0*/  STG.E.U16 [R14.64], R12 ;  /* 0x0000000c0e007986 */ /* 0x0005e8000c101506 */
[----:B0-----:R-:W3:Y:S01]  /*2ddb0*/  LDL.LU.64 R26, [R1+0x248] ;  /* 0x00024800011a7983 */ /* 0x001ee20000300a00 */
[----:B-1----:R-:W-:-:S03]  /*2ddc0*/  PRMT R4, R19, 0x7632, R4 ;  /* 0x0000763213047816 */ /* 0x002fc60000000004 */
[----:B------:R-:W3:Y:S04]  /*2ddd0*/  LDL.LU.64 R22, [R1+0x240] ;  /* 0x0002400001167983 */ /* 0x000ee80000300a00 */
[----:B------:R-:W3:Y:S04]  /*2dde0*/  LDL.LU.64 R18, [R1+0x220] ;  /* 0x0002200001127983 */ /* 0x000ee80000300a00 */
[----:B--2---:R-:W2:Y:S04]  /*2ddf0*/  LDL.LU.64 R14, [R1+0x218] ;  /* 0x00021800010e7983 */ /* 0x004ea80000300a00 */
[----:B----4-:R0:W-:Y:S04]  /*2de00*/  STG.E.U16 [R6.64], R4 ;  /* 0x0000000406007986 */ /* 0x0101e8000c101506 */
[----:B0-----:R-:W4:Y:S01]  /*2de10*/  LDL.LU.64 R6, [R1+0x16d8] ;  /* 0x0016d80001067983 */ /* 0x001f220000300a00 */
[----:B------:R-:W-:-:S02]  /*2de20*/  PRMT R16, R16, 0x7632, R16 ;  /* 0x0000763210107816 */ /* 0x000fc40000000010 */
[----:B------:R-:W-:-:S03]  /*2de30*/  PRMT R4, R4, 0x7632, R4 ;  /* 0x0000763204047816 */ /* 0x000fc60000000004 */
[----:B----4-:R0:W-:Y:S04]  /*2de40*/  STG.E.U16 [R6.64], R16 ;  /* 0x0000001006007986 */ /* 0x0101e8000c101506 */
[----:B0-----:R-:W4:Y:S01]  /*2de50*/  LDL.LU.64 R6, [R1+0x16d0] ;  /* 0x0016d00001067983 */ /* 0x001f220000300a00 */
[----:B------:R-:W-:-:S03]  /*2de60*/  PRMT R20, R20, 0x7632, R20 ;  /* 0x0000763214147816 */ /* 0x000fc60000000014 */
[----:B------:R-:W2:Y:S04]  /*2de70*/  LDL.LU R16, [R1+0x4] ;  /* 0x0000040001107983 */ /* 0x000ea80000300800 */
[----:B----4-:R0:W-:Y:S04]  /*2de80*/  STG.E.U16 [R6.64], R4 ;  /* 0x0000000406007986 */ /* 0x0101e8000c101506 */
[----:B-----5:R1:W-:Y:S04]  /*2de90*/  STG.E.U16 [R10.64], R20 ;  /* 0x000000140a007986 */ /* 0x0203e8000c101506 */
[----:B0-----:R-:W4:Y:S04]  /*2dea0*/  LDL.LU.64 R6, [R1+0x230] ;  /* 0x0002300001067983 */ /* 0x001f280000300a00 */
[----:B-1----:R-:W5:Y:S01]  /*2deb0*/  LDL.LU.64 R10, [R1+0x16c8] ;  /* 0x0016c800010a7983 */ /* 0x002f620000300a00 */
[----:B------:R-:W-:-:S02]  /*2dec0*/  PRMT R8, R8, 0x7632, R8 ;  /* 0x0000763208087816 */ /* 0x000fc40000000008 */
[----:B------:R-:W-:-:S03]  /*2ded0*/  PRMT R24, R24, 0x7632, R24 ;  /* 0x0000763218187816 */ /* 0x000fc60000000018 */
[----:B-----5:R0:W-:Y:S04]  /*2dee0*/  STG.E.U16 [R10.64], R8 ;  /* 0x000000080a007986 */ /* 0x0201e8000c101506 */
[----:B0-----:R-:W5:Y:S04]  /*2def0*/  LDL.LU.64 R10, [R1+0x16c0] ;  /* 0x0016c000010a7983 */ /* 0x001f680000300a00 */
[----:B-----5:R0:W-:Y:S04]  /*2df00*/  STG.E.U16 [R10.64], R24 ;  /* 0x000000180a007986 */ /* 0x0201e8000c101506 */
[----:B0-----:R-:W5:Y:S04]  /*2df10*/  LDL.LU R11, [R1+0x16b8] ;  /* 0x0016b800010b7983 */ /* 0x001f680000300800 */
[----:B-----5:R0:W-:Y:S04]  /*2df20*/  STG.E.U16 [R28.64], R11 ;  /* 0x0000000b1c007986 */ /* 0x0201e8000c101506 */
[----:B0-----:R-:W5:Y:S04]  /*2df30*/  LDL.LU.64 R28, [R1+0x16b0] ;  /* 0x0016b000011c7983 */ /* 0x001f680000300a00 */
[----:B-----5:R-:W-:Y:S04]  /*2df40*/  STG.E.U16 [R28.64], R13 ;  /* 0x0000000d1c007986 */ /* 0x020fe8000c101506 */
[----:B--2---:R0:W-:Y:S04]  /*2df50*/  STG.E.U16 [R2.64], R16 ;  /* 0x0000001002007986 */ /* 0x0041e8000c101506 */
[----:B0-----:R-:W2:Y:S04]  /*2df60*/  LDL.LU.64 R2, [R1+0x208] ;  /* 0x0002080001027983 */ /* 0x001ea80000300a00 */
[----:B--2---:R0:W-:Y:S04]  /*2df70*/  STL.64 [R1+0x1690], R2 ;  /* 0x0016900201007387 */ /* 0x0041e80000100a00 */
[----:B0-----:R-:W2:Y:S04]  /*2df80*/  LDL.LU.64 R2, [R1+0x1f8] ;  /* 0x0001f80001027983 */ /* 0x001ea80000300a00 */
[----:B--2---:R0:W-:Y:S04]  /*2df90*/  STL.64 [R1+0x1698], R2 ;  /* 0x0016980201007387 */ /* 0x0041e80000100a00 */
[----:B0-----:R-:W2:Y:S04]  /*2dfa0*/  LDL.LU.64 R2, [R1+0x228] ;  /* 0x0002280001027983 */ /* 0x001ea80000300a00 */
[----:B--2---:R0:W-:Y:S04]  /*2dfb0*/  STL.64 [R1+0x16a0], R2 ;  /* 0x0016a00201007387 */ /* 0x0041e80000100a00 */
[----:B0-----:R-:W2:Y:S04]  /*2dfc0*/  LDL.LU.64 R2, [R1+0x210] ;  /* 0x0002100001027983 */ /* 0x001ea80000300a00 */
[----:B--2---:R0:W-:Y:S04]  /*2dfd0*/  STL.64 [R1+0x16a8], R2 ;  /* 0x0016a80201007387 */ /* 0x0041e80000100a00 */
[----:B0-----:R-:W2:Y:S04]  /*2dfe0*/  LDL.LU.64 R2, [R1+0x200] ;  /* 0x0002000001027983 */ /* 0x001ea80000300a00 */
[----:B------:R-:W5:Y:S04]  /*2dff0*/  LDL.LU R28, [R1+0x18] ;  /* 0x00001800011c7983 */ /* 0x000f680000300800 */
[----:B------:R-:W5:Y:S04]  /*2e000*/  LDL.LU R29, [R1+0x8] ;  /* 0x00000800011d7983 */ /* 0x000f680000300800 */
[----:B-----5:R0:W-:Y:S04]  /*2e010*/  STL.64 [R1+0x1678], R28 ;  /* 0x0016781c01007387 */ /* 0x0201e80000100a00 */
[----:B0-----:R-:W5:Y:S04]  /*2e020*/  LDL.LU.64 R28, [R1+0x1e8] ;  /* 0x0001e800011c7983 */ /* 0x001f680000300a00 */
[----:B-----5:R0:W-:Y:S04]  /*2e030*/  STL.64 [R1+0x1680], R28 ;  /* 0x0016801c01007387 */ /* 0x0201e80000100a00 */
[----:B0-----:R-:W5:Y:S04]  /*2e040*/  LDL.LU.64 R28, [R1+0x1f0] ;  /* 0x0001f000011c7983 */ /* 0x001f680000300a00 */
[----:B---3--:R-:W-:Y:S01]  /*2e050*/  STG.E.U16 [R26.64], R17 ;  /* 0x000000111a007986 */ /* 0x008fe2000c101506 */
[----:B------:R-:W-:-:S03]  /*2e060*/  PRMT R4, R11, 0x7632, R4 ;  /* 0x000076320b047816 */ /* 0x000fc60000000004 */
[----:B------:R-:W-:Y:S04]  /*2e070*/  STG.E.U16 [R22.64], R5 ;  /* 0x0000000516007986 */ /* 0x000fe8000c101506 */
[----:B------:R-:W-:Y:S04]  /*2e080*/  STG.E.U16 [R18.64], R21 ;  /* 0x0000001512007986 */ /* 0x000fe8000c101506 */
[----:B------:R-:W-:Y:S04]  /*2e090*/  STG.E.U16 [R14.64], R9 ;  /* 0x000000090e007986 */ /* 0x000fe8000c101506 */
[----:B----4-:R-:W-:Y:S04]  /*2e0a0*/  STG.E.U16 [R6.64], R25 ;  /* 0x0000001906007986 */ /* 0x010fe8000c101506 */
[----:B--2---:R-:W-:Y:S04]  /*2e0b0*/  STG.E.U16 [R2.64], R4 ;  /* 0x0000000402007986 */ /* 0x004fe8000c101506 */
[----:B-----5:R0:W-:Y:S04]  /*2e0c0*/  STL.64 [R1+0x1688], R28 ;  /* 0x0016881c01007387 */ /* 0x0201e80000100a00 */
[----:B0-----:R-:W2:Y:S04]  /*2e0d0*/  LDL.LU.64 R28, [R1+0x238] ;  /* 0x00023800011c7983 */ /* 0x001ea80000300a00 */
[----:B------:R-:W3:Y:S04]  /*2e0e0*/  LDL.LU.64 R14, [R1+0x1e0] ;  /* 0x0001e000010e7983 */ /* 0x000ee80000300a00 */
[----:B------:R-:W4:Y:S04]  /*2e0f0*/  LDL.LU.64 R26, [R1+0x1d8] ;  /* 0x0001d800011a7983 */ /* 0x000f280000300a00 */
[----:B------:R-:W5:Y:S04]  /*2e100*/  LDL.LU.64 R18, [R1+0x1d0] ;  /* 0x0001d00001127983 */ /* 0x000f680000300a00 */
[----:B------:R-:W2:Y:S04]  /*2e110*/  LDL.LU.64 R6, [R1+0x1c8] ;  /* 0x0001c80001067983 */ /* 0x000ea80000300a00 */
[----:B------:R-:W2:Y:S04]  /*2e120*/  LDL.LU.64 R22, [R1+0x1c0] ;  /* 0x0001c00001167983 */ /* 0x000ea80000300a00 */
[----:B------:R-:W2:Y:S04]  /*2e130*/  LDL.LU.64 R10, [R1+0x1b8] ;  /* 0x0001b800010a7983 */ /* 0x000ea80000300a00 */
[----:B------:R-:W2:Y:S01]  /*2e140*/  LDL.LU.64 R2, [R1+0x16a8] ;  /* 0x0016a80001027983 */ /* 0x000ea20000300a00 */
[----:B------:R-:W-:-:S02]  /*2e150*/  PRMT R13, R13, 0x7632, R13 ;  /* 0x000076320d0d7816 */ /* 0x000fc4000000000d */
[----:B------:R-:W-:-:S03]  /*2e160*/  PRMT R4, R16, 0x7632, R4 ;  /* 0x0000763210047816 */ /* 0x000fc60000000004 */
[----:B--2---:R0:W-:Y:S04]  /*2e170*/  STG.E.U16 [R2.64], R13 ;  /* 0x0000000d02007986 */ /* 0x0041e8000c101506 */
[----:B0-----:R-:W2:Y:S04]  /*2e180*/  LDL.LU.64 R2, [R1+0x16a0] ;  /* 0x0016a00001027983 */ /* 0x001ea80000300a00 */
[----:B------:R0:W-:Y:S04]  /*2e190*/  STL [R1+0x163c], R12 ;  /* 0x00163c0c01007387 */ /* 0x0001e80000100800 */
[----:B0-----:R-:W3:Y:S04]  /*2e1a0*/  LDL.LU.64 R12, [R1+0x198] ;  /* 0x00019800010c7983 */ /* 0x001ee80000300a00 */
[----:B--2---:R0:W-:Y:S04]  /*2e1b0*/  STG.E.U16 [R2.64], R4 ;  /* 0x0000000402007986 */ /* 0x0041e8000c101506 */
[----:B0-----:R-:W2:Y:S01]  /*2e1c0*/  LDL.LU.64 R2, [R1+0x1698] ;  /* 0x0016980001027983 */ /* 0x001ea20000300a00 */
[----:B------:R-:W-:-:S02]  /*2e1d0*/  PRMT R17, R17, 0x7632, R17 ;  /* 0x0000763211117816 */ /* 0x000fc40000000011 */
[----:B------:R-:W-:-:S03]  /*2e1e0*/  PRMT R5, R5, 0x7632, R5 ;  /* 0x0000763205057816 */ /* 0x000fc60000000005 */
[----:B--2---:R0:W-:Y:S04]  /*2e1f0*/  STG.E.U16 [R2.64], R17 ;  /* 0x0000001102007986 */ /* 0x0041e8000c101506 */
[----:B0-----:R-:W2:Y:S04]  /*2e200*/  LDL.LU.64 R2, [R1+0x1690] ;  /* 0x0016900001027983 */ /* 0x001ea80000300a00 */
[----:B------:R-:W3:Y:S04]  /*2e210*/  LDL.LU.64 R16, [R1+0x160] ;  /* 0x0001600001107983 */ /* 0x000ee80000300a00 */
[----:B--2---:R0:W-:Y:S04]  /*2e220*/  STG.E.U16 [R2.64], R5 ;  /* 0x0000000502007986 */ /* 0x0041e8000c101506 */
[----:B0-----:R-:W2:Y:S01]  /*2e230*/  LDL.LU.64 R2, [R1+0x1a0] ;  /* 0x0001a00001027983 */ /* 0x001ea20000300a00 */
[----:B------:R-:W-:-:S05]  /*2e240*/  PRMT R21, R21, 0x7632, R21 ;  /* 0x0000763215157816 */ /* 0x000fca0000000015 */
[----:B------:R-:W-:Y:S04]  /*2e250*/  STG.E.U16 [R28.64], R21 ;  /* 0x000000151c007986 */ /* 0x000fe8000c101506 */
[----:B--2---:R0:W-:Y:S04]  /*2e260*/  STL.64 [R1+0x1640], R2 ;  /* 0x0016400201007387 */ /* 0x0041e80000100a00 */
[----:B0-----:R-:W2:Y:S04]  /*2e270*/  LDL.LU.64 R2, [R1+0x158] ;  /* 0x0001580001027983 */ /* 0x001ea80000300a00 */
[----:B------:R-:W2:Y:S01]  /*2e280*/  LDL.LU.64 R28, [R1+0x1688] ;  /* 0x00168800011c7983 */ /* 0x000ea20000300a00 */
[----:B------:R-:W-:-:S03]  /*2e290*/  PRMT R9, R9, 0x7632, R9 ;  /* 0x0000763209097816 */ /* 0x000fc60000000009 */
[----:B------:R-:W3:Y:S04]  /*2e2a0*/  LDL.LU.64 R20, [R1+0x1a8] ;  /* 0x0001a80001147983 */ /* 0x000ee80000300a00 */
[----:B--2---:R0:W-:Y:S04]  /*2e2b0*/  STG.E.U16 [R28.64], R9 ;  /* 0x000000091c007986 */ /* 0x0041e8000c101506 */
[----:B0-----:R-:W2:Y:S01]  /*2e2c0*/  LDL.LU.64 R28, [R1+0x1680] ;  /* 0x00168000011c7983 */ /* 0x001ea20000300a00 */
[----:B------:R-:W-:-:S03]  /*2e2d0*/  PRMT R25, R25, 0x7632, R25 ;  /* 0x0000763219197816 */ /* 0x000fc60000000019 */
[----:B------:R0:W-:Y:S04]  /*2e2e0*/  STL.64 [R1+0x1628], R8 ;  /* 0x0016280801007387 */ /* 0x0001e80000100a00 */
[----:B0-----:R-:W3:Y:S04]  /*2e2f0*/  LDL.LU.64 R8, [R1+0x190] ;  /* 0x0001900001087983 */ /* 0x001ee80000300a00 */
[----:B--2---:R0:W-:Y:S04]  /*2e300*/  STG.E.U16 [R28.64], R25 ;  /* 0x000000191c007986 */ /* 0x0041e8000c101506 */
[----:B0-----:R-:W3:Y:S04]  /*2e310*/  LDL.LU.64 R28, [R1+0x1678] ;  /* 0x00167800011c7983 */ /* 0x001ee80000300a00 */
[----:B------:R-:W2:Y:S04]  /*2e320*/  LDL.LU.64 R24, [R1+0x1b0] ;  /* 0x0001b00001187983 */ /* 0x000ea80000300a00 */
[----:B---3--:R0:W-:Y:S04]  /*2e330*/  STG.E.U16 [R14.64], R28 ;  /* 0x0000001c0e007986 */ /* 0x0081e8000c101506 */
[----:B0-----:R-:W4:Y:S04]  /*2e340*/  LDL.LU.64 R14, [R1+0x1670] ;  /* 0x00167000010e7983 */ /* 0x001f280000300a00 */
[----:B----4-:R0:W-:Y:S04]  /*2e350*/  STG.E.U16 [R26.64], R14 ;  /* 0x0000000e1a007986 */ /* 0x0101e8000c101506 */
[----:B-----5:R1:W-:Y:S04]  /*2e360*/  STG.E.U16 [R18.64], R29 ;  /* 0x0000001d12007986 */ /* 0x0203e8000c101506 */
[----:B0-----:R-:W3:Y:S04]  /*2e370*/  LDL.LU.64 R26, [R1+0x1668] ;  /* 0x00166800011a7983 */ /* 0x001ee80000300a00 */
[----:B-1----:R-:W4:Y:S04]  /*2e380*/  LDL.LU.64 R18, [R1+0x1660] ;  /* 0x0016600001127983 */ /* 0x002f280000300a00 */
[----:B----4-:R0:W-:Y:S04]  /*2e390*/  STG.E.U16 [R6.64], R18 ;  /* 0x0000001206007986 */ /* 0x0101e8000c101506 */
[----:B0-----:R-:W4:Y:S04]  /*2e3a0*/  LDL.LU.64 R6, [R1+0x1658] ;  /* 0x0016580001067983 */ /* 0x001f280000300a00 */
[----:B----4-:R0:W-:Y:S04]  /*2e3b0*/  STG.E.U16 [R22.64], R6 ;  /* 0x0000000616007986 */ /* 0x0101e8000c101506 */
[----:B0-----:R-:W4:Y:S01]  /*2e3c0*/  LDL.LU.64 R22, [R1+0x1650] ;  /* 0x0016500001167983 */ /* 0x001f220000300a00 */
[----:B------:R-:W-:-:S03]  /*2e3d0*/  PRMT R4, R28, 0x7632, R4 ;  /* 0x000076321c047816 */ /* 0x000fc60000000004 */
[----:B----4-:R0:W-:Y:S04]  /*2e3e0*/  STG.E.U16 [R10.64], R22 ;  /* 0x000000160a007986 */ /* 0x0101e8000c101506 */
[----:B0-----:R-:W2:Y:S01]  /*2e3f0*/  LDL.LU.64 R10, [R1+0x1648] ;  /* 0x00164800010a7983 */ /* 0x001ea20000300a00 */
[----:B------:R-:W-:Y:S02]  /*2e400*/  PRMT R14, R14, 0x7632, R14 ;  /* 0x000076320e0e7816 */ /* 0x000fe4000000000e */
[----:B------:R-:W-:Y:S01]  /*2e410*/  PRMT R18, R18, 0x7632, R18 ;  /* 0x0000763212127816 */ /* 0x000fe20000000012 */
[----:B--2---:R-:W-:Y:S04]  /*2e420*/  STG.E.U16 [R24.64], R10 ;  /* 0x0000000a18007986 */ /* 0x004fe8000c101506 */
[----:B---3--:R-:W-:Y:S04]  /*2e430*/  STG.E.U16 [R16.64], R26 ;  /* 0x0000001a10007986 */ /* 0x008fe8000c101506 */
[----:B------:R0:W-:Y:S04]  /*2e440*/  STG.E.U16 [R12.64], R4 ;  /* 0x000000040c007986 */ /* 0x0001e8000c101506 */
[----:B------:R1:W-:Y:S01]  /*2e450*/  STG.E.U16 [R20.64], R14 ;  /* 0x0000000e14007986 */ /* 0x0003e2000c101506 */
[----:B0-----:R-:W-:-:S03]  /*2e460*/  PRMT R4, R29, 0x7632, R4 ;  /* 0x000076321d047816 */ /* 0x001fc60000000004 */
[----:B------:R-:W2:Y:S04]  /*2e470*/  LDL.LU.64 R12, [R1+0x188] ;  /* 0x00018800010c7983 */ /* 0x000ea80000300a00 */
[----:B------:R-:W3:Y:S04]  /*2e480*/  LDL.LU.64 R28, [R1+0x180] ;  /* 0x00018000011c7983 */ /* 0x000ee80000300a00 */
[----:B------:R-:W4:Y:S04]  /*2e490*/  LDL.LU.64 R24, [R1+0x178] ;  /* 0x0001780001187983 */ /* 0x000f280000300a00 */
[----:B------:R-:W5:Y:S04]  /*2e4a0*/  LDL.LU R16, [R1+0x1c] ;  /* 0x00001c0001107983 */ /* 0x000f680000300800 */
[----:B-1----:R-:W2:Y:S04]  /*2e4b0*/  LDL.LU.64 R20, [R1+0x130] ;  /* 0x0001300001147983 */ /* 0x002ea80000300a00 */
[----:B------:R0:W-:Y:S04]  /*2e4c0*/  STG.E.U16 [R2.64], R4 ;  /* 0x0000000402007986 */ /* 0x0001e8000c101506 */
[----:B------:R1:W-:Y:S04]  /*2e4d0*/  STG.E.U16 [R8.64], R18 ;  /* 0x0000001208007986 */ /* 0x0003e8000c101506 */
[----:B0-----:R-:W2:Y:S04]  /*2e4e0*/  LDL.LU.64 R2, [R1+0x1640] ;  /* 0x0016400001027983 */ /* 0x001ea80000300a00 */
[----:B-1----:R-:W3:Y:S01]  /*2e4f0*/  LDL.LU R18, [R1+0xc] ;  /* 0x00000c0001127983 */ /* 0x002ee20000300800 */
[----:B------:R-:W-:-:S05]  /*2e500*/  PRMT R6, R6, 0x7632, R6 ;  /* 0x0000763206067816 */ /* 0x000fca0000000006 */
[----:B--2---:R-:W-:Y:S04]  /*2e510*/  STG.E.U16 [R2.64], R6 ;  /* 0x0000000602007986 */ /* 0x004fe8000c101506 */
[----:B---3--:R0:W-:Y:S04]  /*2e520*/  STL.64 [R1+0x1630], R18 ;  /* 0x0016301201007387 */ /* 0x0081e80000100a00 */
[----:B0-----:R-:W2:Y:S04]  /*2e530*/  LDL.LU.64 R18, [R1+0x150] ;  /* 0x0001500001127983 */ /* 0x001ea80000300a00 */
[----:B------:R-:W3:Y:S04]  /*2e540*/  LDL.LU.64 R8, [R1+0x170] ;  /* 0x0001700001087983 */ /* 0x000ee80000300a00 */
[----:B------:R-:W2:Y:S04]  /*2e550*/  LDL.LU.64 R2, [R1+0x118] ;  /* 0x0001180001027983 */ /* 0x000ea80000300a00 */
[----:B--2---:R0:W-:Y:S04]  /*2e560*/  STL.64 [R1+0x15f8], R2 ;  /* 0x0015f80201007387 */ /* 0x0041e80000100a00 */
[----:B0-----:R-:W2:Y:S04]  /*2e570*/  LDL.LU.64 R2, [R1+0x138] ;  /* 0x0001380001027983 */ /* 0x001ea80000300a00 */
[----:B--2---:R0:W-:Y:S04]  /*2e580*/  STL.64 [R1+0x1600], R2 ;  /* 0x0016000201007387 */ /* 0x0041e80000100a00 */
[----:B0-----:R-:W2:Y:S04]  /*2e590*/  LDL.LU.64 R2, [R1+0x140] ;  /* 0x0001400001027983 */ /* 0x001ea80000300a00 */
[----:B--2---:R0:W-:Y:S04]  /*2e5a0*/  STL.64 [R1+0x1608], R2 ;  /* 0x0016080201007387 */ /* 0x0041e80000100a00 */
[----:B0-----:R-:W2:Y:S04]  /*2e5b0*/  LDL.LU.64 R2, [R1+0x120] ;  /* 0x0001200001027983 */ /* 0x001ea80000300a00 */
[----:B--2---:R0:W-:Y:S04]  /*2e5c0*/  STL.64 [R1+0x1610], R2 ;  /* 0x0016100201007387 */ /* 0x0041e80000100a00 */
[----:B0-----:R-:W2:Y:S01]  /*2e5d0*/  LDL.LU.64 R2, [R1+0x168] ;  /* 0x0001680001027983 */ /* 0x001ea20000300a00 */
[----:B------:R-:W-:-:S03]  /*2e5e0*/  PRMT R22, R22, 0x7632, R22 ;  /* 0x0000763216167816 */ /* 0x000fc60000000016 */
[----:B--2---:R0:W-:Y:S04]  /*2e5f0*/  STL.64 [R1+0x1618], R2 ;  /* 0x0016180201007387 */ /* 0x0041e80000100a00 */
[----:B0-----:R-:W2:Y:S01]  /*2e600*/  LDL.LU.64 R2, [R1+0x148] ;  /* 0x0001480001027983 */ /* 0x001ea20000300a00 */
[----:B------:R-:W-:Y:S02]  /*2e610*/  PRMT R10, R10, 0x7632, R10 ;  /* 0x000076320a0a7816 */ /* 0x000fe4000000000a */
[----:B------:R-:W-:Y:S01]  /*2e620*/  PRMT R26, R26, 0x7632, R26 ;  /* 0x000076321a1a7816 */ /* 0x000fe2000000001a */
[----:B------:R-:W-:Y:S04]  /*2e630*/  STG.E.U16 [R12.64], R22 ;  /* 0x000000160c007986 */ /* 0x000fe8000c101506 */
[----:B------:R-:W-:Y:S04]  /*2e640*/  STG.E.U16 [R28.64], R10 ;  /* 0x0000000a1c007986 */ /* 0x000fe8000c101506 */
[----:B----4-:R-:W-:Y:S01]  /*2e650*/  STG.E.U16 [R24.64], R26 ;  /* 0x0000001a18007986 */ /* 0x010fe2000c101506 */
[----:B-----5:R-:W-:-:S03]  /*2e660*/  PRMT R4, R16, 0x7632, R4 ;  /* 0x0000763210047816 */ /* 0x020fc60000000004 */
[----:B------:R-:W-:Y:S04]  /*2e670*/  STG.E.U16 [R20.64], R16 ;  /* 0x0000001014007986 */ /* 0x000fe8000c101506 */
[----:B------:R-:W-:Y:S04]  /*2e680*/  STG.E.U16 [R18.64], R15 ;  /* 0x0000000f12007986 */ /* 0x000fe8000c101506 */
[----:B--2---:R0:W-:Y:S04]  /*2e690*/  STL.64 [R1+0x1620], R2 ;  /* 0x0016200201007387 */ /* 0x0041e80000100a00 */
[----:B0-----:R-:W2:Y:S04]  /*2e6a0*/  LDL.LU.64 R2, [R1+0x128] ;  /* 0x0001280001027983 */ /* 0x001ea80000300a00 */
[----:B------:R-:W4:Y:S04]  /*2e6b0*/  LDL.LU R12, [R1+0x163c] ;  /* 0x00163c00010c7983 */ /* 0x000f280000300800 */
[----:B------:R-:W5:Y:S04]  /*2e6c0*/  LDL.LU R28, [R1+0x1638] ;  /* 0x00163800011c7983 */ /* 0x000f680000300800 */
[----:B------:R-:W2:Y:S04]  /*2e6d0*/  LDL.LU R29, [R1+0x2c4] ;  /* 0x0002c400011d7983 */ /* 0x000ea80000300800 */
[----:B------:R-:W2:Y:S04]  /*2e6e0*/  LDL.LU R25, [R1+0x2c0] ;  /* 0x0002c00001197983 */ /* 0x000ea80000300800 */
[----:B------:R-:W2:Y:S04]  /*2e6f0*/  LDL.LU R13, [R1+0x2bc] ;  /* 0x0002bc00010d7983 */ /* 0x000ea80000300800 */
[----:B------:R-:W2:Y:S04]  /*2e700*/  LDL.LU R24, [R1+0x2b8] ;  /* 0x0002b80001187983 */ /* 0x000ea80000300800 */
[----:B------:R-:W2:Y:S04]  /*2e710*/  LDL.LU.64 R20, [R1+0xf0] ;  /* 0x0000f00001147983 */ /* 0x000ea80000300a00 */
[----:B------:R-:W2:Y:S04]  /*2e720*/  LDL.LU.64 R16, [R1+0xe8] ;  /* 0x0000e80001107983 */ /* 0x000ea80000300a00 */
[----:B------:R-:W3:Y:S01]  /*2e730*/  LDL.LU.64 R18, [R1+0x1630] ;  /* 0x0016300001127983 */ /* 0x000ee20000300a00 */
[----:B------:R-:W-:-:S03]  /*2e740*/  PRMT R5, R15, 0x7632, R5 ;  /* 0x000076320f057816 */ /* 0x000fc60000000005 */
[----:B------:R-:W2:Y:S04]  /*2e750*/  LDL.LU.64 R14, [R1+0xf8] ;  /* 0x0000f800010e7983 */ /* 0x000ea80000300a00 */
[----:B---3--:R0:W-:Y:S04]  /*2e760*/  STG.E.U16 [R8.64], R18 ;  /* 0x0000001208007986 */ /* 0x0081e8000c101506 */
[----:B--2---:R1:W-:Y:S04]  /*2e770*/  STG.E.U16 [R2.64], R19 ;  /* 0x0000001302007986 */ /* 0x0043e8000c101506 */
[----:B0-----:R-:W2:Y:S04]  /*2e780*/  LDL.LU.64 R8, [R1+0x1628] ;  /* 0x0016280001087983 */ /* 0x001ea80000300a00 */
[----:B-1----:R-:W3:Y:S01]  /*2e790*/  LDL.LU.64 R2, [R1+0x1620] ;  /* 0x0016200001027983 */ /* 0x002ee20000300a00 */
[----:B------:R-:W-:-:S02]  /*2e7a0*/  PRMT R6, R18, 0x7632, R6 ;  /* 0x0000763212067816 */ /* 0x000fc40000000006 */
[----:B--2---:R-:W-:Y:S02]  /*2e7b0*/  PRMT R9, R19, 0x7632, R9 ;  /* 0x0000763213097816 */ /* 0x004fe40000000009 */
[----:B------:R-:W2:Y:S04]  /*2e7c0*/  LDL.LU.64 R18, [R1+0x100] ;  /* 0x0001000001127983 */ /* 0x000ea80000300a00 */
[----:B---3--:R0:W-:Y:S04]  /*2e7d0*/  STG.E.U16 [R2.64], R7 ;  /* 0x0000000702007986 */ /* 0x0081e8000c101506 */
[----:B0-----:R-:W3:Y:S01]  /*2e7e0*/  LDL.LU.64 R2, [R1+0x1618] ;  /* 0x0016180001027983 */ /* 0x001ee20000300a00 */
[----:B----4-:R-:W-:-:S03]  /*2e7f0*/  PRMT R12, R7, 0x7632, R12 ;  /* 0x00007632070c7816 */ /* 0x010fc6000000000c */
[----:B---3--:R0:W-:Y:S04]  /*2e800*/  STG.E.U16 [R2.64], R23 ;  /* 0x0000001702007986 */ /* 0x0081e8000c101506 */
[----:B0-----:R-:W3:Y:S01]  /*2e810*/  LDL.LU.64 R2, [R1+0x1610] ;  /* 0x0016100001027983 */ /* 0x001ee20000300a00 */
[----:B------:R-:W-:-:S03]  /*2e820*/  PRMT R7, R23, 0x7632, R7 ;  /* 0x0000763217077816 */ /* 0x000fc60000000007 */
[----:B------:R-:W4:Y:S04]  /*2e830*/  LDL.LU.64 R22, [R1+0x108] ;  /* 0x0001080001167983 */ /* 0x000f280000300a00 */
[----:B---3--:R0:W-:Y:S04]  /*2e840*/  STG.E.U16 [R2.64], R11 ;  /* 0x0000000b02007986 */ /* 0x0081e8000c101506 */
[----:B0-----:R-:W3:Y:S04]  /*2e850*/  LDL.LU.64 R2, [R1+0x1608] ;  /* 0x0016080001027983 */ /* 0x001ee80000300a00 */
[----:B---3--:R0:W-:Y:S04]  /*2e860*/  STG.E.U16 [R2.64], R27 ;  /* 0x0000001b02007986 */ /* 0x0081e8000c101506 */
[----:B0-----:R-:W3:Y:S01]  /*2e870*/  LDL.LU.64 R2, [R1+0x1600] ;  /* 0x0016000001027983 */ /* 0x001ee20000300a00 */
[----:B------:R-:W-:-:S03]  /*2e880*/  PRMT R10, R27, 0x7632, R10 ;  /* 0x000076321b0a7816 */ /* 0x000fc6000000000a */
[----:B------:R-:W2:Y:S04]  /*2e890*/  LDL.LU.64 R26, [R1+0x110] ;  /* 0x00011000011a7983 */ /* 0x000ea80000300a00 */
[----:B---3--:R0:W-:Y:S04]  /*2e8a0*/  STG.E.U16 [R2.64], R4 ;  /* 0x0000000402007986 */ /* 0x0081e8000c101506 */
[----:B0-----:R-:W3:Y:S01]  /*2e8b0*/  LDL.LU.64 R2, [R1+0x15f8] ;  /* 0x0015f80001027983 */ /* 0x001ee20000300a00 */
[----:B-----5:R-:W-:Y:S02]  /*2e8c0*/  FSEL R28, R28, -INF , P2 ;  /* 0xff8000001c1c7808 */ /* 0x020fe40001000000 */
[----:B------:R-:W-:-:S03]  /*2e8d0*/  PRMT R8, R11, 0x7632, R8 ;  /* 0x000076320b087816 */ /* 0x000fc60000000008 */
[----:B------:R-:W-:Y:S02]  /*2e8e0*/  FFMA R4, R28, 0.69314718246459960938, R29 ;  /* 0x3f3172181c047823 */ /* 0x000fe4000000001d */
[----:B------:R-:W0:Y:S04]  /*2e8f0*/  S2R R29, SR_TID.X ;  /* 0x00000000001d7919 */ /* 0x000e280000002100 */
[----:B---3--:R1:W-:Y:S04]  /*2e900*/  STG.E.U16 [R2.64], R5 ;  /* 0x0000000502007986 */ /* 0x0083e8000c101506 */
[----:B-1----:R-:W3:Y:S04]  /*2e910*/  LDL.LU.64 R2, [R1+0x15f0] ;  /* 0x0015f00001027983 */ /* 0x002ee80000300a00 */
[----:B--2---:R-:W-:Y:S04]  /*2e920*/  STG.E.U16 [R26.64], R6 ;  /* 0x000000061a007986 */ /* 0x004fe8000c101506 */
[----:B----4-:R-:W-:Y:S04]  /*2e930*/  STG.E.U16 [R22.64], R9 ;  /* 0x0000000916007986 */ /* 0x010fe8000c101506 */
[----:B------:R-:W-:Y:S04]  /*2e940*/  STG.E.U16 [R18.64], R12 ;  /* 0x0000000c12007986 */ /* 0x000fe8000c101506 */
[----:B------:R1:W-:Y:S04]  /*2e950*/  STG.E.U16 [R14.64], R7 ;  /* 0x000000070e007986 */ /* 0x0003e8000c101506 */
[----:B------:R2:W-:Y:S04]  /*2e960*/  STG.E.U16 [R20.64], R8 ;  /* 0x0000000814007986 */ /* 0x0005e8000c101506 */
[----:B------:R2:W-:Y:S01]  /*2e970*/  STG.E.U16 [R16.64], R10 ;  /* 0x0000000a10007986 */ /* 0x0005e2000c101506 */
[----:B------:R-:W-:-:S02]  /*2e980*/  FSEL R0, R0, -INF , P3 ;  /* 0xff80000000007808 */ /* 0x000fc40001800000 */
[----:B0-----:R-:W-:-:S03]  /*2e990*/  LOP3.LUT R29, R29, 0x1c, RZ, 0xc0, !PT ;  /* 0x0000001c1d1d7812 */ /* 0x001fc600078ec0ff */
[----:B-1----:R-:W-:Y:S01]  /*2e9a0*/  FFMA R7, R0, 0.69314718246459960938, R24 ;  /* 0x3f31721800077823 */ /* 0x002fe20000000018 */
[----:B------:R-:W-:Y:S01]  /*2e9b0*/  BAR.SYNC.DEFER_BLOCKING 0x0 ;  /* 0x0000000000007b1d */ /* 0x000fe20000010000 */
[----:B---3--:R-:W-:Y:S02]  /*2e9c0*/  FSEL R3, R3, -INF , P4 ;  /* 0xff80000003037808 */ /* 0x008fe40002000000 */
[----:B------:R-:W-:-:S03]  /*2e9d0*/  FSEL R2, R2, -INF , P5 ;  /* 0xff80000002027808 */ /* 0x000fc60002800000 */
[----:B------:R-:W-:Y:S02]  /*2e9e0*/  FFMA R5, R3, 0.69314718246459960938, R25 ;  /* 0x3f31721803057823 */ /* 0x000fe40000000019 */
[----:B------:R-:W-:-:S05]  /*2e9f0*/  FFMA R6, R2, 0.69314718246459960938, R13 ;  /* 0x3f31721802067823 */ /* 0x000fca000000000d */
[----:B------:R2:W-:Y:S04]  /*2ea00*/  STS.128 [R29.X4], R4 ;  /* 0x000000041d007388 */ /* 0x0005e80000004c00 */
[----:B------:R-:W-:Y:S06]  /*2ea10*/  BAR.SYNC.DEFER_BLOCKING 0x0 ;  /* 0x0000000000007b1d */ /* 0x000fec0000010000 */
[----:B------:R-:W-:Y:S05]  /*2ea20*/  @P0 EXIT ;  /* 0x000000000000094d */ /* 0x000fea0003800000 */
[----:B--2---:R-:W2:Y:S04]  /*2ea30*/  LDL.LU R20, [R1+0x314] ;  /* 0x0003140001147983 */ /* 0x004ea80000300800 */
[----:B------:R-:W0:Y:S04]  /*2ea40*/  S2R R29, SR_CTAID.X ;  /* 0x00000000001d7919 */ /* 0x000e280000002500 */
[----:B------:R-:W1:Y:S04]  /*2ea50*/  S2R R16, SR_CTAID.Y ;  /* 0x0000000000107919 */ /* 0x000e680000002600 */
[----:B------:R-:W3:Y:S01]  /*2ea60*/  S2R R24, SR_TID.X ;  /* 0x0000000000187919 */ /* 0x000ee20000002100 */
[----:B0-----:R-:W-:Y:S01]  /*2ea70*/  SHF.L.U32 R29, R29, 0x5, RZ ;  /* 0x000000051d1d7819 */ /* 0x001fe200000006ff */
[----:B-1----:R-:W-:-:S03]  /*2ea80*/  IMAD R0, R16, c[0x0][0x1cc], RZ ;  /* 0x0000730010007a24 */ /* 0x002fc600078e02ff */
[----:B---3--:R-:W-:Y:S02]  /*2ea90*/  LOP3.LUT R29, R29, 0x1f, R24, 0xf8, !PT ;  /* 0x0000001f1d1d7812 */ /* 0x008fe400078ef818 */
[C---:B------:R-:W-:Y:S02]  /*2eaa0*/  SHF.L.U32 R2, R0.reuse, 0x2, RZ ;  /* 0x0000000200027819 */ /* 0x040fe400000006ff */
[----:B------:R-:W-:Y:S01]  /*2eab0*/  SHF.L.U32 R3, R29, 0x2, RZ ;  /* 0x000000021d037819 */ /* 0x000fe200000006ff */
[----:B------:R-:W-:-:S03]  /*2eac0*/  IMAD.HI R0, R0, 0x4, RZ ;  /* 0x0000000400007827 */ /* 0x000fc600078e02ff */
[----:B------:R-:W-:Y:S01]  /*2ead0*/  IADD3 R2, P0, P1, R3, c[0x0][0x180], R2 ;  /* 0x0000600003027a10 */ /* 0x000fe2000791e002 */
[----:B------:R-:W-:-:S05]  /*2eae0*/  IMAD.HI R5, R29, 0x4, RZ ;  /* 0x000000041d057827 */ /* 0x000fca00078e02ff */
[----:B------:R-:W-:Y:S01]  /*2eaf0*/  IADD3.X R3, R5, c[0x0][0x184], R0, P0, P1 ;  /* 0x0000610005037a10 */ /* 0x000fe200007e2400 */
[----:B--2---:R-:W0:Y:S04]  /*2eb00*/  LDS R7, [R20] ;  /* 0x0000000014077984 */ /* 0x004e280000000800 */
[----:B0-----:R-:W-:Y:S01]  /*2eb10*/  STG.E [R2.64], R7 ;  /* 0x0000000702007986 */ /* 0x001fe2000c101906 */
[----:B------:R-:W-:Y:S05]  /*2eb20*/  EXIT ;  /* 0x000000000000794d */ /* 0x000fea0003800000 */
.L_x_2:
[----:B------:R-:W-:-:S00]  /*2eb30*/  BRA `(.L_x_2) ;  /* 0xfffffff000007947 */ /* 0x000fc0000383ffff */
[----:B------:R-:W-:-:S00]  /*2eb40*/  NOP ;  /* 0x0000000000007918 */ /* 0x000fc00000000000 */
        /* <DEDUP_REMOVED lines=11> */
.L_x_3:


//--------------------- .nv.global.init           --------------------------
	.section	.nv.global.init,"aw",@progbits
.nv.global.init:
	.type		_$_str,@object
	.size		_$_str,(.L_0 - _$_str)
_$_str:
        /*0000*/ 	.byte	0x5f, 0x5f, 0x43, 0x55, 0x44, 0x41, 0x5f, 0x46, 0x54, 0x5a, 0x00
.L_0:


//--------------------- .nv.shared.attn_fwd       --------------------------
	.section	.nv.shared.attn_fwd,"aw",@nobits
	.sectionflags	@""
	.align	16
